	.target	sm_90a

	.elftype	@"ET_EXEC"


//--------------------- .note.nv.tkinfo           --------------------------
	.section	.note.nv.tkinfo,"",@"SHT_NOTE"
	.sectionflags	@"SHF_NOTE_NV_TKINFO"
	.tkinfo
        /*0018*/ 	.word	0x00000002
        /*0030*/ 	.string	""
        /*0030*/ 	.string	"ptxas"
        /*0030*/ 	.string	"Cuda compilation tools, release 13.0, V13.0.88"
        /*0030*/ 	.string	"Build cuda_13.0.r13.0/compiler.36424714_0"
        /*0030*/ 	.string	"-v  -suppress-debug-info  -lineinfo  -arch sm_90a "



//--------------------- .note.nv.cuinfo           --------------------------
	.section	.note.nv.cuinfo,"",@"SHT_NOTE"
	.sectionflags	@"SHF_NOTE_NV_CUINFO"
        /*0018*/ 	.short	0x0002
        /*001a*/ 	.short	0x005a
        /*001c*/ 	.short	0x0082
	.zero		2


//--------------------- .nv.info                  --------------------------
	.section	.nv.info,"",@"SHT_CUDA_INFO"
	.align	4


	//----- nvinfo : EIATTR_REGCOUNT
	.align		4
        /*0000*/ 	.byte	0x04, 0x2f
        /*0002*/ 	.short	(.L_1 - .L_0)
	.align		4
.L_0:
        /*0004*/ 	.word	index@(matmul_kernel)
        /*0008*/ 	.word	0x000000ff


	//----- nvinfo : EIATTR_FRAME_SIZE
	.align		4
.L_1:
        /*000c*/ 	.byte	0x04, 0x11
        /*000e*/ 	.short	(.L_3 - .L_2)
	.align		4
.L_2:
        /*0010*/ 	.word	index@(matmul_kernel)
        /*0014*/ 	.word	0x000024f0


	//----- nvinfo : EIATTR_MIN_STACK_SIZE
	.align		4
.L_3:
        /*0018*/ 	.byte	0x04, 0x12
        /*001a*/ 	.short	(.L_5 - .L_4)
	.align		4
.L_4:
        /*001c*/ 	.word	index@(matmul_kernel)
        /*0020*/ 	.word	0x000024f0
.L_5:


//--------------------- .nv.compat                --------------------------
	.section	.nv.compat,"",@"SHT_CUDA_COMPAT_INFO"
	.align	4
        /*0000*/ 	.byte	0x02, 0x09, 0x01, 0x00, 0x02, 0x02, 0x04, 0x00, 0x02, 0x05, 0x05, 0x00, 0x03, 0x07, 0x01, 0x01
        /*0010*/ 	.byte	0x02, 0x03, 0x00, 0x00, 0x02, 0x06, 0x01, 0x00, 0x04, 0x0b, 0x08, 0x00, 0x00, 0x00, 0x00, 0x00
        /*0020*/ 	.byte	0x00, 0x00, 0x00, 0x00


//--------------------- .nv.info.matmul_kernel    --------------------------
	.section	.nv.info.matmul_kernel,"",@"SHT_CUDA_INFO"
	.sectionflags	@""
	.align	4


	//----- nvinfo : EIATTR_CUDA_API_VERSION
	.align		4
        /*0000*/ 	.byte	0x04, 0x37
        /*0002*/ 	.short	(.L_7 - .L_6)
.L_6:
        /*0004*/ 	.word	0x00000082


	//----- nvinfo : EIATTR_KPARAM_INFO
	.align		4
.L_7:
        /*0008*/ 	.byte	0x04, 0x17
        /*000a*/ 	.short	(.L_9 - .L_8)
.L_8:
        /*000c*/ 	.word	0x00000000
        /*0010*/ 	.short	0x000d
        /*0012*/ 	.short	0x0048
        /*0014*/ 	.byte	0x00, 0xf4, 0x21, 0x00


	//----- nvinfo : EIATTR_KPARAM_INFO
	.align		4
.L_9:
        /*0018*/ 	.byte	0x04, 0x17
        /*001a*/ 	.short	(.L_11 - .L_10)
.L_10:
        /*001c*/ 	.word	0x00000000
        /*0020*/ 	.short	0x000c
        /*0022*/ 	.short	0x0040
        /*0024*/ 	.byte	0x00, 0xf4, 0x21, 0x00


	//----- nvinfo : EIATTR_KPARAM_INFO
	.align		4
.L_11:
        /*0028*/ 	.byte	0x04, 0x17
        /*002a*/ 	.short	(.L_13 - .L_12)
.L_12:
        /*002c*/ 	.word	0x00000000
        /*0030*/ 	.short	0x000b
        /*0032*/ 	.short	0x0038
        /*0034*/ 	.byte	0x00, 0xf0, 0x11, 0x00


	//----- nvinfo : EIATTR_KPARAM_INFO
	.align		4
.L_13:
        /*0038*/ 	.byte	0x04, 0x17
        /*003a*/ 	.short	(.L_15 - .L_14)
.L_14:
        /*003c*/ 	.word	0x00000000
        /*0040*/ 	.short	0x000a
        /*0042*/ 	.short	0x0034
        /*0044*/ 	.byte	0x00, 0xf0, 0x11, 0x00


	//----- nvinfo : EIATTR_KPARAM_INFO
	.align		4
.L_15:
        /*0048*/ 	.byte	0x04, 0x17
        /*004a*/ 	.short	(.L_17 - .L_16)
.L_16:
        /*004c*/ 	.word	0x00000000
        /*0050*/ 	.short	0x0009
        /*0052*/ 	.short	0x0030
        /*0054*/ 	.byte	0x00, 0xf0, 0x11, 0x00


	//----- nvinfo : EIATTR_KPARAM_INFO
	.align		4
.L_17:
        /*0058*/ 	.byte	0x04, 0x17
        /*005a*/ 	.short	(.L_19 - .L_18)
.L_18:
        /*005c*/ 	.word	0x00000000
        /*0060*/ 	.short	0x0008
        /*0062*/ 	.short	0x002c
        /*0064*/ 	.byte	0x00, 0xf0, 0x11, 0x00


	//----- nvinfo : EIATTR_KPARAM_INFO
	.align		4
.L_19:
        /*0068*/ 	.byte	0x04, 0x17
        /*006a*/ 	.short	(.L_21 - .L_20)
.L_20:
        /*006c*/ 	.word	0x00000000
        /*0070*/ 	.short	0x0007
        /*0072*/ 	.short	0x0028
        /*0074*/ 	.byte	0x00, 0xf0, 0x11, 0x00


	//----- nvinfo : EIATTR_KPARAM_INFO
	.align		4
.L_21:
        /*0078*/ 	.byte	0x04, 0x17
        /*007a*/ 	.short	(.L_23 - .L_22)
.L_22:
        /*007c*/ 	.word	0x00000000
        /*0080*/ 	.short	0x0006
        /*0082*/ 	.short	0x0024
        /*0084*/ 	.byte	0x00, 0xf0, 0x11, 0x00


	//----- nvinfo : EIATTR_KPARAM_INFO
	.align		4
.L_23:
        /*0088*/ 	.byte	0x04, 0x17
        /*008a*/ 	.short	(.L_25 - .L_24)
.L_24:
        /*008c*/ 	.word	0x00000000
        /*0090*/ 	.short	0x0005
        /*0092*/ 	.short	0x0020
        /*0094*/ 	.byte	0x00, 0xf0, 0x11, 0x00


	//----- nvinfo : EIATTR_KPARAM_INFO
	.align		4
.L_25:
        /*0098*/ 	.byte	0x04, 0x17
        /*009a*/ 	.short	(.L_27 - .L_26)
.L_26:
        /*009c*/ 	.word	0x00000000
        /*00a0*/ 	.short	0x0004
        /*00a2*/ 	.short	0x001c
        /*00a4*/ 	.byte	0x00, 0xf0, 0x11, 0x00


	//----- nvinfo : EIATTR_KPARAM_INFO
	.align		4
.L_27:
        /*00a8*/ 	.byte	0x04, 0x17
        /*00aa*/ 	.short	(.L_29 - .L_28)
.L_28:
        /*00ac*/ 	.word	0x00000000
        /*00b0*/ 	.short	0x0003
        /*00b2*/ 	.short	0x0018
        /*00b4*/ 	.byte	0x00, 0xf0, 0x11, 0x00


	//----- nvinfo : EIATTR_KPARAM_INFO
	.align		4
.L_29:
        /*00b8*/ 	.byte	0x04, 0x17
        /*00ba*/ 	.short	(.L_31 - .L_30)
.L_30:
        /*00bc*/ 	.word	0x00000000
        /*00c0*/ 	.short	0x0002
        /*00c2*/ 	.short	0x0010
        /*00c4*/ 	.byte	0x00, 0xf4, 0x21, 0x00


	//----- nvinfo : EIATTR_KPARAM_INFO
	.align		4
.L_31:
        /*00c8*/ 	.byte	0x04, 0x17
        /*00ca*/ 	.short	(.L_33 - .L_32)
.L_32:
        /*00cc*/ 	.word	0x00000000
        /*00d0*/ 	.short	0x0001
        /*00d2*/ 	.short	0x0008
        /*00d4*/ 	.byte	0x00, 0xf4, 0x21, 0x00


	//----- nvinfo : EIATTR_KPARAM_INFO
	.align		4
.L_33:
        /*00d8*/ 	.byte	0x04, 0x17
        /*00da*/ 	.short	(.L_35 - .L_34)
.L_34:
        /*00dc*/ 	.word	0x00000000
        /*00e0*/ 	.short	0x0000
        /*00e2*/ 	.short	0x0000
        /*00e4*/ 	.byte	0x00, 0xf4, 0x21, 0x00


	//----- nvinfo : EIATTR_SPARSE_MMA_MASK
	.align		4
.L_35:
        /*00e8*/ 	.byte	0x03, 0x50
        /*00ea*/ 	.short	0x0000


	//----- nvinfo : EIATTR_MAXREG_COUNT
	.align		4
        /*00ec*/ 	.byte	0x03, 0x1b
        /*00ee*/ 	.short	0x00ff


	//----- nvinfo : EIATTR_NUM_BARRIERS
	.align		4
        /*00f0*/ 	.byte	0x02, 0x4c
        /*00f2*/ 	.byte	0x01
	.zero		1


	//----- nvinfo : EIATTR_ANNOTATIONS
	.align		4
        /*00f4*/ 	.byte	0x04, 0x55
        /*00f6*/ 	.short	(.L_37 - .L_36)


	//   ....[0]....
.L_36:
        /*00f8*/ 	.word	0x00000001
        /*00fc*/ 	.byte	0x70, 0x00, 0x00, 0x00, 0x01, 0x00, 0x00, 0x00, 0xb0, 0x00, 0x00, 0x00, 0x01, 0x00, 0x00, 0x00
        /* <DEDUP_REMOVED lines=753> */
        /*301c*/ 	.byte	0x00, 0xb3, 0x00, 0x00, 0x01, 0x00, 0x00, 0x00, 0x10, 0xb3, 0x00, 0x00


	//----- nvinfo : EIATTR_MERCURY_ISA_VERSION
	.align		4
.L_37:
        /*3028*/ 	.byte	0x03, 0x5f
        /*302a*/ 	.short	0x0101


	//----- nvinfo : EIATTR_EXIT_INSTR_OFFSETS
	.align		4
        /*302c*/ 	.byte	0x04, 0x1c
        /*302e*/ 	.short	(.L_39 - .L_38)


	//   ....[0]....
.L_38:
        /*3030*/ 	.word	0x000724e0


	//   ....[1]....
        /*3034*/ 	.word	0x00072510


	//----- nvinfo : EIATTR_REQNTID
	.align		4
.L_39:
        /*3038*/ 	.byte	0x04, 0x10
        /*303a*/ 	.short	(.L_41 - .L_40)
.L_40:
        /*303c*/ 	.word	0x00000080
        /*3040*/ 	.word	0x00000001
        /*3044*/ 	.word	0x00000001


	//----- nvinfo : EIATTR_CBANK_PARAM_SIZE
	.align		4
.L_41:
        /*3048*/ 	.byte	0x03, 0x19
        /*304a*/ 	.short	0x0050


	//----- nvinfo : EIATTR_PARAM_CBANK
	.align		4
        /*304c*/ 	.byte	0x04, 0x0a
        /*304e*/ 	.short	(.L_43 - .L_42)
	.align		4
.L_42:
        /*3050*/ 	.word	index@(.nv.constant0.matmul_kernel)
        /*3054*/ 	.short	0x0210
        /*3056*/ 	.short	0x0050


	//----- nvinfo : EIATTR_SW_WAR
	.align		4
.L_43:
        /*3058*/ 	.byte	0x04, 0x36
        /*305a*/ 	.short	(.L_45 - .L_44)
.L_44:
        /*305c*/ 	.word	0x00000008
.L_45:


//--------------------- .nv.callgraph             --------------------------
	.section	.nv.callgraph,"",@"SHT_CUDA_CALLGRAPH"
	.align	4
	.sectionentsize	8
	.align		4
        /*0000*/ 	.word	0x00000000
	.align		4
        /*0004*/ 	.word	0xffffffff
	.align		4
        /*0008*/ 	.word	0x00000000
	.align		4
        /*000c*/ 	.word	0xfffffffe
	.align		4
        /*0010*/ 	.word	0x00000000
	.align		4
        /*0014*/ 	.word	0xfffffffd
	.align		4
        /*0018*/ 	.word	0x00000000
	.align		4
        /*001c*/ 	.word	0xfffffffc


//--------------------- .text.matmul_kernel       --------------------------
	.section	.text.matmul_kernel,"ax",@progbits
	.align	128
        .global         matmul_kernel
        .type           matmul_kernel,@function
        .size           matmul_kernel,(.L_x_3 - matmul_kernel)
        .other          matmul_kernel,@"STO_CUDA_ENTRY STV_DEFAULT"
matmul_kernel:
.text.matmul_kernel:
[----:B------:R-:W0:Y:S02]  /*0000*/  LDC R1, c[0x0][0x28] ;  /* 0x00000a00ff017b82 */ /* 0x000e240000000800 */
[----:B0-----:R-:W-:-:S06]  /*0010*/  VIADD R1, R1, 0xffffdb10 ;  /* 0xffffdb1001017836 */ /* 0x001fcc0000000000 */
[----:B------:R-:W0:Y:S01]  /*0020*/  LDC.64 R6, c[0x0][0x228] ;  /* 0x00008a00ff067b82 */ /* 0x000e220000000a00 */
[----:B------:R-:W1:Y:S01]  /*0030*/  S2R R5, SR_CTAID.X ;  /* 0x0000000000057919 */ /* 0x000e620000002500 */
[----:B------:R-:W-:Y:S01]  /*0040*/  UMOV UR4, 0x400 ;  /* 0x0000040000047882 */ /* 0x000fe20000000000 */
[----:B------:R-:W-:Y:S01]  /*0050*/  ULDC.64 UR44, c[0x0][0x208] ;  /* 0x00008200002c7ab9 */ /* 0x000fe20000000a00 */
[----:B------:R-:W-:Y:S01]  /*0060*/  CS2R R24, SRZ ;  /* 0x0000000000187805 */ /* 0x000fe2000001ff00 */
[----:B------:R2:W-:Y:S01]  /*0070*/  STL [R1+0xc00], RZ ;  /* 0x000c00ff01007387 */ /* 0x0005e20000100800 */
[----:B------:R-:W-:Y:S02]  /*0080*/  CS2R R26, SRZ ;  /* 0x00000000001a7805 */ /* 0x000fe4000001ff00 */
[----:B------:R-:W-:Y:S01]  /*0090*/  CS2R R28, SRZ ;  /* 0x00000000001c7805 */ /* 0x000fe2000001ff00 */
[----:B------:R-:W3:Y:S01]  /*00a0*/  S2UR UR5, SR_CgaCtaId ;  /* 0x00000000000579c3 */ /* 0x000ee20000008800 */
[----:B------:R2:W-:Y:S01]  /*00b0*/  STL [R1+0xc04], RZ ;  /* 0x000c04ff01007387 */ /* 0x0005e20000100800 */
[----:B------:R-:W-:-:S02]  /*00c0*/  CS2R R30, SRZ ;  /* 0x00000000001e7805 */ /* 0x000fc4000001ff00 */
[----:B------:R-:W-:Y:S02]  /*00d0*/  CS2R R32, SRZ ;  /* 0x0000000000207805 */ /* 0x000fe4000001ff00 */
[----:B------:R-:W-:Y:S01]  /*00e0*/  CS2R R34, SRZ ;  /* 0x0000000000227805 */ /* 0x000fe2000001ff00 */
[----:B------:R2:W-:Y:S01]  /*00f0*/  STL [R1+0xc08], RZ ;  /* 0x000c08ff01007387 */ /* 0x0005e20000100800 */
[----:B------:R-:W-:Y:S02]  /*0100*/  CS2R R36, SRZ ;  /* 0x0000000000247805 */ /* 0x000fe4000001ff00 */
[----:B------:R-:W-:Y:S02]  /*0110*/  CS2R R38, SRZ ;  /* 0x0000000000267805 */ /* 0x000fe4000001ff00 */
[----:B------:R-:W-:Y:S01]  /*0120*/  CS2R R40, SRZ ;  /* 0x0000000000287805 */ /* 0x000fe2000001ff00 */
[----:B------:R2:W-:Y:S01]  /*0130*/  STL [R1+0xc0c], RZ ;  /* 0x000c0cff01007387 */ /* 0x0005e20000100800 */
[----:B------:R-:W-:-:S02]  /*0140*/  CS2R R42, SRZ ;  /* 0x00000000002a7805 */ /* 0x000fc4000001ff00 */
[----:B------:R-:W-:Y:S02]  /*0150*/  CS2R R44, SRZ ;  /* 0x00000000002c7805 */ /* 0x000fe4000001ff00 */
[----:B------:R-:W-:Y:S01]  /*0160*/  CS2R R46, SRZ ;  /* 0x00000000002e7805 */ /* 0x000fe2000001ff00 */
[----:B------:R2:W-:Y:S01]  /*0170*/  STL [R1+0xc10], RZ ;  /* 0x000c10ff01007387 */ /* 0x0005e20000100800 */
[----:B------:R-:W-:Y:S02]  /*0180*/  CS2R R48, SRZ ;  /* 0x0000000000307805 */ /* 0x000fe4000001ff00 */
[----:B------:R-:W-:Y:S01]  /*0190*/  CS2R R50, SRZ ;  /* 0x0000000000327805 */ /* 0x000fe2000001ff00 */
[----:B0-----:R-:W-:Y:S01]  /*01a0*/  VIADD R0, R7, 0xff ;  /* 0x000000ff07007836 */ /* 0x001fe20000000000 */
[----:B------:R2:W-:Y:S01]  /*01b0*/  STL [R1+0xc14], RZ ;  /* 0x000c14ff01007387 */ /* 0x0005e20000100800 */
[----:B------:R-:W-:Y:S02]  /*01c0*/  CS2R R52, SRZ ;  /* 0x0000000000347805 */ /* 0x000fe4000001ff00 */
[----:B------:R-:W-:-:S02]  /*01d0*/  CS2R R54, SRZ ;  /* 0x0000000000367805 */ /* 0x000fc4000001ff00 */
[----:B------:R-:W-:Y:S01]  /*01e0*/  CS2R R56, SRZ ;  /* 0x0000000000387805 */ /* 0x000fe2000001ff00 */
[----:B------:R2:W-:Y:S01]  /*01f0*/  STL [R1+0xc18], RZ ;  /* 0x000c18ff01007387 */ /* 0x0005e20000100800 */
[----:B------:R-:W-:Y:S02]  /*0200*/  SHF.R.S32.HI R3, RZ, 0x1f, R0 ;  /* 0x0000001fff037819 */ /* 0x000fe40000011400 */
[----:B------:R-:W-:Y:S01]  /*0210*/  CS2R R58, SRZ ;  /* 0x00000000003a7805 */ /* 0x000fe2000001ff00 */
[----:B---3--:R-:W-:Y:S01]  /*0220*/  ULEA UR4, UR5, UR4, 0x18 ;  /* 0x0000000405047291 */ /* 0x008fe2000f8ec03f */
[----:B------:R2:W-:Y:S01]  /*0230*/  STL [R1+0xc1c], RZ ;  /* 0x000c1cff01007387 */ /* 0x0005e20000100800 */
[----:B------:R-:W-:Y:S02]  /*0240*/  LEA.HI R3, R3, R0, RZ, 0x8 ;  /* 0x0000000003037211 */ /* 0x000fe400078f40ff */
[----:B------:R-:W-:Y:S02]  /*0250*/  CS2R R60, SRZ ;  /* 0x00000000003c7805 */ /* 0x000fe4000001ff00 */
[----:B-1----:R-:W-:Y:S01]  /*0260*/  IABS R10, R5 ;  /* 0x00000005000a7213 */ /* 0x002fe20000000000 */
[----:B------:R2:W-:Y:S01]  /*0270*/  STL [R1+0xc20], RZ ;  /* 0x000c20ff01007387 */ /* 0x0005e20000100800 */
[----:B------:R-:W-:-:S02]  /*0280*/  SHF.R.S32.HI R3, RZ, 0x8, R3 ;  /* 0x00000008ff037819 */ /* 0x000fc40000011403 */
[----:B------:R-:W-:Y:S02]  /*0290*/  CS2R R62, SRZ ;  /* 0x00000000003e7805 */ /* 0x000fe4000001ff00 */
[----:B------:R-:W-:Y:S01]  /*02a0*/  CS2R R64, SRZ ;  /* 0x0000000000407805 */ /* 0x000fe2000001ff00 */
[----:B------:R2:W-:Y:S01]  /*02b0*/  STL [R1+0xc24], RZ ;  /* 0x000c24ff01007387 */ /* 0x0005e20000100800 */
[----:B------:R-:W-:Y:S01]  /*02c0*/  CS2R R66, SRZ ;  /* 0x0000000000427805 */ /* 0x000fe2000001ff00 */
[----:B------:R-:W-:Y:S01]  /*02d0*/  IMAD.SHL.U32 R4, R3, 0x8, RZ ;  /* 0x0000000803047824 */ /* 0x000fe200078e00ff */
[----:B------:R-:W-:Y:S01]  /*02e0*/  CS2R R68, SRZ ;  /* 0x0000000000447805 */ /* 0x000fe2000001ff00 */
[----:B------:R2:W-:Y:S01]  /*02f0*/  STL [R1+0xc28], RZ ;  /* 0x000c28ff01007387 */ /* 0x0005e20000100800 */
[----:B------:R-:W-:Y:S02]  /*0300*/  CS2R R70, SRZ ;  /* 0x0000000000467805 */ /* 0x000fe4000001ff00 */
[----:B------:R-:W-:-:S02]  /*0310*/  CS2R R72, SRZ ;  /* 0x0000000000487805 */ /* 0x000fc4000001ff00 */
[-C--:B------:R-:W-:Y:S01]  /*0320*/  IABS R9, R4.reuse ;  /* 0x0000000400097213 */ /* 0x080fe20000000000 */
[----:B------:R2:W-:Y:S01]  /*0330*/  STL [R1+0xc2c], RZ ;  /* 0x000c2cff01007387 */ /* 0x0005e20000100800 */
[----:B------:R-:W-:Y:S02]  /*0340*/  IABS R12, R4 ;  /* 0x00000004000c7213 */ /* 0x000fe40000000000 */
[----:B------:R-:W-:Y:S01]  /*0350*/  CS2R R74, SRZ ;  /* 0x00000000004a7805 */ /* 0x000fe2000001ff00 */
[----:B------:R-:W0:Y:S01]  /*0360*/  I2F.RP R0, R9 ;  /* 0x0000000900007306 */ /* 0x000e220000209400 */
        /* <DEDUP_REMOVED lines=13> */
[----:B------:R-:W-:Y:S01]  /*0440*/  CS2R R94, SRZ ;  /* 0x00000000005e7805 */ /* 0x000fe2000001ff00 */
[----:B0-----:R-:W0:Y:S01]  /*0450*/  MUFU.RCP R0, R0 ;  /* 0x0000000000007308 */ /* 0x001e220000001000 */
        /* <DEDUP_REMOVED lines=18> */
[----:B------:R-:W-:Y:S01]  /*0580*/  IMAD.MOV R0, RZ, RZ, -R12 ;  /* 0x000000ffff007224 */ /* 0x000fe200078e0a0c */
[----:B------:R-:W-:Y:S01]  /*0590*/  CS2R R120, SRZ ;  /* 0x0000000000787805 */ /* 0x000fe2000001ff00 */
[----:B------:R0:W1:Y:S01]  /*05a0*/  F2I.FTZ.U32.TRUNC.NTZ R3, R2 ;  /* 0x0000000200037305 */ /* 0x000062000021f000 */
        /* <DEDUP_REMOVED lines=9> */
[----:B0-----:R-:W-:Y:S01]  /*0640*/  IMAD.MOV.U32 R2, RZ, RZ, RZ ;  /* 0x000000ffff027224 */ /* 0x001fe200078e00ff */
[----:B------:R-:W-:-:S02]  /*0650*/  CS2R R134, SRZ ;  /* 0x0000000000867805 */ /* 0x000fc4000001ff00 */
[----:B------:R-:W-:Y:S01]  /*0660*/  CS2R R136, SRZ ;  /* 0x0000000000887805 */ /* 0x000fe2000001ff00 */
[----:B------:R2:W-:Y:S01]  /*0670*/  STL [R1+0xc60], RZ ;  /* 0x000c60ff01007387 */ /* 0x0005e20000100800 */
[----:B------:R-:W-:Y:S01]  /*0680*/  CS2R R138, SRZ ;  /* 0x00000000008a7805 */ /* 0x000fe2000001ff00 */
[--C-:B-1----:R-:W-:Y:S01]  /*0690*/  IMAD.MOV R8, RZ, RZ, -R3.reuse ;  /* 0x000000ffff087224 */ /* 0x102fe200078e0a03 */
[----:B------:R-:W-:Y:S01]  /*06a0*/  CS2R R140, SRZ ;  /* 0x00000000008c7805 */ /* 0x000fe2000001ff00 */
[----:B------:R2:W-:Y:S01]  /*06b0*/  STL [R1+0xc64], RZ ;  /* 0x000c64ff01007387 */ /* 0x0005e20000100800 */
[----:B------:R-:W-:Y:S01]  /*06c0*/  CS2R R142, SRZ ;  /* 0x00000000008e7805 */ /* 0x000fe2000001ff00 */
[----:B------:R-:W-:Y:S01]  /*06d0*/  IMAD R11, R8, R9, RZ ;  /* 0x00000009080b7224 */ /* 0x000fe200078e02ff */
[----:B------:R-:W-:Y:S01]  /*06e0*/  CS2R R144, SRZ ;  /* 0x0000000000907805 */ /* 0x000fe2000001ff00 */
[----:B------:R2:W-:Y:S01]  /*06f0*/  STL [R1+0xc68], RZ ;  /* 0x000c68ff01007387 */ /* 0x0005e20000100800 */
[----:B------:R-:W-:Y:S01]  /*0700*/  IMAD.MOV.U32 R8, RZ, RZ, R10 ;  /* 0x000000ffff087224 */ /* 0x000fe200078e000a */
[----:B------:R-:W-:Y:S01]  /*0710*/  CS2R R146, SRZ ;  /* 0x0000000000927805 */ /* 0x000fe2000001ff00 */
[----:B------:R-:W-:Y:S01]  /*0720*/  IMAD.HI.U32 R3, R3, R11, R2 ;  /* 0x0000000b03037227 */ /* 0x000fe200078e0002 */
[----:B------:R2:W-:Y:S01]  /*0730*/  STL [R1+0xc6c], RZ ;  /* 0x000c6cff01007387 */ /* 0x0005e20000100800 */
[----:B------:R-:W-:-:S02]  /*0740*/  CS2R R148, SRZ ;  /* 0x0000000000947805 */ /* 0x000fc4000001ff00 */
[----:B------:R-:W-:Y:S01]  /*0750*/  CS2R R150, SRZ ;  /* 0x0000000000967805 */ /* 0x000fe2000001ff00 */
[----:B------:R2:W-:Y:S01]  /*0760*/  STL [R1+0xc70], RZ ;  /* 0x000c70ff01007387 */ /* 0x0005e20000100800 */
[----:B------:R-:W-:-:S03]  /*0770*/  IMAD.HI.U32 R3, R3, R8, RZ ;  /* 0x0000000803037227 */ /* 0x000fc600078e00ff */
[----:B------:R2:W-:Y:S01]  /*0780*/  STL [R1+0xc74], RZ ;  /* 0x000c74ff01007387 */ /* 0x0005e20000100800 */
[----:B------:R-:W-:-:S03]  /*0790*/  IMAD R0, R3, R0, R8 ;  /* 0x0000000003007224 */ /* 0x000fc600078e0208 */
[----:B------:R2:W-:Y:S02]  /*07a0*/  STL [R1+0xc78], RZ ;  /* 0x000c78ff01007387 */ /* 0x0005e40000100800 */
[----:B------:R-:W-:Y:S02]  /*07b0*/  ISETP.GT.U32.AND P1, PT, R9, R0, PT ;  /* 0x000000000900720c */ /* 0x000fe40003f24070 */
[----:B------:R2:W-:Y:S04]  /*07c0*/  STL [R1+0xc7c], RZ ;  /* 0x000c7cff01007387 */ /* 0x0005e80000100800 */
[----:B------:R2:W-:Y:S04]  /*07d0*/  STL [R1+0xc80], RZ ;  /* 0x000c80ff01007387 */ /* 0x0005e80000100800 */
[----:B------:R2:W-:Y:S03]  /*07e0*/  STL [R1+0xc84], RZ ;  /* 0x000c84ff01007387 */ /* 0x0005e60000100800 */
[----:B------:R-:W-:Y:S01]  /*07f0*/  @!P1 IMAD.IADD R0, R0, 0x1, -R9 ;  /* 0x0000000100009824 */ /* 0x000fe200078e0a09 */
[----:B------:R2:W-:Y:S01]  /*0800*/  STL [R1+0xc88], RZ ;  /* 0x000c88ff01007387 */ /* 0x0005e20000100800 */
[----:B------:R-:W-:Y:S01]  /*0810*/  @!P1 VIADD R3, R3, 0x1 ;  /* 0x0000000103039836 */ /* 0x000fe20000000000 */
[----:B------:R-:W-:-:S02]  /*0820*/  ISETP.NE.AND P1, PT, R4, RZ, PT ;  /* 0x000000ff0400720c */ /* 0x000fc40003f25270 */
[----:B------:R2:W-:Y:S01]  /*0830*/  STL [R1+0xc8c], RZ ;  /* 0x000c8cff01007387 */ /* 0x0005e20000100800 */
[----:B------:R-:W-:Y:S02]  /*0840*/  ISETP.GE.U32.AND P0, PT, R0, R9, PT ;  /* 0x000000090000720c */ /* 0x000fe40003f06070 */
[----:B------:R-:W-:Y:S01]  /*0850*/  LOP3.LUT R0, R5, R4, RZ, 0x3c, !PT ;  /* 0x0000000405007212 */ /* 0x000fe200078e3cff */
[----:B------:R2:W-:Y:S03]  /*0860*/  STL [R1+0xc90], RZ ;  /* 0x000c90ff01007387 */ /* 0x0005e60000100800 */
[----:B------:R-:W-:Y:S01]  /*0870*/  ISETP.GE.AND P2, PT, R0, RZ, PT ;  /* 0x000000ff0000720c */ /* 0x000fe20003f46270 */
[----:B------:R2:W-:Y:S01]  /*0880*/  STL [R1+0xc94], RZ ;  /* 0x000c94ff01007387 */ /* 0x0005e20000100800 */
[----:B------:R-:W-:-:S03]  /*0890*/  VIADD R0, R6, 0x1ff ;  /* 0x000001ff06007836 */ /* 0x000fc60000000000 */
[----:B------:R2:W-:Y:S02]  /*08a0*/  STL [R1+0xc98], RZ ;  /* 0x000c98ff01007387 */ /* 0x0005e40000100800 */
[----:B------:R-:W-:Y:S02]  /*08b0*/  @P0 VIADD R3, R3, 0x1 ;  /* 0x0000000103030836 */ /* 0x000fe40000000000 */
[----:B------:R2:W-:Y:S02]  /*08c0*/  STL [R1+0xc9c], RZ ;  /* 0x000c9cff01007387 */ /* 0x0005e40000100800 */
[----:B------:R-:W-:Y:S01]  /*08d0*/  IMAD.MOV.U32 R2, RZ, RZ, R3 ;  /* 0x000000ffff027224 */ /* 0x000fe200078e0003 */
[----:B------:R-:W-:Y:S01]  /*08e0*/  SHF.R.S32.HI R3, RZ, 0x1f, R0 ;  /* 0x0000001fff037819 */ /* 0x000fe20000011400 */
[----:B------:R2:W-:Y:S02]  /*08f0*/  STL [R1+0xca0], RZ ;  /* 0x000ca0ff01007387 */ /* 0x0005e40000100800 */
[----:B------:R-:W-:Y:S01]  /*0900*/  @!P2 IMAD.MOV R2, RZ, RZ, -R2 ;  /* 0x000000ffff02a224 */ /* 0x000fe200078e0a02 */
[----:B------:R-:W-:Y:S01]  /*0910*/  @!P1 LOP3.LUT R2, RZ, R4, RZ, 0x33, !PT ;  /* 0x00000004ff029212 */ /* 0x000fe200078e33ff */
[----:B------:R2:W-:Y:S01]  /*0920*/  STL [R1+0xca4], RZ ;  /* 0x000ca4ff01007387 */ /* 0x0005e20000100800 */
[----:B------:R-:W-:-:S03]  /*0930*/  LEA.HI R3, R3, R0, RZ, 0x9 ;  /* 0x0000000003037211 */ /* 0x000fc600078f48ff */
[----:B------:R2:W-:Y:S01]  /*0940*/  STL [R1+0xca8], RZ ;  /* 0x000ca8ff01007387 */ /* 0x0005e20000100800 */
[----:B------:R-:W-:Y:S02]  /*0950*/  IMAD.SHL.U32 R8, R2, 0x8, RZ ;  /* 0x0000000802087824 */ /* 0x000fe400078e00ff */
[----:B------:R-:W-:Y:S01]  /*0960*/  IMAD.MOV R2, RZ, RZ, -R2 ;  /* 0x000000ffff027224 */ /* 0x000fe200078e0a02 */
[----:B------:R2:W-:Y:S02]  /*0970*/  STL [R1+0xcac], RZ ;  /* 0x000cacff01007387 */ /* 0x0005e40000100800 */
[----:B------:R-:W-:Y:S01]  /*0980*/  LEA.HI.SX32 R3, R3, -R8, 0x17 ;  /* 0x8000000803037211 */ /* 0x000fe200078fbaff */
[----:B------:R-:W-:Y:S01]  /*0990*/  IMAD R4, R4, R2, R5 ;  /* 0x0000000204047224 */ /* 0x000fe200078e0205 */
[----:B------:R2:W-:Y:S02]  /*09a0*/  STL [R1+0xcb0], RZ ;  /* 0x000cb0ff01007387 */ /* 0x0005e40000100800 */
[----:B------:R-:W-:-:S02]  /*09b0*/  VIMNMX R13, R3, 0x8, PT ;  /* 0x00000008030d7848 */ /* 0x000fc40003fe0100 */
[----:B------:R2:W-:Y:S01]  /*09c0*/  STL [R1+0xcb4], RZ ;  /* 0x000cb4ff01007387 */ /* 0x0005e20000100800 */
[----:B------:R-:W-:Y:S02]  /*09d0*/  IABS R11, R4 ;  /* 0x00000004000b7213 */ /* 0x000fe40000000000 */
[----:B------:R-:W-:Y:S01]  /*09e0*/  IABS R9, R13 ;  /* 0x0000000d00097213 */ /* 0x000fe20000000000 */
[----:B------:R2:W-:Y:S03]  /*09f0*/  STL [R1+0xcb8], RZ ;  /* 0x000cb8ff01007387 */ /* 0x0005e60000100800 */
[----:B------:R-:W0:Y:S01]  /*0a00*/  I2F.RP R0, R9 ;  /* 0x0000000900007306 */ /* 0x000e220000209400 */
[----:B------:R2:W-:Y:S04]  /*0a10*/  STL [R1+0xcbc], RZ ;  /* 0x000cbcff01007387 */ /* 0x0005e80000100800 */
[----:B------:R2:W-:Y:S04]  /*0a20*/  STL [R1+0xcc0], RZ ;  /* 0x000cc0ff01007387 */ /* 0x0005e80000100800 */
[----:B------:R2:W-:Y:S04]  /*0a30*/  STL [R1+0xcc4], RZ ;  /* 0x000cc4ff01007387 */ /* 0x0005e80000100800 */
[----:B------:R2:W-:Y:S01]  /*0a40*/  STL [R1+0xcc8], RZ ;  /* 0x000cc8ff01007387 */ /* 0x0005e20000100800 */
[----:B0-----:R-:W0:Y:S03]  /*0a50*/  MUFU.RCP R0, R0 ;  /* 0x0000000000007308 */ /* 0x001e260000001000 */
[----:B------:R2:W-:Y:S04]  /*0a60*/  STL [R1+0xccc], RZ ;  /* 0x000cccff01007387 */ /* 0x0005e80000100800 */
[----:B------:R2:W-:Y:S04]  /*0a70*/  STL [R1+0xcd0], RZ ;  /* 0x000cd0ff01007387 */ /* 0x0005e80000100800 */
[----:B------:R2:W-:Y:S04]  /*0a80*/  STL [R1+0xcd4], RZ ;  /* 0x000cd4ff01007387 */ /* 0x0005e80000100800 */
[----:B------:R2:W-:Y:S01]  /*0a90*/  STL [R1+0xcd8], RZ ;  /* 0x000cd8ff01007387 */ /* 0x0005e20000100800 */
[----:B0-----:R-:W-:-:S03]  /*0aa0*/  VIADD R3, R0, 0xffffffe ;  /* 0x0ffffffe00037836 */ /* 0x001fc60000000000 */
[----:B------:R2:W-:Y:S04]  /*0ab0*/  STL [R1+0xcdc], RZ ;  /* 0x000cdcff01007387 */ /* 0x0005e80000100800 */
[----:B------:R2:W-:Y:S01]  /*0ac0*/  STL [R1+0xce0], RZ ;  /* 0x000ce0ff01007387 */ /* 0x0005e20000100800 */
[----:B------:R-:W0:Y:S03]  /*0ad0*/  F2I.FTZ.U32.TRUNC.NTZ R3, R3 ;  /* 0x0000000300037305 */ /* 0x000e26000021f000 */
[----:B------:R2:W-:Y:S04]  /*0ae0*/  STL [R1+0xce4], RZ ;  /* 0x000ce4ff01007387 */ /* 0x0005e80000100800 */
[----:B------:R2:W-:Y:S04]  /*0af0*/  STL [R1+0xce8], RZ ;  /* 0x000ce8ff01007387 */ /* 0x0005e80000100800 */
[----:B------:R2:W-:Y:S04]  /*0b00*/  STL [R1+0xcec], RZ ;  /* 0x000cecff01007387 */ /* 0x0005e80000100800 */
[----:B------:R2:W-:Y:S01]  /*0b10*/  STL [R1+0xcf0], RZ ;  /* 0x000cf0ff01007387 */ /* 0x0005e20000100800 */
[----:B0-----:R-:W-:-:S03]  /*0b20*/  IMAD.MOV R10, RZ, RZ, -R3 ;  /* 0x000000ffff0a7224 */ /* 0x001fc600078e0a03 */
[----:B------:R2:W-:Y:S01]  /*0b30*/  STL [R1+0xcf4], RZ ;  /* 0x000cf4ff01007387 */ /* 0x0005e20000100800 */
[----:B------:R-:W-:Y:S01]  /*0b40*/  IMAD.MOV.U32 R2, RZ, RZ, R10 ;  /* 0x000000ffff027224 */ /* 0x000fe200078e000a */
[----:B------:R-:W-:Y:S02]  /*0b50*/  IABS R10, R13 ;  /* 0x0000000d000a7213 */ /* 0x000fe40000000000 */
[----:B------:R2:W-:Y:S01]  /*0b60*/  STL [R1+0xcf8], RZ ;  /* 0x000cf8ff01007387 */ /* 0x0005e20000100800 */
[----:B------:R-:W-:Y:S02]  /*0b70*/  IMAD R5, R2, R9, RZ ;  /* 0x0000000902057224 */ /* 0x000fe400078e02ff */
[----:B------:R-:W-:Y:S01]  /*0b80*/  IMAD.MOV.U32 R2, RZ, RZ, RZ ;  /* 0x000000ffff027224 */ /* 0x000fe200078e00ff */
[----:B------:R2:W-:Y:S03]  /*0b90*/  STL [R1+0xcfc], RZ ;  /* 0x000cfcff01007387 */ /* 0x0005e60000100800 */
[----:B------:R-:W-:Y:S01]  /*0ba0*/  IMAD.HI.U32 R2, R3, R5, R2 ;  /* 0x0000000503027227 */ /* 0x000fe200078e0002 */
[----:B------:R2:W-:Y:S03]  /*0bb0*/  STL [R1+0xd00], RZ ;  /* 0x000d00ff01007387 */ /* 0x0005e60000100800 */
[----:B------:R-:W-:Y:S01]  /*0bc0*/  IMAD.MOV R3, RZ, RZ, -R10 ;  /* 0x000000ffff037224 */ /* 0x000fe200078e0a0a */
        /* <DEDUP_REMOVED lines=18> */
[----:B------:R2:W-:Y:S04]  /*0cf0*/  STL [R1+0xd28], RZ ;  /* 0x000d28ff01007387 */ /* 0x0005e80000100800 */
[----:B------:R2:W-:Y:S02]  /*0d00*/  STL [R1+0xd2c], RZ ;  /* 0x000d2cff01007387 */ /* 0x0005e40000100800 */
[----:B------:R-:W-:-:S02]  /*0d10*/  @P0 VIADD R0, R0, 0x1 ;  /* 0x0000000100000836 */ /* 0x000fc40000000000 */
[----:B------:R2:W-:Y:S04]  /*0d20*/  STL [R1+0xd30], RZ ;  /* 0x000d30ff01007387 */ /* 0x0005e80000100800 */
[----:B------:R2:W-:Y:S01]  /*0d30*/  STL [R1+0xd34], RZ ;  /* 0x000d34ff01007387 */ /* 0x0005e20000100800 */
[----:B------:R-:W-:Y:S01]  /*0d40*/  @!P2 IMAD.MOV R0, RZ, RZ, -R0 ;  /* 0x000000ffff00a224 */ /* 0x000fe200078e0a00 */
[----:B------:R-:W-:Y:S02]  /*0d50*/  @!P1 LOP3.LUT R0, RZ, R13, RZ, 0x33, !PT ;  /* 0x0000000dff009212 */ /* 0x000fe400078e33ff */
[----:B------:R2:W-:Y:S03]  /*0d60*/  STL [R1+0xd38], RZ ;  /* 0x000d38ff01007387 */ /* 0x0005e60000100800 */
[----:B------:R-:W-:Y:S01]  /*0d70*/  IMAD.MOV R2, RZ, RZ, -R0 ;  /* 0x000000ffff027224 */ /* 0x000fe200078e0a00 */
[----:B------:R2:W-:Y:S01]  /*0d80*/  STL [R1+0xd3c], RZ ;  /* 0x000d3cff01007387 */ /* 0x0005e20000100800 */
[----:B------:R-:W-:-:S02]  /*0d90*/  IMAD.SHL.U32 R0, R0, 0x100, RZ ;  /* 0x0000010000007824 */ /* 0x000fc400078e00ff */
[----:B------:R-:W-:Y:S01]  /*0da0*/  IMAD R2, R13, R2, R4 ;  /* 0x000000020d027224 */ /* 0x000fe200078e0204 */
[----:B------:R2:W-:Y:S03]  /*0db0*/  STL [R1+0xd40], RZ ;  /* 0x000d40ff01007387 */ /* 0x0005e60000100800 */
[----:B------:R-:W-:Y:S01]  /*0dc0*/  IMAD.IADD R2, R8, 0x1, R2 ;  /* 0x0000000108027824 */ /* 0x000fe200078e0202 */
[----:B------:R2:W-:Y:S01]  /*0dd0*/  STL [R1+0xd44], RZ ;  /* 0x000d44ff01007387 */ /* 0x0005e20000100800 */
[----:B------:R-:W0:Y:S03]  /*0de0*/  LDC R8, c[0x0][0x230] ;  /* 0x00008c00ff087b82 */ /* 0x000e260000000800 */
[----:B------:R2:W-:Y:S04]  /*0df0*/  STL [R1+0xd48], RZ ;  /* 0x000d48ff01007387 */ /* 0x0005e80000100800 */
[----:B------:R2:W-:Y:S04]  /*0e00*/  STL [R1+0xd4c], RZ ;  /* 0x000d4cff01007387 */ /* 0x0005e80000100800 */
[----:B------:R2:W-:Y:S04]  /*0e10*/  STL [R1+0xd50], RZ ;  /* 0x000d50ff01007387 */ /* 0x0005e80000100800 */
[----:B------:R2:W-:Y:S04]  /*0e20*/  STL [R1+0xd54], RZ ;  /* 0x000d54ff01007387 */ /* 0x0005e80000100800 */
[----:B------:R2:W-:Y:S04]  /*0e30*/  STL [R1+0xd58], RZ ;  /* 0x000d58ff01007387 */ /* 0x0005e80000100800 */
[----:B------:R2:W-:Y:S01]  /*0e40*/  STL [R1+0xd5c], RZ ;  /* 0x000d5cff01007387 */ /* 0x0005e20000100800 */
[----:B0-----:R-:W-:-:S03]  /*0e50*/  VIADD R8, R8, 0x1f ;  /* 0x0000001f08087836 */ /* 0x001fc60000000000 */
[----:B------:R2:W-:Y:S02]  /*0e60*/  STL [R1+0xd60], RZ ;  /* 0x000d60ff01007387 */ /* 0x0005e40000100800 */
[----:B------:R-:W-:Y:S02]  /*0e70*/  ISETP.GE.AND P0, PT, R8, 0x20, PT ;  /* 0x000000200800780c */ /* 0x000fe40003f06270 */
[----:B------:R2:W-:Y:S04]  /*0e80*/  STL [R1+0xd64], RZ ;  /* 0x000d64ff01007387 */ /* 0x0005e80000100800 */
        /* <DEDUP_REMOVED lines=678> */
[----:B------:R2:W-:Y:S04]  /*38f0*/  STL [R1], RZ ;  /* 0x000000ff01007387 */ /* 0x0005e80000100800 */
        /* <DEDUP_REMOVED lines=104> */
[----:B------:R2:W-:Y:S01]  /*3f80*/  STL [R1+0x1a4], RZ ;  /* 0x0001a4ff01007387 */ /* 0x0005e20000100800 */
[----:B------:R-:W0:Y:S03]  /*3f90*/  S2R R9, SR_TID.X ;  /* 0x0000000000097919 */ /* 0x000e260000002100 */
        /* <DEDUP_REMOVED lines=8> */
[----:B0-----:R-:W-:-:S02]  /*4020*/  LOP3.LUT R3, R9, 0x7f, RZ, 0xc0, !PT ;  /* 0x0000007f09037812 */ /* 0x001fc400078ec0ff */
[----:B------:R-:W-:Y:S01]  /*4030*/  LOP3.LUT R152, R9, 0x60, RZ, 0xc0, !PT ;  /* 0x0000006009987812 */ /* 0x000fe200078ec0ff */
[----:B------:R2:W-:Y:S02]  /*4040*/  STL [R1+0x1c8], RZ ;  /* 0x0001c8ff01007387 */ /* 0x0005e40000100800 */
[----:B------:R-:W-:Y:S02]  /*4050*/  IMAD R2, R2, 0x200, R3 ;  /* 0x0000020002027824 */ /* 0x000fe400078e0203 */
[----:B------:R2:W-:Y:S02]  /*4060*/  STL [R1+0x1cc], RZ ;  /* 0x0001ccff01007387 */ /* 0x0005e40000100800 */
[C---:B------:R-:W-:Y:S02]  /*4070*/  VIADD R5, R2.reuse, 0x80 ;  /* 0x0000008002057836 */ /* 0x040fe40000000000 */
[----:B------:R2:W-:Y:S01]  /*4080*/  STL [R1+0x1d0], RZ ;  /* 0x0001d0ff01007387 */ /* 0x0005e20000100800 */
[----:B------:R-:W-:-:S02]  /*4090*/  VIADD R4, R2, 0x100 ;  /* 0x0000010002047836 */ /* 0x000fc40000000000 */
[----:B------:R-:W-:Y:S01]  /*40a0*/  VIADD R3, R2, 0x180 ;  /* 0x0000018002037836 */ /* 0x000fe20000000000 */
        /* <DEDUP_REMOVED lines=11> */
[----:B------:R-:W-:Y:S05]  /*4160*/  @!P0 BRA `(.L_x_0) ;  /* 0x0000019800b48947 */ /* 0x000fea0003800000 */
[----:B------:R-:W-:Y:S01]  /*4170*/  IABS R23, R6 ;  /* 0x0000000600177213 */ /* 0x000fe20000000000 */
[----:B------:R-:W-:Y:S01]  /*4180*/  ULDC UR5, c[0x0][0x23c] ;  /* 0x00008f0000057ab9 */ /* 0x000fe20000000800 */
[----:B------:R-:W-:Y:S01]  /*4190*/  IABS R13, R7 ;  /* 0x00000007000d7213 */ /* 0x000fe20000000000 */
[----:B------:R-:W-:Y:S01]  /*41a0*/  ULDC.64 UR6, c[0x0][0x218] ;  /* 0x0000860000067ab9 */ /* 0x000fe20000000a00 */
[----:B------:R-:W0:Y:S01]  /*41b0*/  I2F.RP R14, R23 ;  /* 0x00000017000e7306 */ /* 0x000e220000209400 */
[----:B------:R-:W-:Y:S01]  /*41c0*/  IABS R18, R3 ;  /* 0x0000000300127213 */ /* 0x000fe20000000000 */
[----:B------:R-:W-:Y:S01]  /*41d0*/  ULDC UR10, c[0x0][0x238] ;  /* 0x00008e00000a7ab9 */ /* 0x000fe20000000800 */
[----:B------:R-:W-:Y:S01]  /*41e0*/  IABS R19, R4 ;  /* 0x0000000400137213 */ /* 0x000fe20000000000 */
[----:B------:R-:W-:Y:S01]  /*41f0*/  ULDC.64 UR8, c[0x0][0x210] ;  /* 0x0000840000087ab9 */ /* 0x000fe20000000a00 */
[----:B------:R-:W-:Y:S01]  /*4200*/  IABS R21, R5 ;  /* 0x0000000500157213 */ /* 0x000fe20000000000 */
[----:B------:R-:W-:Y:S01]  /*4210*/  UIMAD UR50, UR10, 0x1f, URZ ;  /* 0x0000001f0a3278a4 */ /* 0x000fe2000f8e023f */
[----:B------:R-:W-:Y:S01]  /*4220*/  IABS R22, R2 ;  /* 0x0000000200167213 */ /* 0x000fe20000000000 */
[----:B------:R-:W1:Y:S01]  /*4230*/  I2F.RP R10, R13 ;  /* 0x0000000d000a7306 */ /* 0x000e620000209400 */
[----:B------:R-:W-:Y:S01]  /*4240*/  SHF.R.S32.HI R17, RZ, 0x1f, R8 ;  /* 0x0000001fff117819 */ /* 0x000fe20000011408 */
[----:B------:R-:W-:Y:S01]  /*4250*/  USHF.R.S32.HI UR51, URZ, 0x1f, UR50 ;  /* 0x0000001f3f337899 */ /* 0x000fe20008011432 */
[----:B------:R-:W-:Y:S01]  /*4260*/  LOP3.LUT R83, R9, 0x1f, RZ, 0xc0, !PT ;  /* 0x0000001f09537812 */ /* 0x000fe200078ec0ff */
[----:B------:R-:W-:Y:S01]  /*4270*/  UIMAD UR52, UR10, 0x1e, URZ ;  /* 0x0000001e0a3478a4 */ /* 0x000fe2000f8e023f */
[----:B------:R-:W-:Y:S01]  /*4280*/  LEA.HI R8, R17, R8, RZ, 0x5 ;  /* 0x0000000811087211 */ /* 0x000fe200078f28ff */
[----:B------:R-:W-:Y:S01]  /*4290*/  UIMAD UR54, UR10, 0x1d, URZ ;  /* 0x0000001d0a3678a4 */ /* 0x000fe2000f8e023f */
[----:B------:R-:W-:Y:S01]  /*42a0*/  CS2R R144, SRZ ;  /* 0x0000000000907805 */ /* 0x000fe2000001ff00 */
[----:B0-----:R-:W0:Y:S01]  /*42b0*/  MUFU.RCP R14, R14 ;  /* 0x0000000e000e7308 */ /* 0x001e220000001000 */
[----:B------:R-:W-:Y:S01]  /*42c0*/  USHF.R.S32.HI UR53, URZ, 0x1f, UR52 ;  /* 0x0000001f3f357899 */ /* 0x000fe20008011434 */
[----:B------:R-:W-:Y:S01]  /*42d0*/  CS2R R146, SRZ ;  /* 0x0000000000927805 */ /* 0x000fe2000001ff00 */
[----:B------:R-:W-:Y:S01]  /*42e0*/  USHF.R.S32.HI UR55, URZ, 0x1f, UR54 ;  /* 0x0000001f3f377899 */ /* 0x000fe20008011436 */
[----:B------:R-:W-:Y:S01]  /*42f0*/  CS2R R148, SRZ ;  /* 0x0000000000947805 */ /* 0x000fe2000001ff00 */
[----:B------:R-:W-:Y:S01]  /*4300*/  UIMAD UR56, UR10, 0x1c, URZ ;  /* 0x0000001c0a3878a4 */ /* 0x000fe2000f8e023f */
[----:B------:R-:W-:Y:S01]  /*4310*/  CS2R R150, SRZ ;  /* 0x0000000000967805 */ /* 0x000fe2000001ff00 */
[----:B------:R-:W-:Y:S01]  /*4320*/  UIMAD UR58, UR10, 0x1b, URZ ;  /* 0x0000001b0a3a78a4 */ /* 0x000fe2000f8e023f */
[----:B-1----:R1:W3:Y:S01]  /*4330*/  MUFU.RCP R12, R10 ;  /* 0x0000000a000c7308 */ /* 0x0022e20000001000 */
[----:B------:R-:W-:-:S02]  /*4340*/  USHF.R.S32.HI UR57, URZ, 0x1f, UR56 ;  /* 0x0000001f3f397899 */ /* 0x000fc40008011438 */
[----:B------:R-:W-:Y:S02]  /*4350*/  USHF.R.S32.HI UR59, URZ, 0x1f, UR58 ;  /* 0x0000001f3f3b7899 */ /* 0x000fe4000801143a */
[----:B------:R-:W-:Y:S02]  /*4360*/  UIMAD UR60, UR10, 0x1a, URZ ;  /* 0x0000001a0a3c78a4 */ /* 0x000fe4000f8e023f */
[----:B------:R-:W-:Y:S01]  /*4370*/  UIMAD UR16, UR10, 0x17, URZ ;  /* 0x000000170a1078a4 */ /* 0x000fe2000f8e023f */
[----:B0-----:R-:W-:Y:S01]  /*4380*/  VIADD R11, R14, 0xffffffe ;  /* 0x0ffffffe0e0b7836 */ /* 0x001fe20000000000 */
[----:B------:R-:W-:Y:S01]  /*4390*/  USHF.R.S32.HI UR61, URZ, 0x1f, UR60 ;  /* 0x0000001f3f3d7899 */ /* 0x000fe2000801143c */
[----:B-1----:R-:W-:Y:S01]  /*43a0*/  IMAD.MOV.U32 R10, RZ, RZ, RZ ;  /* 0x000000ffff0a7224 */ /* 0x002fe200078e00ff */
[----:B------:R-:W-:Y:S02]  /*43b0*/  UIMAD UR20, UR10, 0x16, URZ ;  /* 0x000000160a1478a4 */ /* 0x000fe4000f8e023f */
[----:B------:R-:W-:Y:S01]  /*43c0*/  USHF.R.S32.HI UR21, URZ, 0x1f, UR16 ;  /* 0x0000001f3f157899 */ /* 0x000fe20008011410 */
[----:B------:R-:W0:Y:S01]  /*43d0*/  F2I.FTZ.U32.TRUNC.NTZ R11, R11 ;  /* 0x0000000b000b7305 */ /* 0x000e22000021f000 */
[----:B------:R-:W-:Y:S01]  /*43e0*/  UIMAD UR24, UR10, 0x15, URZ ;  /* 0x000000150a1878a4 */ /* 0x000fe2000f8e023f */
[----:B---3--:R-:W-:Y:S01]  /*43f0*/  VIADD R12, R12, 0xffffffe ;  /* 0x0ffffffe0c0c7836 */ /* 0x008fe20000000000 */
[----:B------:R-:W-:-:S02]  /*4400*/  USHF.R.S32.HI UR25, URZ, 0x1f, UR20 ;  /* 0x0000001f3f197899 */ /* 0x000fc40008011414 */
[----:B------:R-:W-:Y:S02]  /*4410*/  UIMAD UR28, UR10, 0x14, URZ ;  /* 0x000000140a1c78a4 */ /* 0x000fe4000f8e023f */
[----:B------:R-:W-:Y:S02]  /*4420*/  USHF.R.S32.HI UR29, URZ, 0x1f, UR24 ;  /* 0x0000001f3f1d7899 */ /* 0x000fe40008011418 */
[----:B------:R-:W-:Y:S02]  /*4430*/  UIMAD UR32, UR10, 0x13, URZ ;  /* 0x000000130a2078a4 */ /* 0x000fe4000f8e023f */
[----:B------:R-:W-:Y:S02]  /*4440*/  USHF.R.S32.HI UR33, URZ, 0x1f, UR28 ;  /* 0x0000001f3f217899 */ /* 0x000fe4000801141c */
[----:B------:R-:W-:Y:S01]  /*4450*/  UIMAD UR36, UR10, 0x12, URZ ;  /* 0x000000120a2478a4 */ /* 0x000fe2000f8e023f */
[----:B0-----:R-:W-:Y:S01]  /*4460*/  IMAD.MOV R16, RZ, RZ, -R11 ;  /* 0x000000ffff107224 */ /* 0x001fe200078e0a0b */
[----:B------:R-:W-:-:S02]  /*4470*/  USHF.R.S32.HI UR37, URZ, 0x1f, UR32 ;  /* 0x0000001f3f257899 */ /* 0x000fc40008011420 */
[----:B------:R-:W-:Y:S01]  /*4480*/  UIMAD UR11, UR10, 0x11, URZ ;  /* 0x000000110a0b78a4 */ /* 0x000fe2000f8e023f */
[----:B------:R-:W-:Y:S01]  /*4490*/  IMAD R15, R16, R23, RZ ;  /* 0x00000017100f7224 */ /* 0x000fe200078e02ff */
[----:B------:R-:W-:Y:S02]  /*44a0*/  USHF.R.S32.HI UR43, URZ, 0x1f, UR36 ;  /* 0x0000001f3f2b7899 */ /* 0x000fe40008011424 */
[----:B------:R-:W-:Y:S01]  /*44b0*/  USHF.L.U32 UR13, UR10, 0x4, URZ ;  /* 0x000000040a0d7899 */ /* 0x000fe2000800063f */
[----:B------:R-:W-:Y:S01]  /*44c0*/  IMAD.HI.U32 R14, R11, R15, R10 ;  /* 0x0000000f0b0e7227 */ /* 0x000fe200078e000a */
[----:B------:R-:W-:Y:S01]  /*44d0*/  USHF.R.S32.HI UR46, URZ, 0x1f, UR11 ;  /* 0x0000001f3f2e7899 */ /* 0x000fe2000801140b */
[----:B------:R-:W0:Y:S01]  /*44e0*/  F2I.FTZ.U32.TRUNC.NTZ R11, R12 ;  /* 0x0000000c000b7305 */ /* 0x000e22000021f000 */
[----:B------:R-:W-:Y:S02]  /*44f0*/  UIMAD UR15, UR10, 0xf, URZ ;  /* 0x0000000f0a0f78a4 */ /* 0x000fe4000f8e023f */
[----:B------:R-:W-:Y:S01]  /*4500*/  USHF.R.S32.HI UR47, URZ, 0x1f, UR13 ;  /* 0x0000001f3f2f7899 */ /* 0x000fe2000801140d */
[----:B------:R-:W-:Y:S01]  /*4510*/  IMAD.HI.U32 R10, R14, R18, RZ ;  /* 0x000000120e0a7227 */ /* 0x000fe200078e00ff */
[----:B------:R-:W-:-:S02]  /*4520*/  UIMAD UR18, UR10, 0xe, URZ ;  /* 0x0000000e0a1278a4 */ /* 0x000fc4000f8e023f */
[----:B------:R-:W-:Y:S01]  /*4530*/  USHF.R.S32.HI UR48, URZ, 0x1f, UR15 ;  /* 0x0000001f3f307899 */ /* 0x000fe2000801140f */
[C---:B------:R-:W-:Y:S01]  /*4540*/  IMAD.HI.U32 R15, R14.reuse, R19, RZ ;  /* 0x000000130e0f7227 */ /* 0x040fe200078e00ff */
[----:B------:R-:W-:Y:S02]  /*4550*/  UIMAD UR19, UR10, 0xd, URZ ;  /* 0x0000000d0a1378a4 */ /* 0x000fe4000f8e023f */
[----:B------:R-:W-:Y:S01]  /*4560*/  USHF.R.S32.HI UR49, URZ, 0x1f, UR18 ;  /* 0x0000001f3f317899 */ /* 0x000fe20008011412 */
[----:B------:R-:W-:Y:S01]  /*4570*/  IMAD.MOV R10, RZ, RZ, -R10 ;  /* 0x000000ffff0a7224 */ /* 0x000fe200078e0a0a */
[----:B------:R-:W-:Y:S01]  /*4580*/  UIMAD UR22, UR10, 0xc, URZ ;  /* 0x0000000c0a1678a4 */ /* 0x000fe2000f8e023f */
[----:B------:R-:W-:Y:S01]  /*4590*/  IMAD.MOV R20, RZ, RZ, -R15 ;  /* 0x000000ffff147224 */ /* 0x000fe200078e0a0f */
[----:B------:R-:W-:Y:S01]  /*45a0*/  UIMAD UR23, UR10, 0xb, URZ ;  /* 0x0000000b0a1778a4 */ /* 0x000fe2000f8e023f */
[C---:B------:R-:W-:Y:S01]  /*45b0*/  IMAD R18, R23.reuse, R10, R18 ;  /* 0x0000000a17127224 */ /* 0x040fe200078e0212 */
[----:B------:R-:W-:Y:S01]  /*45c0*/  UIMAD UR26, UR10, 0xa, URZ ;  /* 0x0000000a0a1a78a4 */ /* 0x000fe2000f8e023f */
[C---:B------:R-:W-:Y:S01]  /*45d0*/  IMAD R19, R23.reuse, R20, R19 ;  /* 0x0000001417137224 */ /* 0x040fe200078e0213 */
[----:B------:R-:W-:Y:S01]  /*45e0*/  UIMAD UR27, UR10, 0x9, URZ ;  /* 0x000000090a1b78a4 */ /* 0x000fe2000f8e023f */
[C---:B------:R-:W-:Y:S01]  /*45f0*/  IMAD.HI.U32 R16, R14.reuse, R21, RZ ;  /* 0x000000150e107227 */ /* 0x040fe200078e00ff */
[C---:B------:R-:W-:Y:S01]  /*4600*/  ISETP.GT.U32.AND P0, PT, R23.reuse, R18, PT ;  /* 0x000000121700720c */ /* 0x040fe20003f04070 */
[----:B------:R-:W-:Y:S01]  /*4610*/  USHF.L.U32 UR30, UR10, 0x3, URZ ;  /* 0x000000030a1e7899 */ /* 0x000fe2000800063f */
[----:B------:R-:W-:Y:S01]  /*4620*/  ISETP.GT.U32.AND P1, PT, R23, R19, PT ;  /* 0x000000131700720c */ /* 0x000fe20003f24070 */
[----:B------:R-:W-:Y:S01]  /*4630*/  IMAD.MOV R16, RZ, RZ, -R16 ;  /* 0x000000ffff107224 */ /* 0x000fe200078e0a10 */
[----:B------:R-:W-:Y:S01]  /*4640*/  UIMAD UR31, UR10, 0x7, URZ ;  /* 0x000000070a1f78a4 */ /* 0x000fe2000f8e023f */
[----:B------:R-:W-:Y:S01]  /*4650*/  IMAD.HI.U32 R14, R14, R22, RZ ;  /* 0x000000160e0e7227 */ /* 0x000fe200078e00ff */
[----:B------:R-:W-:-:S02]  /*4660*/  UIMAD UR34, UR10, 0x6, URZ ;  /* 0x000000060a2278a4 */ /* 0x000fc4000f8e023f */
[----:B------:R-:W-:Y:S01]  /*4670*/  UIMAD UR35, UR10, 0x5, URZ ;  /* 0x000000050a2378a4 */ /* 0x000fe2000f8e023f */
[C---:B------:R-:W-:Y:S01]  /*4680*/  IMAD R20, R23.reuse, R16, R21 ;  /* 0x0000001017147224 */ /* 0x040fe200078e0215 */
[----:B------:R-:W-:Y:S01]  /*4690*/  USHF.L.U32 UR38, UR10, 0x2, URZ ;  /* 0x000000020a267899 */ /* 0x000fe2000800063f */
[----:B------:R-:W-:Y:S01]  /*46a0*/  IMAD.MOV R10, RZ, RZ, -R14 ;  /* 0x000000ffff0a7224 */ /* 0x000fe200078e0a0e */
[----:B------:R-:W-:Y:S01]  /*46b0*/  LEA.HI R14, R152, R0, RZ, 0x1b ;  /* 0x00000000980e7211 */ /* 0x000fe200078fd8ff */
[--C-:B------:R-:W-:Y:S01]  /*46c0*/  @!P0 IMAD.IADD R18, R18, 0x1, -R23.reuse ;  /* 0x0000000112128824 */ /* 0x100fe200078e0a17 */
[----:B------:R-:W-:Y:S01]  /*46d0*/  ISETP.GT.U32.AND P2, PT, R23, R20, PT ;  /* 0x000000141700720c */ /* 0x000fe20003f44070 */
[----:B------:R-:W-:Y:S01]  /*46e0*/  @!P1 IMAD.IADD R19, R19, 0x1, -R23 ;  /* 0x0000000113139824 */ /* 0x000fe200078e0a17 */
[----:B------:R-:W-:Y:S01]  /*46f0*/  UIMAD UR39, UR10, 0x3, URZ ;  /* 0x000000030a2778a4 */ /* 0x000fe2000f8e023f */
[----:B0-----:R-:W-:Y:S01]  /*4700*/  IMAD.MOV R12, RZ, RZ, -R11 ;  /* 0x000000ffff0c7224 */ /* 0x001fe200078e0a0b */
[C---:B------:R-:W-:Y:S01]  /*4710*/  ISETP.GT.U32.AND P1, PT, R23.reuse, R18, PT ;  /* 0x000000121700720c */ /* 0x040fe20003f24070 */
[C---:B------:R-:W-:Y:S01]  /*4720*/  IMAD R21, R23.reuse, R10, R22 ;  /* 0x0000000a17157224 */ /* 0x040fe200078e0216 */
[----:B------:R-:W-:Y:S01]  /*4730*/  USHF.L.U32 UR41, UR10, 0x1, URZ ;  /* 0x000000010a297899 */ /* 0x000fe2000800063f */
[----:B------:R-:W-:Y:S01]  /*4740*/  IMAD.MOV.U32 R10, RZ, RZ, R12 ;  /* 0x000000ffff0a7224 */ /* 0x000fe200078e000c */
[----:B------:R-:W-:Y:S01]  /*4750*/  USHF.R.S32.HI UR42, URZ, 0x1f, UR10 ;  /* 0x0000001f3f2a7899 */ /* 0x000fe2000801140a */
[----:B------:R-:W-:Y:S01]  /*4760*/  VIADD R17, R14, 0xfc ;  /* 0x000000fc0e117836 */ /* 0x000fe20000000000 */
[C---:B------:R-:W-:Y:S01]  /*4770*/  ISETP.GT.U32.AND P3, PT, R23.reuse, R21, PT ;  /* 0x000000151700720c */ /* 0x040fe20003f64070 */
[----:B------:R-:W-:Y:S01]  /*4780*/  IMAD R15, R10, R13, RZ ;  /* 0x0000000d0a0f7224 */ /* 0x000fe200078e02ff */
[----:B------:R-:W-:Y:S01]  /*4790*/  USHF.R.U32.HI UR12, URZ, 0x4, UR4 ;  /* 0x000000043f0c7899 */ /* 0x000fe20008011604 */
[----:B------:R-:W-:Y:S01]  /*47a0*/  IMAD.MOV.U32 R10, RZ, RZ, RZ ;  /* 0x000000ffff0a7224 */ /* 0x000fe200078e00ff */
[----:B------:R-:W-:Y:S01]  /*47b0*/  IABS R16, R17 ;  /* 0x0000001100107213 */ /* 0x000fe20000000000 */
[----:B------:R-:W-:Y:S01]  /*47c0*/  @!P2 IMAD.IADD R20, R20, 0x1, -R23 ;  /* 0x000000011414a824 */ /* 0x000fe200078e0a17 */
[----:B------:R-:W-:Y:S01]  /*47d0*/  ISETP.GT.U32.AND P2, PT, R23, R19, PT ;  /* 0x000000131700720c */ /* 0x000fe20003f44070 */
[----:B------:R-:W-:Y:S01]  /*47e0*/  IMAD.HI.U32 R15, R11, R15, R10 ;  /* 0x0000000f0b0f7227 */ /* 0x000fe200078e000a */
[----:B------:R-:W-:Y:S01]  /*47f0*/  ISETP.GE.AND P5, PT, R17, RZ, PT ;  /* 0x000000ff1100720c */ /* 0x000fe20003fa6270 */
[----:B------:R-:W-:Y:S01]  /*4800*/  USGXT.U32 UR12, UR12, 0xe ;  /* 0x0000000e0c0c789a */ /* 0x000fe20008000000 */
[----:B------:R-:W-:Y:S01]  /*4810*/  ISETP.GT.U32.AND P0, PT, R23, R20, PT ;  /* 0x000000141700720c */ /* 0x000fe20003f04070 */
[--C-:B------:R-:W-:Y:S01]  /*4820*/  @!P1 IMAD.IADD R18, R18, 0x1, -R23.reuse ;  /* 0x0000000112129824 */ /* 0x100fe200078e0a17 */
[----:B------:R-:W-:Y:S01]  /*4830*/  ISETP.GE.AND P1, PT, R3, RZ, PT ;  /* 0x000000ff0300720c */ /* 0x000fe20003f26270 */
[C---:B------:R-:W-:Y:S01]  /*4840*/  VIADD R24, R14.reuse, 0xf8 ;  /* 0x000000f80e187836 */ /* 0x040fe20000000000 */
[----:B------:R-:W-:Y:S01]  /*4850*/  UIADD3 UR14, UR4, 0x4000, URZ ;  /* 0x00004000040e7890 */ /* 0x000fe2000fffe03f */
[----:B------:R-:W-:Y:S01]  /*4860*/  VIADD R12, R14, 0xf4 ;  /* 0x000000f40e0c7836 */ /* 0x000fe20000000000 */
[----:B------:R-:W-:Y:S01]  /*4870*/  USHF.L.U32 UR40, UR10, 0x5, URZ ;  /* 0x000000050a287899 */ /* 0x000fe2000800063f */
[----:B------:R-:W-:Y:S01]  /*4880*/  IMAD.HI.U32 R10, R15, R16, RZ ;  /* 0x000000100f0a7227 */ /* 0x000fe200078e00ff */
[----:B------:R-:W-:Y:S01]  /*4890*/  IABS R22, R24 ;  /* 0x0000001800167213 */ /* 0x000fe20000000000 */
[----:B------:R-:W-:Y:S01]  /*48a0*/  USHF.R.U32.HI UR14, URZ, 0x4, UR14 ;  /* 0x000000043f0e7899 */ /* 0x000fe2000801160e */
[----:B------:R-:W-:Y:S01]  /*48b0*/  ISETP.GE.AND P6, PT, R12, RZ, PT ;  /* 0x000000ff0c00720c */ /* 0x000fe20003fc6270 */
[----:B------:R-:W-:Y:S01]  /*48c0*/  @!P3 IMAD.IADD R21, R21, 0x1, -R23 ;  /* 0x000000011515b824 */ /* 0x000fe200078e0a17 */
[----:B------:R-:W-:Y:S01]  /*48d0*/  ISETP.GE.AND P3, PT, R24, RZ, PT ;  /* 0x000000ff1800720c */ /* 0x000fe20003f66270 */
[----:B------:R-:W-:Y:S01]  /*48e0*/  IMAD.MOV R10, RZ, RZ, -R10 ;  /* 0x000000ffff0a7224 */ /* 0x000fe200078e0a0a */
[----:B------:R-:W-:Y:S01]  /*48f0*/  IABS R24, R12 ;  /* 0x0000000c00187213 */ /* 0x000fe20000000000 */
[----:B------:R-:W-:Y:S01]  /*4900*/  IMAD.MOV.U32 R12, RZ, RZ, R18 ;  /* 0x000000ffff0c7224 */ /* 0x000fe200078e0012 */
[----:B------:R-:W-:Y:S01]  /*4910*/  ISETP.GT.U32.AND P4, PT, R23, R21, PT ;  /* 0x000000151700720c */ /* 0x000fe20003f84070 */
[----:B------:R-:W-:Y:S01]  /*4920*/  IMAD.HI.U32 R11, R15, R22, RZ ;  /* 0x000000160f0b7227 */ /* 0x000fe200078e00ff */
[----:B------:R-:W-:-:S03]  /*4930*/  USGXT.U32 UR14, UR14, 0xe ;  /* 0x0000000e0e0e789a */ /* 0x000fc60008000000 */
[----:B------:R-:W-:Y:S01]  /*4940*/  @!P2 IMAD.IADD R19, R19, 0x1, -R23 ;  /* 0x000000011313a824 */ /* 0x000fe200078e0a17 */
[----:B------:R-:W-:Y:S01]  /*4950*/  ISETP.GE.AND P2, PT, R4, RZ, PT ;  /* 0x000000ff0400720c */ /* 0x000fe20003f46270 */
[----:B------:R-:W-:Y:S02]  /*4960*/  IMAD R16, R13, R10, R16 ;  /* 0x0000000a0d107224 */ /* 0x000fe400078e0210 */
[----:B------:R-:W-:Y:S01]  /*4970*/  @!P1 IMAD.MOV R12, RZ, RZ, -R12 ;  /* 0x000000ffff0c9224 */ /* 0x000fe200078e0a0c */
[----:B------:R-:W-:Y:S01]  /*4980*/  ISETP.GE.AND P1, PT, R5, RZ, PT ;  /* 0x000000ff0500720c */ /* 0x000fe20003f26270 */
[----:B------:R-:W-:-:S04]  /*4990*/  IMAD.HI.U32 R10, R15, R24, RZ ;  /* 0x000000180f0a7227 */ /* 0x000fc800078e00ff */
[----:B------:R-:W-:Y:S02]  /*49a0*/  IMAD.MOV R11, RZ, RZ, -R11 ;  /* 0x000000ffff0b7224 */ /* 0x000fe400078e0a0b */
[----:B------:R-:W-:Y:S02]  /*49b0*/  IMAD.MOV R10, RZ, RZ, -R10 ;  /* 0x000000ffff0a7224 */ /* 0x000fe400078e0a0a */
[----:B------:R-:W-:Y:S01]  /*49c0*/  @!P0 IMAD.IADD R20, R20, 0x1, -R23 ;  /* 0x0000000114148824 */ /* 0x000fe200078e0a17 */
[C---:B------:R-:W-:Y:S01]  /*49d0*/  ISETP.GT.U32.AND P0, PT, R13.reuse, R16, PT ;  /* 0x000000100d00720c */ /* 0x040fe20003f04070 */
[C---:B------:R-:W-:Y:S02]  /*49e0*/  IMAD R17, R13.reuse, R11, R22 ;  /* 0x0000000b0d117224 */ /* 0x040fe400078e0216 */
[----:B------:R-:W-:Y:S02]  /*49f0*/  IMAD.MOV.U32 R22, RZ, RZ, R19 ;  /* 0x000000ffff167224 */ /* 0x000fe400078e0013 */
[----:B------:R-:W-:-:S02]  /*4a00*/  IMAD R19, R13, R10, R24 ;  /* 0x0000000a0d137224 */ /* 0x000fc400078e0218 */
[----:B------:R-:W-:Y:S02]  /*4a10*/  IMAD.MOV.U32 R24, RZ, RZ, R20 ;  /* 0x000000ffff187224 */ /* 0x000fe400078e0014 */
[----:B------:R-:W-:Y:S02]  /*4a20*/  VIADD R11, R14, 0xf0 ;  /* 0x000000f00e0b7836 */ /* 0x000fe40000000000 */
[----:B------:R-:W-:Y:S01]  /*4a30*/  @!P2 IMAD.MOV R22, RZ, RZ, -R22 ;  /* 0x000000ffff16a224 */ /* 0x000fe200078e0a16 */
[----:B------:R-:W-:Y:S01]  /*4a40*/  ISETP.GE.AND P2, PT, R2, RZ, PT ;  /* 0x000000ff0200720c */ /* 0x000fe20003f46270 */
[----:B------:R-:W-:Y:S01]  /*4a50*/  @!P1 IMAD.MOV R24, RZ, RZ, -R24 ;  /* 0x000000ffff189224 */ /* 0x000fe200078e0a18 */
[----:B------:R-:W-:Y:S01]  /*4a60*/  ISETP.GT.U32.AND P1, PT, R13, R17, PT ;  /* 0x000000110d00720c */ /* 0x000fe20003f24070 */
[----:B------:R-:W-:Y:S01]  /*4a70*/  @!P4 IMAD.IADD R21, R21, 0x1, -R23 ;  /* 0x000000011515c824 */ /* 0x000fe200078e0a17 */
[----:B------:R-:W-:Y:S01]  /*4a80*/  IABS R18, R11 ;  /* 0x0000000b00127213 */ /* 0x000fe20000000000 */
[----:B------:R-:W-:Y:S01]  /*4a90*/  VIADD R25, R14, 0xec ;  /* 0x000000ec0e197836 */ /* 0x000fe20000000000 */
[----:B------:R-:W-:Y:S01]  /*4aa0*/  LOP3.LUT R23, RZ, R6, RZ, 0x33, !PT ;  /* 0x00000006ff177212 */ /* 0x000fe200078e33ff */
[----:B------:R-:W-:Y:S01]  /*4ab0*/  IMAD.MOV.U32 R26, RZ, RZ, R21 ;  /* 0x000000ffff1a7224 */ /* 0x000fe200078e0015 */
[----:B------:R-:W-:Y:S01]  /*4ac0*/  ISETP.GE.AND P4, PT, R11, RZ, PT ;  /* 0x000000ff0b00720c */ /* 0x000fe20003f86270 */
[----:B------:R-:W-:Y:S01]  /*4ad0*/  IMAD.HI.U32 R10, R15, R18, RZ ;  /* 0x000000120f0a7227 */ /* 0x000fe200078e00ff */
[----:B------:R-:W-:-:S03]  /*4ae0*/  IABS R28, R25 ;  /* 0x00000019001c7213 */ /* 0x000fc60000000000 */
[----:B------:R-:W-:Y:S02]  /*4af0*/  IMAD.MOV R10, RZ, RZ, -R10 ;  /* 0x000000ffff0a7224 */ /* 0x000fe400078e0a0a */
[----:B------:R-:W-:Y:S01]  /*4b00*/  @!P2 IMAD.MOV R26, RZ, RZ, -R26 ;  /* 0x000000ffff1aa224 */ /* 0x000fe200078e0a1a */
[----:B------:R-:W-:Y:S01]  /*4b10*/  ISETP.NE.AND P2, PT, R6, RZ, PT ;  /* 0x000000ff0600720c */ /* 0x000fe20003f45270 */
[----:B------:R-:W-:Y:S02]  /*4b20*/  VIADD R27, R14, 0xe8 ;  /* 0x000000e80e1b7836 */ /* 0x000fe40000000000 */
[--C-:B------:R-:W-:Y:S01]  /*4b30*/  @!P1 IMAD.IADD R17, R17, 0x1, -R13.reuse ;  /* 0x0000000111119824 */ /* 0x100fe200078e0a0d */
[C---:B------:R-:W-:Y:S01]  /*4b40*/  SEL R12, R23.reuse, R12, !P2 ;  /* 0x0000000c170c7207 */ /* 0x040fe20005000000 */
[----:B------:R-:W-:Y:S01]  /*4b50*/  @!P0 IMAD.IADD R16, R16, 0x1, -R13 ;  /* 0x0000000110108824 */ /* 0x000fe200078e0a0d */
[----:B------:R-:W-:Y:S01]  /*4b60*/  SEL R11, R23, R22, !P2 ;  /* 0x00000016170b7207 */ /* 0x000fe20005000000 */
[----:B------:R-:W-:Y:S01]  /*4b70*/  IMAD R18, R13, R10, R18 ;  /* 0x0000000a0d127224 */ /* 0x000fe200078e0212 */
[----:B------:R-:W-:Y:S01]  /*4b80*/  SEL R10, R23, R24, !P2 ;  /* 0x00000018170a7207 */ /* 0x000fe20005000000 */
[----:B------:R-:W-:Y:S01]  /*4b90*/  IMAD.HI.U32 R20, R15, R28, RZ ;  /* 0x0000001c0f147227 */ /* 0x000fe200078e00ff */
[----:B------:R-:W-:-:S02]  /*4ba0*/  SEL R6, R23, R26, !P2 ;  /* 0x0000001a17067207 */ /* 0x000fc40005000000 */
[----:B------:R-:W-:Y:S01]  /*4bb0*/  IABS R30, R27 ;  /* 0x0000001b001e7213 */ /* 0x000fe20000000000 */
[----:B------:R-:W-:Y:S01]  /*4bc0*/  IMAD.MOV R20, RZ, RZ, -R20 ;  /* 0x000000ffff147224 */ /* 0x000fe200078e0a14 */
[C---:B------:R-:W-:Y:S01]  /*4bd0*/  ISETP.GT.U32.AND P2, PT, R13.reuse, R17, PT ;  /* 0x000000110d00720c */ /* 0x040fe20003f44070 */
[----:B------:R-:W-:Y:S01]  /*4be0*/  VIADD R29, R14, 0xe0 ;  /* 0x000000e00e1d7836 */ /* 0x000fe20000000000 */
[----:B------:R-:W-:Y:S01]  /*4bf0*/  ISETP.GT.U32.AND P0, PT, R13, R16, PT ;  /* 0x000000100d00720c */ /* 0x000fe20003f04070 */
[----:B------:R-:W-:Y:S01]  /*4c00*/  IMAD.HI.U32 R21, R15, R30, RZ ;  /* 0x0000001e0f157227 */ /* 0x000fe200078e00ff */
[C---:B------:R-:W-:Y:S02]  /*4c10*/  ISETP.GT.U32.AND P1, PT, R13.reuse, R18, PT ;  /* 0x000000120d00720c */ /* 0x040fe40003f24070 */
[----:B------:R-:W-:Y:S01]  /*4c20*/  IABS R26, R29 ;  /* 0x0000001d001a7213 */ /* 0x000fe20000000000 */
[----:B------:R-:W-:Y:S02]  /*4c30*/  IMAD.MOV R22, RZ, RZ, -R21 ;  /* 0x000000ffff167224 */ /* 0x000fe400078e0a15 */
[----:B------:R-:W-:-:S02]  /*4c40*/  IMAD R21, R13, R20, R28 ;  /* 0x000000140d157224 */ /* 0x000fc400078e021c */
[----:B------:R-:W-:Y:S02]  /*4c50*/  IMAD R20, R13, R22, R30 ;  /* 0x000000160d147224 */ /* 0x000fe400078e021e */
[--C-:B------:R-:W-:Y:S01]  /*4c60*/  @!P2 IMAD.IADD R17, R17, 0x1, -R13.reuse ;  /* 0x000000011111a824 */ /* 0x100fe200078e0a0d */
[C---:B------:R-:W-:Y:S01]  /*4c70*/  ISETP.GT.U32.AND P2, PT, R13.reuse, R21, PT ;  /* 0x000000150d00720c */ /* 0x040fe20003f44070 */
[----:B------:R-:W-:Y:S01]  /*4c80*/  @!P0 IMAD.IADD R16, R16, 0x1, -R13 ;  /* 0x0000000110108824 */ /* 0x000fe200078e0a0d */
[C---:B------:R-:W-:Y:S01]  /*4c90*/  ISETP.GT.U32.AND P0, PT, R13.reuse, R19, PT ;  /* 0x000000130d00720c */ /* 0x040fe20003f04070 */
[----:B------:R-:W-:Y:S01]  /*4ca0*/  @!P3 IMAD.MOV R17, RZ, RZ, -R17 ;  /* 0x000000ffff11b224 */ /* 0x000fe200078e0a11 */
[----:B------:R-:W-:Y:S01]  /*4cb0*/  ISETP.GT.U32.AND P3, PT, R13, R20, PT ;  /* 0x000000140d00720c */ /* 0x000fe20003f64070 */
[----:B------:R-:W-:Y:S01]  /*4cc0*/  @!P5 IMAD.MOV R16, RZ, RZ, -R16 ;  /* 0x000000ffff10d224 */ /* 0x000fe200078e0a10 */
[----:B------:R-:W-:Y:S01]  /*4cd0*/  ISETP.GE.AND P5, PT, R25, RZ, PT ;  /* 0x000000ff1900720c */ /* 0x000fe20003fa6270 */
[----:B------:R-:W-:-:S02]  /*4ce0*/  VIADD R25, R14, 0xe4 ;  /* 0x000000e40e197836 */ /* 0x000fc40000000000 */
[--C-:B------:R-:W-:Y:S02]  /*4cf0*/  @!P1 IMAD.IADD R18, R18, 0x1, -R13.reuse ;  /* 0x0000000112129824 */ /* 0x100fe400078e0a0d */
[----:B------:R-:W-:Y:S01]  /*4d00*/  IMAD.HI.U32 R23, R15, R26, RZ ;  /* 0x0000001a0f177227 */ /* 0x000fe200078e00ff */
[----:B------:R-:W-:Y:S02]  /*4d10*/  IABS R24, R25 ;  /* 0x0000001900187213 */ /* 0x000fe40000000000 */
[----:B------:R-:W-:Y:S01]  /*4d20*/  ISETP.GT.U32.AND P1, PT, R13, R18, PT ;  /* 0x000000120d00720c */ /* 0x000fe20003f24070 */
[----:B------:R-:W-:Y:S02]  /*4d30*/  @!P0 IMAD.IADD R19, R19, 0x1, -R13 ;  /* 0x0000000113138824 */ /* 0x000fe400078e0a0d */
[----:B------:R-:W-:-:S03]  /*4d40*/  IMAD.HI.U32 R22, R15, R24, RZ ;  /* 0x000000180f167227 */ /* 0x000fc600078e00ff */
[C---:B------:R-:W-:Y:S01]  /*4d50*/  ISETP.GT.U32.AND P0, PT, R13.reuse, R19, PT ;  /* 0x000000130d00720c */ /* 0x040fe20003f04070 */
[----:B------:R-:W-:Y:S02]  /*4d60*/  @!P3 IMAD.IADD R20, R20, 0x1, -R13 ;  /* 0x000000011414b824 */ /* 0x000fe400078e0a0d */
[----:B------:R-:W-:Y:S02]  /*4d70*/  IMAD.MOV R22, RZ, RZ, -R22 ;  /* 0x000000ffff167224 */ /* 0x000fe400078e0a16 */
[----:B------:R-:W-:Y:S01]  /*4d80*/  VIADD R30, R14, 0xdc ;  /* 0x000000dc0e1e7836 */ /* 0x000fe20000000000 */
[C---:B------:R-:W-:Y:S01]  /*4d90*/  ISETP.GT.U32.AND P3, PT, R13.reuse, R20, PT ;  /* 0x000000140d00720c */ /* 0x040fe20003f64070 */
[C---:B------:R-:W-:Y:S02]  /*4da0*/  IMAD R22, R13.reuse, R22, R24 ;  /* 0x000000160d167224 */ /* 0x040fe400078e0218 */
[----:B------:R-:W-:Y:S01]  /*4db0*/  IMAD.MOV R23, RZ, RZ, -R23 ;  /* 0x000000ffff177224 */ /* 0x000fe200078e0a17 */
[----:B------:R-:W-:Y:S01]  /*4dc0*/  IABS R28, R30 ;  /* 0x0000001e001c7213 */ /* 0x000fe20000000000 */
[--C-:B------:R-:W-:Y:S01]  /*4dd0*/  @!P1 IMAD.IADD R18, R18, 0x1, -R13.reuse ;  /* 0x0000000112129824 */ /* 0x100fe200078e0a0d */
[----:B------:R-:W-:Y:S01]  /*4de0*/  ISETP.GT.U32.AND P1, PT, R13, R22, PT ;  /* 0x000000160d00720c */ /* 0x000fe20003f24070 */
[----:B------:R-:W-:-:S02]  /*4df0*/  @!P2 IMAD.IADD R21, R21, 0x1, -R13 ;  /* 0x000000011515a824 */ /* 0x000fc400078e0a0d */
[----:B------:R-:W-:Y:S02]  /*4e00*/  IMAD R23, R13, R23, R26 ;  /* 0x000000170d177224 */ /* 0x000fe400078e021a */
[----:B------:R-:W-:Y:S01]  /*4e10*/  IMAD.HI.U32 R24, R15, R28, RZ ;  /* 0x0000001c0f187227 */ /* 0x000fe200078e00ff */
[----:B------:R-:W-:-:S03]  /*4e20*/  ISETP.GT.U32.AND P2, PT, R13, R21, PT ;  /* 0x000000150d00720c */ /* 0x000fc60003f44070 */
[--C-:B------:R-:W-:Y:S01]  /*4e30*/  @!P3 IMAD.IADD R20, R20, 0x1, -R13.reuse ;  /* 0x000000011414b824 */ /* 0x100fe200078e0a0d */
[----:B------:R-:W-:Y:S01]  /*4e40*/  ISETP.GT.U32.AND P3, PT, R13, R23, PT ;  /* 0x000000170d00720c */ /* 0x000fe20003f64070 */
[----:B------:R-:W-:Y:S02]  /*4e50*/  IMAD.MOV R24, RZ, RZ, -R24 ;  /* 0x000000ffff187224 */ /* 0x000fe400078e0a18 */
[--C-:B------:R-:W-:Y:S01]  /*4e60*/  @!P0 IMAD.IADD R19, R19, 0x1, -R13.reuse ;  /* 0x0000000113138824 */ /* 0x100fe200078e0a0d */
[----:B------:R-:W-:Y:S01]  /*4e70*/  ISETP.GE.AND P0, PT, R27, RZ, PT ;  /* 0x000000ff1b00720c */ /* 0x000fe20003f06270 */
[----:B------:R-:W-:Y:S02]  /*4e80*/  @!P1 IMAD.IADD R22, R22, 0x1, -R13 ;  /* 0x0000000116169824 */ /* 0x000fe400078e0a0d */
[C---:B------:R-:W-:Y:S02]  /*4e90*/  IMAD R26, R13.reuse, R24, R28 ;  /* 0x000000180d1a7224 */ /* 0x040fe400078e021c */
[C---:B------:R-:W-:Y:S01]  /*4ea0*/  VIADD R24, R14.reuse, 0xd8 ;  /* 0x000000d80e187836 */ /* 0x040fe20000000000 */
[----:B------:R-:W-:Y:S01]  /*4eb0*/  ISETP.GT.U32.AND P1, PT, R13, R22, PT ;  /* 0x000000160d00720c */ /* 0x000fe20003f24070 */
[----:B------:R-:W-:Y:S01]  /*4ec0*/  @!P6 IMAD.MOV R19, RZ, RZ, -R19 ;  /* 0x000000ffff13e224 */ /* 0x000fe200078e0a13 */
[----:B------:R-:W-:Y:S01]  /*4ed0*/  ISETP.GE.AND P6, PT, R25, RZ, PT ;  /* 0x000000ff1900720c */ /* 0x000fe20003fc6270 */
[----:B------:R-:W-:Y:S01]  /*4ee0*/  VIADD R25, R14, 0xd4 ;  /* 0x000000d40e197836 */ /* 0x000fe20000000000 */
[----:B------:R-:W-:Y:S01]  /*4ef0*/  IABS R28, R24 ;  /* 0x00000018001c7213 */ /* 0x000fe20000000000 */
[--C-:B------:R-:W-:Y:S01]  /*4f00*/  @!P2 IMAD.IADD R21, R21, 0x1, -R13.reuse ;  /* 0x000000011515a824 */ /* 0x100fe200078e0a0d */
[----:B------:R-:W-:Y:S01]  /*4f10*/  ISETP.GE.AND P2, PT, R30, RZ, PT ;  /* 0x000000ff1e00720c */ /* 0x000fe20003f46270 */
[----:B------:R-:W-:Y:S01]  /*4f20*/  @!P3 IMAD.IADD R23, R23, 0x1, -R13 ;  /* 0x000000011717b824 */ /* 0x000fe200078e0a0d */
[----:B------:R-:W-:Y:S01]  /*4f30*/  IABS R30, R25 ;  /* 0x00000019001e7213 */ /* 0x000fe20000000000 */
[----:B------:R-:W-:Y:S01]  /*4f40*/  @!P5 IMAD.MOV R21, RZ, RZ, -R21 ;  /* 0x000000ffff15d224 */ /* 0x000fe200078e0a15 */
[----:B------:R-:W-:Y:S01]  /*4f50*/  ISETP.GE.AND P5, PT, R24, RZ, PT ;  /* 0x000000ff1800720c */ /* 0x000fe20003fa6270 */
[----:B------:R-:W-:Y:S01]  /*4f60*/  IMAD.HI.U32 R24, R15, R28, RZ ;  /* 0x0000001c0f187227 */ /* 0x000fe200078e00ff */
[----:B------:R-:W-:-:S03]  /*4f70*/  ISETP.GT.U32.AND P3, PT, R13, R23, PT ;  /* 0x000000170d00720c */ /* 0x000fc60003f64070 */
[----:B------:R-:W-:Y:S01]  /*4f80*/  @!P0 IMAD.MOV R20, RZ, RZ, -R20 ;  /* 0x000000ffff148224 */ /* 0x000fe200078e0a14 */
[----:B------:R-:W-:Y:S01]  /*4f90*/  ISETP.GE.AND P0, PT, R25, RZ, PT ;  /* 0x000000ff1900720c */ /* 0x000fe20003f06270 */
[----:B------:R-:W-:-:S04]  /*4fa0*/  IMAD.HI.U32 R25, R15, R30, RZ ;  /* 0x0000001e0f197227 */ /* 0x000fc800078e00ff */
[----:B------:R-:W-:Y:S02]  /*4fb0*/  IMAD.MOV R24, RZ, RZ, -R24 ;  /* 0x000000ffff187224 */ /* 0x000fe400078e0a18 */
[----:B------:R-:W-:Y:S01]  /*4fc0*/  @!P1 IMAD.IADD R22, R22, 0x1, -R13 ;  /* 0x0000000116169824 */ /* 0x000fe200078e0a0d */
[C---:B------:R-:W-:Y:S01]  /*4fd0*/  ISETP.GT.U32.AND P1, PT, R13.reuse, R26, PT ;  /* 0x0000001a0d00720c */ /* 0x040fe20003f24070 */
[----:B------:R-:W-:Y:S02]  /*4fe0*/  IMAD.MOV R27, RZ, RZ, -R25 ;  /* 0x000000ffff1b7224 */ /* 0x000fe400078e0a19 */
[----:B------:R-:W-:Y:S02]  /*4ff0*/  IMAD R25, R13, R24, R28 ;  /* 0x000000180d197224 */ /* 0x000fe400078e021c */
[--C-:B------:R-:W-:Y:S02]  /*5000*/  @!P3 IMAD.IADD R23, R23, 0x1, -R13.reuse ;  /* 0x000000011717b824 */ /* 0x100fe400078e0a0d */
[C---:B------:R-:W-:Y:S01]  /*5010*/  IMAD R24, R13.reuse, R27, R30 ;  /* 0x0000001b0d187224 */ /* 0x040fe200078e021e */
[----:B------:R-:W-:Y:S01]  /*5020*/  ISETP.GT.U32.AND P3, PT, R13, R25, PT ;  /* 0x000000190d00720c */ /* 0x000fe20003f64070 */
[----:B------:R-:W-:Y:S01]  /*5030*/  @!P4 IMAD.MOV R18, RZ, RZ, -R18 ;  /* 0x000000ffff12c224 */ /* 0x000fe200078e0a12 */
[----:B------:R-:W-:Y:S01]  /*5040*/  ISETP.GE.AND P4, PT, R29, RZ, PT ;  /* 0x000000ff1d00720c */ /* 0x000fe20003f86270 */
[----:B------:R-:W-:Y:S01]  /*5050*/  @!P6 IMAD.MOV R22, RZ, RZ, -R22 ;  /* 0x000000ffff16e224 */ /* 0x000fe200078e0a16 */
[----:B------:R-:W-:Y:S01]  /*5060*/  ISETP.GT.U32.AND P6, PT, R13, R24, PT ;  /* 0x000000180d00720c */ /* 0x000fe20003fc4070 */
[----:B------:R-:W-:-:S02]  /*5070*/  @!P1 IMAD.IADD R26, R26, 0x1, -R13 ;  /* 0x000000011a1a9824 */ /* 0x000fc400078e0a0d */
[C---:B------:R-:W-:Y:S02]  /*5080*/  VIADD R29, R14.reuse, 0xd0 ;  /* 0x000000d00e1d7836 */ /* 0x040fe40000000000 */
[C---:B------:R-:W-:Y:S01]  /*5090*/  VIADD R31, R14.reuse, 0xcc ;  /* 0x000000cc0e1f7836 */ /* 0x040fe20000000000 */
[----:B------:R-:W-:Y:S01]  /*50a0*/  ISETP.GT.U32.AND P1, PT, R13, R26, PT ;  /* 0x0000001a0d00720c */ /* 0x000fe20003f24070 */
[C---:B------:R-:W-:Y:S01]  /*50b0*/  VIADD R37, R14.reuse, 0xc8 ;  /* 0x000000c80e257836 */ /* 0x040fe20000000000 */
[----:B------:R-:W-:Y:S01]  /*50c0*/  IABS R32, R29 ;  /* 0x0000001d00207213 */ /* 0x000fe20000000000 */
[----:B------:R-:W-:Y:S01]  /*50d0*/  @!P3 IMAD.IADD R25, R25, 0x1, -R13 ;  /* 0x000000011919b824 */ /* 0x000fe200078e0a0d */
[----:B------:R-:W-:Y:S01]  /*50e0*/  IABS R34, R31 ;  /* 0x0000001f00227213 */ /* 0x000fe20000000000 */
[----:B------:R-:W-:Y:S02]  /*50f0*/  VIADD R39, R14, 0xc4 ;  /* 0x000000c40e277836 */ /* 0x000fe40000000000 */
[----:B------:R-:W-:Y:S01]  /*5100*/  IMAD.HI.U32 R27, R15, R32, RZ ;  /* 0x000000200f1b7227 */ /* 0x000fe200078e00ff */
[----:B------:R-:W-:-:S03]  /*5110*/  ISETP.GT.U32.AND P3, PT, R13, R25, PT ;  /* 0x000000190d00720c */ /* 0x000fc60003f64070 */
[----:B------:R-:W-:Y:S02]  /*5120*/  @!P6 IMAD.IADD R24, R24, 0x1, -R13 ;  /* 0x000000011818e824 */ /* 0x000fe400078e0a0d */
[----:B------:R-:W-:Y:S02]  /*5130*/  IMAD.MOV R27, RZ, RZ, -R27 ;  /* 0x000000ffff1b7224 */ /* 0x000fe400078e0a1b */
[----:B------:R-:W-:Y:S01]  /*5140*/  @!P1 IMAD.IADD R26, R26, 0x1, -R13 ;  /* 0x000000011a1a9824 */ /* 0x000fe200078e0a0d */
[----:B------:R-:W-:Y:S01]  /*5150*/  ISETP.GE.AND P1, PT, R31, RZ, PT ;  /* 0x000000ff1f00720c */ /* 0x000fe20003f26270 */
[----:B------:R-:W-:Y:S01]  /*5160*/  IMAD.HI.U32 R28, R15, R34, RZ ;  /* 0x000000220f1c7227 */ /* 0x000fe200078e00ff */
[----:B------:R-:W-:-:S03]  /*5170*/  ISETP.GT.U32.AND P6, PT, R13, R24, PT ;  /* 0x000000180d00720c */ /* 0x000fc60003fc4070 */
[----:B------:R-:W-:Y:S01]  /*5180*/  IMAD R31, R13, R27, R32 ;  /* 0x0000001b0d1f7224 */ /* 0x000fe200078e0220 */
[----:B------:R-:W-:Y:S01]  /*5190*/  IABS R32, R37 ;  /* 0x0000002500207213 */ /* 0x000fe20000000000 */
[----:B------:R-:W-:Y:S02]  /*51a0*/  IMAD.MOV R28, RZ, RZ, -R28 ;  /* 0x000000ffff1c7224 */ /* 0x000fe400078e0a1c */
[----:B------:R-:W-:Y:S01]  /*51b0*/  @!P3 IMAD.IADD R25, R25, 0x1, -R13 ;  /* 0x000000011919b824 */ /* 0x000fe200078e0a0d */
[----:B------:R-:W-:Y:S01]  /*51c0*/  ISETP.GT.U32.AND P3, PT, R13, R31, PT ;  /* 0x0000001f0d00720c */ /* 0x000fe20003f64070 */
[----:B------:R-:W-:-:S04]  /*51d0*/  IMAD.HI.U32 R27, R15, R32, RZ ;  /* 0x000000200f1b7227 */ /* 0x000fc800078e00ff */
[----:B------:R-:W-:Y:S02]  /*51e0*/  VIADD R41, R14, 0xc0 ;  /* 0x000000c00e297836 */ /* 0x000fe40000000000 */
[----:B------:R-:W-:Y:S01]  /*51f0*/  @!P4 IMAD.MOV R23, RZ, RZ, -R23 ;  /* 0x000000ffff17c224 */ /* 0x000fe200078e0a17 */
[----:B------:R-:W-:Y:S01]  /*5200*/  ISETP.GE.AND P4, PT, R29, RZ, PT ;  /* 0x000000ff1d00720c */ /* 0x000fe20003f86270 */
[C---:B------:R-:W-:Y:S01]  /*5210*/  IMAD R30, R13.reuse, R28, R34 ;  /* 0x0000001c0d1e7224 */ /* 0x040fe200078e0222 */
[----:B------:R-:W-:Y:S01]  /*5220*/  IABS R34, R39 ;  /* 0x0000002700227213 */ /* 0x000fe20000000000 */
[----:B------:R-:W-:Y:S01]  /*5230*/  IMAD.MOV R29, RZ, RZ, -R27 ;  /* 0x000000ffff1d7224 */ /* 0x000fe200078e0a1b */
[----:B------:R-:W-:Y:S01]  /*5240*/  IABS R36, R41 ;  /* 0x0000002900247213 */ /* 0x000fe20000000000 */
[----:B------:R-:W-:Y:S01]  /*5250*/  @!P6 IMAD.IADD R24, R24, 0x1, -R13 ;  /* 0x000000011818e824 */ /* 0x000fe200078e0a0d */
[----:B------:R-:W-:Y:S01]  /*5260*/  ISETP.GT.U32.AND P6, PT, R13, R30, PT ;  /* 0x0000001e0d00720c */ /* 0x000fe20003fc4070 */
[----:B------:R-:W-:-:S04]  /*5270*/  IMAD.HI.U32 R27, R15, R34, RZ ;  /* 0x000000220f1b7227 */ /* 0x000fc800078e00ff */
[----:B------:R-:W-:Y:S02]  /*5280*/  IMAD R29, R13, R29, R32 ;  /* 0x0000001d0d1d7224 */ /* 0x000fe400078e0220 */
[----:B------:R-:W-:-:S04]  /*5290*/  IMAD.HI.U32 R28, R15, R36, RZ ;  /* 0x000000240f1c7227 */ /* 0x000fc800078e00ff */
[----:B------:R-:W-:Y:S02]  /*52a0*/  IMAD.MOV R27, RZ, RZ, -R27 ;  /* 0x000000ffff1b7224 */ /* 0x000fe400078e0a1b */
[--C-:B------:R-:W-:Y:S01]  /*52b0*/  @!P3 IMAD.IADD R31, R31, 0x1, -R13.reuse ;  /* 0x000000011f1fb824 */ /* 0x100fe200078e0a0d */
[C---:B------:R-:W-:Y:S01]  /*52c0*/  ISETP.GT.U32.AND P3, PT, R13.reuse, R29, PT ;  /* 0x0000001d0d00720c */ /* 0x040fe20003f64070 */
[----:B------:R-:W-:Y:S02]  /*52d0*/  IMAD.MOV R35, RZ, RZ, -R28 ;  /* 0x000000ffff237224 */ /* 0x000fe400078e0a1c */
[C---:B------:R-:W-:Y:S02]  /*52e0*/  IMAD R28, R13.reuse, R27, R34 ;  /* 0x0000001b0d1c7224 */ /* 0x040fe400078e0222 */
[----:B------:R-:W-:Y:S02]  /*52f0*/  @!P6 IMAD.IADD R30, R30, 0x1, -R13 ;  /* 0x000000011e1ee824 */ /* 0x000fe400078e0a0d */
[C---:B------:R-:W-:Y:S01]  /*5300*/  VIADD R42, R14.reuse, 0xbc ;  /* 0x000000bc0e2a7836 */ /* 0x040fe20000000000 */
[----:B------:R-:W-:Y:S01]  /*5310*/  ISETP.GT.U32.AND P6, PT, R13, R28, PT ;  /* 0x0000001c0d00720c */ /* 0x000fe20003fc4070 */
[----:B------:R-:W-:-:S02]  /*5320*/  VIADD R43, R14, 0xb8 ;  /* 0x000000b80e2b7836 */ /* 0x000fc40000000000 */
[----:B------:R-:W-:Y:S01]  /*5330*/  @!P2 IMAD.MOV R26, RZ, RZ, -R26 ;  /* 0x000000ffff1aa224 */ /* 0x000fe200078e0a1a */
[----:B------:R-:W-:Y:S01]  /*5340*/  IABS R38, R42 ;  /* 0x0000002a00267213 */ /* 0x000fe20000000000 */
[----:B------:R-:W-:Y:S01]  /*5350*/  @!P3 IMAD.IADD R29, R29, 0x1, -R13 ;  /* 0x000000011d1db824 */ /* 0x000fe200078e0a0d */
[----:B------:R-:W-:Y:S01]  /*5360*/  IABS R40, R43 ;  /* 0x0000002b00287213 */ /* 0x000fe20000000000 */
[C---:B------:R-:W-:Y:S01]  /*5370*/  IMAD R27, R13.reuse, R35, R36 ;  /* 0x000000230d1b7224 */ /* 0x040fe200078e0224 */
[C---:B------:R-:W-:Y:S01]  /*5380*/  ISETP.GT.U32.AND P2, PT, R13.reuse, R30, PT ;  /* 0x0000001e0d00720c */ /* 0x040fe20003f44070 */
[----:B------:R-:W-:Y:S01]  /*5390*/  @!P5 IMAD.MOV R25, RZ, RZ, -R25 ;  /* 0x000000ffff19d224 */ /* 0x000fe200078e0a19 */
[----:B------:R-:W-:Y:S01]  /*53a0*/  ISETP.GT.U32.AND P5, PT, R13, R29, PT ;  /* 0x0000001d0d00720c */ /* 0x000fe20003fa4070 */
[----:B------:R-:W-:Y:S01]  /*53b0*/  IMAD.HI.U32 R32, R15, R38, RZ ;  /* 0x000000260f207227 */ /* 0x000fe200078e00ff */
[----:B------:R-:W-:-:S03]  /*53c0*/  ISETP.GT.U32.AND P3, PT, R13, R31, PT ;  /* 0x0000001f0d00720c */ /* 0x000fc60003f64070 */
[----:B------:R-:W-:-:S04]  /*53d0*/  IMAD.HI.U32 R33, R15, R40, RZ ;  /* 0x000000280f217227 */ /* 0x000fc800078e00ff */
[----:B------:R-:W-:Y:S02]  /*53e0*/  VIADD R44, R14, 0xb4 ;  /* 0x000000b40e2c7836 */ /* 0x000fe40000000000 */
[----:B------:R-:W-:Y:S02]  /*53f0*/  @!P6 IMAD.IADD R28, R28, 0x1, -R13 ;  /* 0x000000011c1ce824 */ /* 0x000fe400078e0a0d */
[----:B------:R-:W-:Y:S01]  /*5400*/  @!P0 IMAD.MOV R24, RZ, RZ, -R24 ;  /* 0x000000ffff188224 */ /* 0x000fe200078e0a18 */
[C---:B------:R-:W-:Y:S01]  /*5410*/  ISETP.GT.U32.AND P0, PT, R13.reuse, R27, PT ;  /* 0x0000001b0d00720c */ /* 0x040fe20003f04070 */
[----:B------:R-:W-:Y:S01]  /*5420*/  IMAD.MOV R32, RZ, RZ, -R32 ;  /* 0x000000ffff207224 */ /* 0x000fe200078e0a20 */
[----:B------:R-:W-:Y:S01]  /*5430*/  IABS R36, R44 ;  /* 0x0000002c00247213 */ /* 0x000fe20000000000 */
[----:B------:R-:W-:Y:S01]  /*5440*/  IMAD.MOV R33, RZ, RZ, -R33 ;  /* 0x000000ffff217224 */ /* 0x000fe200078e0a21 */
[----:B------:R-:W-:Y:S01]  /*5450*/  ISETP.GT.U32.AND P6, PT, R13, R28, PT ;  /* 0x0000001c0d00720c */ /* 0x000fe20003fc4070 */
[----:B------:R-:W-:-:S02]  /*5460*/  VIADD R45, R14, 0xb0 ;  /* 0x000000b00e2d7836 */ /* 0x000fc40000000000 */
[C---:B------:R-:W-:Y:S02]  /*5470*/  IMAD R32, R13.reuse, R32, R38 ;  /* 0x000000200d207224 */ /* 0x040fe400078e0226 */
[----:B------:R-:W-:Y:S01]  /*5480*/  IMAD R33, R13, R33, R40 ;  /* 0x000000210d217224 */ /* 0x000fe200078e0228 */
[----:B------:R-:W-:Y:S01]  /*5490*/  IABS R38, R45 ;  /* 0x0000002d00267213 */ /* 0x000fe20000000000 */
[----:B------:R-:W-:Y:S01]  /*54a0*/  @!P2 IMAD.IADD R30, R30, 0x1, -R13 ;  /* 0x000000011e1ea824 */ /* 0x000fe200078e0a0d */
[----:B------:R-:W-:Y:S01]  /*54b0*/  ISETP.GE.AND P2, PT, R37, RZ, PT ;  /* 0x000000ff2500720c */ /* 0x000fe20003f46270 */
[----:B------:R-:W-:-:S04]  /*54c0*/  IMAD.HI.U32 R34, R15, R36, RZ ;  /* 0x000000240f227227 */ /* 0x000fc800078e00ff */
[----:B------:R-:W-:Y:S01]  /*54d0*/  @!P5 IMAD.IADD R29, R29, 0x1, -R13 ;  /* 0x000000011d1dd824 */ /* 0x000fe200078e0a0d */
[----:B------:R-:W-:Y:S01]  /*54e0*/  ISETP.GT.U32.AND P5, PT, R13, R33, PT ;  /* 0x000000210d00720c */ /* 0x000fe20003fa4070 */
[----:B------:R-:W-:-:S04]  /*54f0*/  IMAD.HI.U32 R35, R15, R38, RZ ;  /* 0x000000260f237227 */ /* 0x000fc800078e00ff */
[----:B------:R-:W-:Y:S02]  /*5500*/  IMAD.MOV R34, RZ, RZ, -R34 ;  /* 0x000000ffff227224 */ /* 0x000fe400078e0a22 */
[--C-:B------:R-:W-:Y:S01]  /*5510*/  @!P3 IMAD.IADD R31, R31, 0x1, -R13.reuse ;  /* 0x000000011f1fb824 */ /* 0x100fe200078e0a0d */
[----:B------:R-:W-:Y:S01]  /*5520*/  ISETP.GT.U32.AND P3, PT, R13, R32, PT ;  /* 0x000000200d00720c */ /* 0x000fe20003f64070 */
[----:B------:R-:W-:Y:S01]  /*5530*/  @!P0 IMAD.IADD R27, R27, 0x1, -R13 ;  /* 0x000000011b1b8824 */ /* 0x000fe200078e0a0d */
[----:B------:R-:W-:Y:S01]  /*5540*/  ISETP.GE.AND P0, PT, R41, RZ, PT ;  /* 0x000000ff2900720c */ /* 0x000fe20003f06270 */
[----:B------:R-:W-:Y:S02]  /*5550*/  IMAD.MOV R37, RZ, RZ, -R35 ;  /* 0x000000ffff257224 */ /* 0x000fe400078e0a23 */
[----:B------:R-:W-:Y:S02]  /*5560*/  IMAD R35, R13, R34, R36 ;  /* 0x000000220d237224 */ /* 0x000fe400078e0224 */
[----:B------:R-:W-:Y:S01]  /*5570*/  @!P6 IMAD.IADD R28, R28, 0x1, -R13 ;  /* 0x000000011c1ce824 */ /* 0x000fe200078e0a0d */
[----:B------:R-:W-:Y:S01]  /*5580*/  ISETP.GE.AND P6, PT, R39, RZ, PT ;  /* 0x000000ff2700720c */ /* 0x000fe20003fc6270 */
[----:B------:R-:W-:Y:S01]  /*5590*/  @!P4 IMAD.MOV R31, RZ, RZ, -R31 ;  /* 0x000000ffff1fc224 */ /* 0x000fe200078e0a1f */
[C---:B------:R-:W-:Y:S01]  /*55a0*/  ISETP.GT.U32.AND P4, PT, R13.reuse, R27, PT ;  /* 0x0000001b0d00720c */ /* 0x040fe20003f84070 */
[----:B------:R-:W-:Y:S01]  /*55b0*/  @!P2 IMAD.MOV R29, RZ, RZ, -R29 ;  /* 0x000000ffff1da224 */ /* 0x000fe200078e0a1d */
[C---:B------:R-:W-:Y:S01]  /*55c0*/  ISETP.GT.U32.AND P2, PT, R13.reuse, R35, PT ;  /* 0x000000230d00720c */ /* 0x040fe20003f44070 */
[----:B------:R-:W-:-:S02]  /*55d0*/  IMAD R34, R13, R37, R38 ;  /* 0x000000250d227224 */ /* 0x000fc400078e0226 */
[C---:B------:R-:W-:Y:S02]  /*55e0*/  VIADD R37, R14.reuse, 0xac ;  /* 0x000000ac0e257836 */ /* 0x040fe40000000000 */
[--C-:B------:R-:W-:Y:S02]  /*55f0*/  @!P5 IMAD.IADD R33, R33, 0x1, -R13.reuse ;  /* 0x000000012121d824 */ /* 0x100fe400078e0a0d */
[----:B------:R-:W-:Y:S01]  /*5600*/  VIADD R41, R14, 0xa8 ;  /* 0x000000a80e297836 */ /* 0x000fe20000000000 */
[----:B------:R-:W-:Y:S01]  /*5610*/  IABS R38, R37 ;  /* 0x0000002500267213 */ /* 0x000fe20000000000 */
[----:B------:R-:W-:Y:S01]  /*5620*/  @!P6 IMAD.MOV R28, RZ, RZ, -R28 ;  /* 0x000000ffff1ce224 */ /* 0x000fe200078e0a1c */
[----:B------:R-:W-:Y:S01]  /*5630*/  ISETP.GT.U32.AND P5, PT, R13, R33, PT ;  /* 0x000000210d00720c */ /* 0x000fe20003fa4070 */
[----:B------:R-:W-:Y:S01]  /*5640*/  @!P4 IMAD.IADD R27, R27, 0x1, -R13 ;  /* 0x000000011b1bc824 */ /* 0x000fe200078e0a0d */
[----:B------:R-:W-:Y:S01]  /*5650*/  IABS R40, R41 ;  /* 0x0000002900287213 */ /* 0x000fe20000000000 */
[----:B------:R-:W-:Y:S01]  /*5660*/  IMAD.HI.U32 R36, R15, R38, RZ ;  /* 0x000000260f247227 */ /* 0x000fe200078e00ff */
[----:B------:R-:W-:-:S02]  /*5670*/  ISETP.GE.AND P6, PT, R43, RZ, PT ;  /* 0x000000ff2b00720c */ /* 0x000fc40003fc6270 */
[----:B------:R-:W-:Y:S01]  /*5680*/  ISETP.GT.U32.AND P4, PT, R13, R34, PT ;  /* 0x000000220d00720c */ /* 0x000fe20003f84070 */
[----:B------:R-:W-:Y:S01]  /*5690*/  @!P2 IMAD.IADD R35, R35, 0x1, -R13 ;  /* 0x000000012323a824 */ /* 0x000fe200078e0a0d */
[----:B------:R-:W-:Y:S01]  /*56a0*/  ISETP.GE.AND P2, PT, R37, RZ, PT ;  /* 0x000000ff2500720c */ /* 0x000fe20003f46270 */
[----:B------:R-:W-:-:S04]  /*56b0*/  IMAD.HI.U32 R37, R15, R40, RZ ;  /* 0x000000280f257227 */ /* 0x000fc800078e00ff */
[----:B------:R-:W-:Y:S02]  /*56c0*/  IMAD.MOV R36, RZ, RZ, -R36 ;  /* 0x000000ffff247224 */ /* 0x000fe400078e0a24 */
[----:B------:R-:W-:Y:S02]  /*56d0*/  IMAD.MOV R39, RZ, RZ, -R37 ;  /* 0x000000ffff277224 */ /* 0x000fe400078e0a25 */
[--C-:B------:R-:W-:Y:S01]  /*56e0*/  @!P5 IMAD.IADD R33, R33, 0x1, -R13.reuse ;  /* 0x000000012121d824 */ /* 0x100fe200078e0a0d */
[----:B------:R-:W-:Y:S01]  /*56f0*/  ISETP.GE.AND P5, PT, R45, RZ, PT ;  /* 0x000000ff2d00720c */ /* 0x000fe20003fa6270 */
[----:B------:R-:W-:Y:S02]  /*5700*/  IMAD R37, R13, R36, R38 ;  /* 0x000000240d257224 */ /* 0x000fe400078e0226 */
[--C-:B------:R-:W-:Y:S01]  /*5710*/  @!P3 IMAD.IADD R32, R32, 0x1, -R13.reuse ;  /* 0x000000012020b824 */ /* 0x100fe200078e0a0d */
[----:B------:R-:W-:Y:S01]  /*5720*/  ISETP.GE.AND P3, PT, R42, RZ, PT ;  /* 0x000000ff2a00720c */ /* 0x000fe20003f66270 */
[----:B------:R-:W-:-:S02]  /*5730*/  @!P4 IMAD.IADD R34, R34, 0x1, -R13 ;  /* 0x000000012222c824 */ /* 0x000fc400078e0a0d */
[----:B------:R-:W-:Y:S01]  /*5740*/  @!P6 IMAD.MOV R33, RZ, RZ, -R33 ;  /* 0x000000ffff21e224 */ /* 0x000fe200078e0a21 */
[C---:B------:R-:W-:Y:S01]  /*5750*/  ISETP.GT.U32.AND P6, PT, R13.reuse, R37, PT ;  /* 0x000000250d00720c */ /* 0x040fe20003fc4070 */
[----:B------:R-:W-:Y:S01]  /*5760*/  @!P1 IMAD.MOV R30, RZ, RZ, -R30 ;  /* 0x000000ffff1e9224 */ /* 0x000fe200078e0a1e */
[C---:B------:R-:W-:Y:S01]  /*5770*/  ISETP.GT.U32.AND P1, PT, R13.reuse, R32, PT ;  /* 0x000000200d00720c */ /* 0x040fe20003f24070 */
[----:B------:R-:W-:Y:S01]  /*5780*/  @!P0 IMAD.MOV R27, RZ, RZ, -R27 ;  /* 0x000000ffff1b8224 */ /* 0x000fe200078e0a1b */
[C---:B------:R-:W-:Y:S01]  /*5790*/  ISETP.GT.U32.AND P0, PT, R13.reuse, R35, PT ;  /* 0x000000230d00720c */ /* 0x040fe20003f04070 */
[C---:B------:R-:W-:Y:S01]  /*57a0*/  VIADD R38, R14.reuse, 0xa4 ;  /* 0x000000a40e267836 */ /* 0x040fe20000000000 */
[C---:B------:R-:W-:Y:S01]  /*57b0*/  ISETP.GT.U32.AND P4, PT, R13.reuse, R34, PT ;  /* 0x000000220d00720c */ /* 0x040fe20003f84070 */
[----:B------:R-:W-:Y:S02]  /*57c0*/  IMAD R36, R13, R39, R40 ;  /* 0x000000270d247224 */ /* 0x000fe400078e0228 */
[C---:B------:R-:W-:Y:S01]  /*57d0*/  VIADD R39, R14.reuse, 0xa0 ;  /* 0x000000a00e277836 */ /* 0x040fe20000000000 */
[----:B------:R-:W-:Y:S01]  /*57e0*/  IABS R42, R38 ;  /* 0x00000026002a7213 */ /* 0x000fe20000000000 */
[----:B------:R-:W-:-:S02]  /*57f0*/  VIADD R43, R14, 0x98 ;  /* 0x000000980e2b7836 */ /* 0x000fc40000000000 */
[--C-:B------:R-:W-:Y:S02]  /*5800*/  @!P6 IMAD.IADD R37, R37, 0x1, -R13.reuse ;  /* 0x000000012525e824 */ /* 0x100fe400078e0a0d */
[--C-:B------:R-:W-:Y:S01]  /*5810*/  @!P1 IMAD.IADD R32, R32, 0x1, -R13.reuse ;  /* 0x0000000120209824 */ /* 0x100fe200078e0a0d */
[----:B------:R-:W-:Y:S01]  /*5820*/  ISETP.GE.AND P1, PT, R44, RZ, PT ;  /* 0x000000ff2c00720c */ /* 0x000fe20003f26270 */
[--C-:B------:R-:W-:Y:S01]  /*5830*/  @!P0 IMAD.IADD R35, R35, 0x1, -R13.reuse ;  /* 0x0000000123238824 */ /* 0x100fe200078e0a0d */
[----:B------:R-:W-:Y:S01]  /*5840*/  ISETP.GE.AND P0, PT, R38, RZ, PT ;  /* 0x000000ff2600720c */ /* 0x000fe20003f06270 */
[----:B------:R-:W-:Y:S01]  /*5850*/  @!P4 IMAD.IADD R34, R34, 0x1, -R13 ;  /* 0x000000012222c824 */ /* 0x000fe200078e0a0d */
[----:B------:R-:W-:Y:S01]  /*5860*/  ISETP.GT.U32.AND P4, PT, R13, R36, PT ;  /* 0x000000240d00720c */ /* 0x000fe20003f84070 */
[----:B------:R-:W-:Y:S01]  /*5870*/  IMAD.HI.U32 R38, R15, R42, RZ ;  /* 0x0000002a0f267227 */ /* 0x000fe200078e00ff */
[----:B------:R-:W-:Y:S02]  /*5880*/  ISETP.GT.U32.AND P6, PT, R13, R37, PT ;  /* 0x000000250d00720c */ /* 0x000fe40003fc4070 */
[----:B------:R-:W-:Y:S01]  /*5890*/  IABS R44, R39 ;  /* 0x00000027002c7213 */ /* 0x000fe20000000000 */
[----:B------:R-:W-:Y:S01]  /*58a0*/  @!P3 IMAD.MOV R32, RZ, RZ, -R32 ;  /* 0x000000ffff20b224 */ /* 0x000fe200078e0a20 */
[----:B------:R-:W-:Y:S01]  /*58b0*/  ISETP.GE.AND P3, PT, R41, RZ, PT ;  /* 0x000000ff2900720c */ /* 0x000fe20003f66270 */
[----:B------:R-:W-:-:S02]  /*58c0*/  VIADD R41, R14, 0x9c ;  /* 0x0000009c0e297836 */ /* 0x000fc40000000000 */
[----:B------:R-:W-:Y:S02]  /*58d0*/  IMAD.MOV R38, RZ, RZ, -R38 ;  /* 0x000000ffff267224 */ /* 0x000fe400078e0a26 */
[----:B------:R-:W-:Y:S01]  /*58e0*/  @!P1 IMAD.MOV R35, RZ, RZ, -R35 ;  /* 0x000000ffff239224 */ /* 0x000fe200078e0a23 */
[----:B------:R-:W-:Y:S01]  /*58f0*/  IABS R46, R41 ;  /* 0x00000029002e7213 */ /* 0x000fe20000000000 */
[----:B------:R-:W-:Y:S01]  /*5900*/  IMAD R38, R13, R38, R42 ;  /* 0x000000260d267224 */ /* 0x000fe200078e022a */
[----:B------:R-:W-:Y:S01]  /*5910*/  ISETP.GE.AND P1, PT, R39, RZ, PT ;  /* 0x000000ff2700720c */ /* 0x000fe20003f26270 */
[--C-:B------:R-:W-:Y:S01]  /*5920*/  @!P4 IMAD.IADD R36, R36, 0x1, -R13.reuse ;  /* 0x000000012424c824 */ /* 0x100fe200078e0a0d */
[----:B------:R-:W-:Y:S01]  /*5930*/  IABS R42, R43 ;  /* 0x0000002b002a7213 */ /* 0x000fe20000000000 */
[----:B------:R-:W-:Y:S01]  /*5940*/  @!P6 IMAD.IADD R37, R37, 0x1, -R13 ;  /* 0x000000012525e824 */ /* 0x000fe200078e0a0d */
[----:B------:R-:W-:Y:S01]  /*5950*/  ISETP.GT.U32.AND P6, PT, R13, R38, PT ;  /* 0x000000260d00720c */ /* 0x000fe20003fc4070 */
[----:B------:R-:W-:Y:S01]  /*5960*/  IMAD.HI.U32 R39, R15, R44, RZ ;  /* 0x0000002c0f277227 */ /* 0x000fe200078e00ff */
[----:B------:R-:W-:-:S03]  /*5970*/  ISETP.GT.U32.AND P4, PT, R13, R36, PT ;  /* 0x000000240d00720c */ /* 0x000fc60003f84070 */
[----:B------:R-:W-:-:S04]  /*5980*/  IMAD.HI.U32 R40, R15, R46, RZ ;  /* 0x0000002e0f287227 */ /* 0x000fc800078e00ff */
[----:B------:R-:W-:Y:S01]  /*5990*/  @!P5 IMAD.MOV R34, RZ, RZ, -R34 ;  /* 0x000000ffff22d224 */ /* 0x000fe200078e0a22 */
[----:B------:R-:W-:Y:S01]  /*59a0*/  ISETP.GE.AND P5, PT, R41, RZ, PT ;  /* 0x000000ff2900720c */ /* 0x000fe20003fa6270 */
[----:B------:R-:W-:Y:S02]  /*59b0*/  IMAD.MOV R39, RZ, RZ, -R39 ;  /* 0x000000ffff277224 */ /* 0x000fe400078e0a27 */
[----:B------:R-:W-:Y:S02]  /*59c0*/  IMAD.MOV R41, RZ, RZ, -R40 ;  /* 0x000000ffff297224 */ /* 0x000fe400078e0a28 */
[C---:B------:R-:W-:Y:S02]  /*59d0*/  IMAD R40, R13.reuse, R39, R44 ;  /* 0x000000270d287224 */ /* 0x040fe400078e022c */
[----:B------:R-:W-:Y:S02]  /*59e0*/  IMAD R39, R13, R41, R46 ;  /* 0x000000290d277224 */ /* 0x000fe400078e022e */
[----:B------:R-:W-:-:S02]  /*59f0*/  @!P6 IMAD.IADD R38, R38, 0x1, -R13 ;  /* 0x000000012626e824 */ /* 0x000fc400078e0a0d */
[----:B------:R-:W-:Y:S01]  /*5a00*/  @!P4 IMAD.IADD R36, R36, 0x1, -R13 ;  /* 0x000000012424c824 */ /* 0x000fe200078e0a0d */
[C---:B------:R-:W-:Y:S01]  /*5a10*/  ISETP.GT.U32.AND P6, PT, R13.reuse, R39, PT ;  /* 0x000000270d00720c */ /* 0x040fe20003fc4070 */
[C---:B------:R-:W-:Y:S01]  /*5a20*/  VIADD R47, R14.reuse, 0x90 ;  /* 0x000000900e2f7836 */ /* 0x040fe20000000000 */
[----:B------:R-:W-:Y:S01]  /*5a30*/  ISETP.GT.U32.AND P4, PT, R13, R40, PT ;  /* 0x000000280d00720c */ /* 0x000fe20003f84070 */
[----:B------:R-:W-:Y:S02]  /*5a40*/  VIADD R49, R14, 0x8c ;  /* 0x0000008c0e317836 */ /* 0x000fe40000000000 */
[----:B------:R-:W-:Y:S01]  /*5a50*/  @!P2 IMAD.MOV R37, RZ, RZ, -R37 ;  /* 0x000000ffff25a224 */ /* 0x000fe200078e0a25 */
[----:B------:R-:W-:Y:S01]  /*5a60*/  IABS R48, R47 ;  /* 0x0000002f00307213 */ /* 0x000fe20000000000 */
[----:B------:R-:W-:Y:S01]  /*5a70*/  IMAD.HI.U32 R41, R15, R42, RZ ;  /* 0x0000002a0f297227 */ /* 0x000fe200078e00ff */
[----:B------:R-:W-:Y:S02]  /*5a80*/  ISETP.GT.U32.AND P2, PT, R13, R38, PT ;  /* 0x000000260d00720c */ /* 0x000fe40003f44070 */
[----:B------:R-:W-:Y:S01]  /*5a90*/  IABS R50, R49 ;  /* 0x0000003100327213 */ /* 0x000fe20000000000 */
[----:B------:R-:W-:Y:S01]  /*5aa0*/  @!P3 IMAD.MOV R36, RZ, RZ, -R36 ;  /* 0x000000ffff24b224 */ /* 0x000fe200078e0a24 */
[----:B------:R-:W-:Y:S01]  /*5ab0*/  ISETP.GE.AND P3, PT, R43, RZ, PT ;  /* 0x000000ff2b00720c */ /* 0x000fe20003f66270 */
[----:B------:R-:W-:-:S02]  /*5ac0*/  @!P6 IMAD.IADD R39, R39, 0x1, -R13 ;  /* 0x000000012727e824 */ /* 0x000fc400078e0a0d */
[----:B------:R-:W-:Y:S02]  /*5ad0*/  @!P4 IMAD.IADD R40, R40, 0x1, -R13 ;  /* 0x000000012828c824 */ /* 0x000fe400078e0a0d */
[----:B------:R-:W-:Y:S01]  /*5ae0*/  VIADD R45, R14, 0x94 ;  /* 0x000000940e2d7836 */ /* 0x000fe20000000000 */
[----:B------:R-:W-:Y:S01]  /*5af0*/  ISETP.GT.U32.AND P6, PT, R13, R39, PT ;  /* 0x000000270d00720c */ /* 0x000fe20003fc4070 */
[----:B------:R-:W-:Y:S01]  /*5b00*/  IMAD.HI.U32 R43, R15, R48, RZ ;  /* 0x000000300f2b7227 */ /* 0x000fe200078e00ff */
[----:B------:R-:W-:Y:S02]  /*5b10*/  ISETP.GT.U32.AND P4, PT, R13, R40, PT ;  /* 0x000000280d00720c */ /* 0x000fe40003f84070 */
[----:B------:R-:W-:Y:S01]  /*5b20*/  IABS R46, R45 ;  /* 0x0000002d002e7213 */ /* 0x000fe20000000000 */
[----:B------:R-:W-:Y:S02]  /*5b30*/  IMAD.MOV R41, RZ, RZ, -R41 ;  /* 0x000000ffff297224 */ /* 0x000fe400078e0a29 */
[----:B------:R-:W-:-:S04]  /*5b40*/  IMAD.HI.U32 R44, R15, R50, RZ ;  /* 0x000000320f2c7227 */ /* 0x000fc800078e00ff */
[----:B------:R-:W-:Y:S02]  /*5b50*/  IMAD.MOV R43, RZ, RZ, -R43 ;  /* 0x000000ffff2b7224 */ /* 0x000fe400078e0a2b */
[C---:B------:R-:W-:Y:S02]  /*5b60*/  IMAD R41, R13.reuse, R41, R42 ;  /* 0x000000290d297224 */ /* 0x040fe400078e022a */
[----:B------:R-:W-:Y:S02]  /*5b70*/  IMAD.MOV R44, RZ, RZ, -R44 ;  /* 0x000000ffff2c7224 */ /* 0x000fe400078e0a2c */
[----:B------:R-:W-:Y:S02]  /*5b80*/  IMAD R43, R13, R43, R48 ;  /* 0x0000002b0d2b7224 */ /* 0x000fe400078e0230 */
[----:B------:R-:W-:-:S04]  /*5b90*/  IMAD.HI.U32 R42, R15, R46, RZ ;  /* 0x0000002e0f2a7227 */ /* 0x000fc800078e00ff */
[--C-:B------:R-:W-:Y:S01]  /*5ba0*/  @!P2 IMAD.IADD R38, R38, 0x1, -R13.reuse ;  /* 0x000000012626a824 */ /* 0x100fe200078e0a0d */
[C---:B------:R-:W-:Y:S01]  /*5bb0*/  ISETP.GT.U32.AND P2, PT, R13.reuse, R41, PT ;  /* 0x000000290d00720c */ /* 0x040fe20003f44070 */
[----:B------:R-:W-:Y:S02]  /*5bc0*/  IMAD R44, R13, R44, R50 ;  /* 0x0000002c0d2c7224 */ /* 0x000fe400078e0232 */
[--C-:B------:R-:W-:Y:S01]  /*5bd0*/  @!P6 IMAD.IADD R39, R39, 0x1, -R13.reuse ;  /* 0x000000012727e824 */ /* 0x100fe200078e0a0d */
[----:B------:R-:W-:Y:S01]  /*5be0*/  ISETP.GT.U32.AND P6, PT, R13, R43, PT ;  /* 0x0000002b0d00720c */ /* 0x000fe20003fc4070 */
[----:B------:R-:W-:Y:S02]  /*5bf0*/  IMAD.MOV R42, RZ, RZ, -R42 ;  /* 0x000000ffff2a7224 */ /* 0x000fe400078e0a2a */
[----:B------:R-:W-:Y:S02]  /*5c00*/  VIADD R51, R14, 0x88 ;  /* 0x000000880e337836 */ /* 0x000fe40000000000 */
[----:B------:R-:W-:Y:S01]  /*5c10*/  @!P4 IMAD.IADD R40, R40, 0x1, -R13 ;  /* 0x000000012828c824 */ /* 0x000fe200078e0a0d */
[----:B------:R-:W-:Y:S01]  /*5c20*/  ISETP.GE.AND P4, PT, R45, RZ, PT ;  /* 0x000000ff2d00720c */ /* 0x000fe20003f86270 */
[----:B------:R-:W-:Y:S01]  /*5c30*/  @!P5 IMAD.MOV R39, RZ, RZ, -R39 ;  /* 0x000000ffff27d224 */ /* 0x000fe200078e0a27 */
[C---:B------:R-:W-:Y:S01]  /*5c40*/  ISETP.GT.U32.AND P5, PT, R13.reuse, R44, PT ;  /* 0x0000002c0d00720c */ /* 0x040fe20003fa4070 */
[----:B------:R-:W-:Y:S01]  /*5c50*/  IMAD R42, R13, R42, R46 ;  /* 0x0000002a0d2a7224 */ /* 0x000fe200078e022e */
[----:B------:R-:W-:Y:S01]  /*5c60*/  IABS R46, R51 ;  /* 0x00000033002e7213 */ /* 0x000fe20000000000 */
[----:B------:R-:W-:Y:S01]  /*5c70*/  @!P1 IMAD.MOV R40, RZ, RZ, -R40 ;  /* 0x000000ffff289224 */ /* 0x000fe200078e0a28 */
[----:B------:R-:W-:Y:S01]  /*5c80*/  ISETP.GE.AND P1, PT, R47, RZ, PT ;  /* 0x000000ff2f00720c */ /* 0x000fe20003f26270 */
[----:B------:R-:W-:-:S02]  /*5c90*/  VIADD R47, R14, 0x84 ;  /* 0x000000840e2f7836 */ /* 0x000fc40000000000 */
[----:B------:R-:W-:Y:S01]  /*5ca0*/  @!P2 IMAD.IADD R41, R41, 0x1, -R13 ;  /* 0x000000012929a824 */ /* 0x000fe200078e0a0d */
[----:B------:R-:W-:Y:S01]  /*5cb0*/  ISETP.GT.U32.AND P2, PT, R13, R42, PT ;  /* 0x0000002a0d00720c */ /* 0x000fe20003f44070 */
[----:B------:R-:W-:Y:S01]  /*5cc0*/  IMAD.HI.U32 R45, R15, R46, RZ ;  /* 0x0000002e0f2d7227 */ /* 0x000fe200078e00ff */
[----:B------:R-:W-:-:S03]  /*5cd0*/  IABS R48, R47 ;  /* 0x0000002f00307213 */ /* 0x000fc60000000000 */
[----:B------:R-:W-:Y:S02]  /*5ce0*/  @!P6 IMAD.IADD R43, R43, 0x1, -R13 ;  /* 0x000000012b2be824 */ /* 0x000fe400078e0a0d */
[----:B------:R-:W-:Y:S02]  /*5cf0*/  IMAD.MOV R45, RZ, RZ, -R45 ;  /* 0x000000ffff2d7224 */ /* 0x000fe400078e0a2d */
[----:B------:R-:W-:Y:S01]  /*5d00*/  @!P0 IMAD.MOV R38, RZ, RZ, -R38 ;  /* 0x000000ffff268224 */ /* 0x000fe200078e0a26 */
[C---:B------:R-:W-:Y:S01]  /*5d10*/  ISETP.GT.U32.AND P0, PT, R13.reuse, R41, PT ;  /* 0x000000290d00720c */ /* 0x040fe20003f04070 */
[----:B------:R-:W-:Y:S01]  /*5d20*/  @!P5 IMAD.IADD R44, R44, 0x1, -R13 ;  /* 0x000000012c2cd824 */ /* 0x000fe200078e0a0d */
[C---:B------:R-:W-:Y:S01]  /*5d30*/  ISETP.GT.U32.AND P5, PT, R13.reuse, R43, PT ;  /* 0x0000002b0d00720c */ /* 0x040fe20003fa4070 */
[----:B------:R-:W-:Y:S02]  /*5d40*/  IMAD R45, R13, R45, R46 ;  /* 0x0000002d0d2d7224 */ /* 0x000fe400078e022e */
[----:B------:R-:W-:-:S04]  /*5d50*/  IMAD.HI.U32 R46, R15, R48, RZ ;  /* 0x000000300f2e7227 */ /* 0x000fc800078e00ff */
[----:B------:R-:W-:Y:S02]  /*5d60*/  IMAD.MOV R46, RZ, RZ, -R46 ;  /* 0x000000ffff2e7224 */ /* 0x000fe400078e0a2e */
[--C-:B------:R-:W-:Y:S01]  /*5d70*/  @!P2 IMAD.IADD R42, R42, 0x1, -R13.reuse ;  /* 0x000000012a2aa824 */ /* 0x100fe200078e0a0d */
[----:B------:R-:W-:Y:S01]  /*5d80*/  ISETP.GE.AND P2, PT, R51, RZ, PT ;  /* 0x000000ff3300720c */ /* 0x000fe20003f46270 */
[----:B------:R-:W-:Y:S02]  /*5d90*/  IMAD R46, R13, R46, R48 ;  /* 0x0000002e0d2e7224 */ /* 0x000fe400078e0230 */
[--C-:B------:R-:W-:Y:S01]  /*5da0*/  @!P0 IMAD.IADD R41, R41, 0x1, -R13.reuse ;  /* 0x0000000129298824 */ /* 0x100fe200078e0a0d */
[----:B------:R-:W-:Y:S01]  /*5db0*/  ISETP.GT.U32.AND P6, PT, R13, R42, PT ;  /* 0x0000002a0d00720c */ /* 0x000fe20003fc4070 */
[----:B------:R-:W-:Y:S01]  /*5dc0*/  @!P5 IMAD.IADD R43, R43, 0x1, -R13 ;  /* 0x000000012b2bd824 */ /* 0x000fe200078e0a0d */
[C---:B------:R-:W-:Y:S01]  /*5dd0*/  ISETP.GT.U32.AND P5, PT, R13.reuse, R46, PT ;  /* 0x0000002e0d00720c */ /* 0x040fe20003fa4070 */
[----:B------:R-:W-:Y:S01]  /*5de0*/  @!P3 IMAD.MOV R41, RZ, RZ, -R41 ;  /* 0x000000ffff29b224 */ /* 0x000fe200078e0a29 */
[----:B------:R-:W-:Y:S01]  /*5df0*/  ISETP.GT.U32.AND P3, PT, R13, R44, PT ;  /* 0x0000002c0d00720c */ /* 0x000fe20003f64070 */
[C---:B------:R-:W-:Y:S01]  /*5e00*/  VIADD R51, R14.reuse, 0x7c ;  /* 0x0000007c0e337836 */ /* 0x040fe20000000000 */
[----:B------:R-:W-:Y:S01]  /*5e10*/  ISETP.GE.AND P0, PT, R49, RZ, PT ;  /* 0x000000ff3100720c */ /* 0x000fe20003f06270 */
[----:B------:R-:W-:-:S02]  /*5e20*/  VIADD R49, R14, 0x80 ;  /* 0x000000800e317836 */ /* 0x000fc40000000000 */
[----:B------:R-:W-:Y:S01]  /*5e30*/  VIADD R53, R14, 0x78 ;  /* 0x000000780e357836 */ /* 0x000fe20000000000 */
[----:B------:R-:W-:Y:S01]  /*5e40*/  IABS R54, R51 ;  /* 0x0000003300367213 */ /* 0x000fe20000000000 */
[----:B------:R-:W-:Y:S01]  /*5e50*/  @!P1 IMAD.MOV R43, RZ, RZ, -R43 ;  /* 0x000000ffff2b9224 */ /* 0x000fe200078e0a2b */
[----:B------:R-:W-:Y:S01]  /*5e60*/  IABS R52, R49 ;  /* 0x0000003100347213 */ /* 0x000fe20000000000 */
[--C-:B------:R-:W-:Y:S01]  /*5e70*/  @!P6 IMAD.IADD R42, R42, 0x1, -R13.reuse ;  /* 0x000000012a2ae824 */ /* 0x100fe200078e0a0d */
[----:B------:R-:W-:Y:S01]  /*5e80*/  ISETP.GT.U32.AND P6, PT, R13, R45, PT ;  /* 0x0000002d0d00720c */ /* 0x000fe20003fc4070 */
[----:B------:R-:W-:Y:S01]  /*5e90*/  @!P5 IMAD.IADD R46, R46, 0x1, -R13 ;  /* 0x000000012e2ed824 */ /* 0x000fe200078e0a0d */
[----:B------:R-:W-:Y:S01]  /*5ea0*/  IABS R56, R53 ;  /* 0x0000003500387213 */ /* 0x000fe20000000000 */
[----:B------:R-:W-:-:S04]  /*5eb0*/  IMAD.HI.U32 R48, R15, R54, RZ ;  /* 0x000000360f307227 */ /* 0x000fc800078e00ff */
[----:B------:R-:W-:Y:S01]  /*5ec0*/  @!P3 IMAD.IADD R44, R44, 0x1, -R13 ;  /* 0x000000012c2cb824 */ /* 0x000fe200078e0a0d */
[----:B------:R-:W-:Y:S01]  /*5ed0*/  ISETP.GE.AND P3, PT, R47, RZ, PT ;  /* 0x000000ff2f00720c */ /* 0x000fe20003f66270 */
[----:B------:R-:W-:Y:S01]  /*5ee0*/  @!P4 IMAD.MOV R42, RZ, RZ, -R42 ;  /* 0x000000ffff2ac224 */ /* 0x000fe200078e0a2a */
[----:B------:R-:W-:Y:S01]  /*5ef0*/  ISETP.GT.U32.AND P4, PT, R13, R46, PT ;  /* 0x0000002e0d00720c */ /* 0x000fe20003f84070 */
[----:B------:R-:W-:-:S04]  /*5f00*/  IMAD.HI.U32 R47, R15, R52, RZ ;  /* 0x000000340f2f7227 */ /* 0x000fc800078e00ff */
[----:B------:R-:W-:-:S04]  /*5f10*/  IMAD.HI.U32 R50, R15, R56, RZ ;  /* 0x000000380f327227 */ /* 0x000fc800078e00ff */
[----:B------:R-:W-:Y:S02]  /*5f20*/  IMAD.MOV R48, RZ, RZ, -R48 ;  /* 0x000000ffff307224 */ /* 0x000fe400078e0a30 */
[----:B------:R-:W-:Y:S02]  /*5f30*/  IMAD.MOV R47, RZ, RZ, -R47 ;  /* 0x000000ffff2f7224 */ /* 0x000fe400078e0a2f */
[----:B------:R-:W-:Y:S02]  /*5f40*/  IMAD.MOV R50, RZ, RZ, -R50 ;  /* 0x000000ffff327224 */ /* 0x000fe400078e0a32 */
[----:B------:R-:W-:Y:S02]  /*5f50*/  IMAD R48, R13, R48, R54 ;  /* 0x000000300d307224 */ /* 0x000fe400078e0236 */
[----:B------:R-:W-:Y:S01]  /*5f60*/  @!P6 IMAD.IADD R45, R45, 0x1, -R13 ;  /* 0x000000012d2de824 */ /* 0x000fe200078e0a0d */
[----:B------:R-:W-:Y:S01]  /*5f70*/  ISETP.GE.AND P6, PT, R49, RZ, PT ;  /* 0x000000ff3100720c */ /* 0x000fe20003fc6270 */
[----:B------:R-:W-:-:S02]  /*5f80*/  IMAD R49, R13, R47, R52 ;  /* 0x0000002f0d317224 */ /* 0x000fc400078e0234 */
[C---:B------:R-:W-:Y:S01]  /*5f90*/  IMAD R47, R13.reuse, R50, R56 ;  /* 0x000000320d2f7224 */ /* 0x040fe200078e0238 */
[C---:B------:R-:W-:Y:S01]  /*5fa0*/  ISETP.GT.U32.AND P5, PT, R13.reuse, R45, PT ;  /* 0x0000002d0d00720c */ /* 0x040fe20003fa4070 */
[----:B------:R-:W-:Y:S01]  /*5fb0*/  @!P0 IMAD.MOV R44, RZ, RZ, -R44 ;  /* 0x000000ffff2c8224 */ /* 0x000fe200078e0a2c */
[C---:B------:R-:W-:Y:S01]  /*5fc0*/  ISETP.GT.U32.AND P0, PT, R13.reuse, R48, PT ;  /* 0x000000300d00720c */ /* 0x040fe20003f04070 */
[--C-:B------:R-:W-:Y:S01]  /*5fd0*/  @!P4 IMAD.IADD R46, R46, 0x1, -R13.reuse ;  /* 0x000000012e2ec824 */ /* 0x100fe200078e0a0d */
[C---:B------:R-:W-:Y:S01]  /*5fe0*/  ISETP.GT.U32.AND P4, PT, R13.reuse, R47, PT ;  /* 0x0000002f0d00720c */ /* 0x040fe20003f84070 */
[C---:B------:R-:W-:Y:S01]  /*5ff0*/  VIADD R57, R14.reuse, 0x70 ;  /* 0x000000700e397836 */ /* 0x040fe20000000000 */
[----:B------:R-:W-:Y:S01]  /*6000*/  ISETP.GT.U32.AND P1, PT, R13, R49, PT ;  /* 0x000000310d00720c */ /* 0x000fe20003f24070 */
[C---:B------:R-:W-:Y:S02]  /*6010*/  VIADD R55, R14.reuse, 0x74 ;  /* 0x000000740e377836 */ /* 0x040fe40000000000 */
[C---:B------:R-:W-:Y:S01]  /*6020*/  VIADD R59, R14.reuse, 0x6c ;  /* 0x0000006c0e3b7836 */ /* 0x040fe20000000000 */
[----:B------:R-:W-:Y:S01]  /*6030*/  IABS R54, R57 ;  /* 0x0000003900367213 */ /* 0x000fe20000000000 */
[----:B------:R-:W-:Y:S01]  /*6040*/  VIADD R61, R14, 0x64 ;  /* 0x000000640e3d7836 */ /* 0x000fe20000000000 */
[----:B------:R-:W-:Y:S01]  /*6050*/  IABS R52, R55 ;  /* 0x0000003700347213 */ /* 0x000fe20000000000 */
[--C-:B------:R-:W-:Y:S01]  /*6060*/  @!P5 IMAD.IADD R45, R45, 0x1, -R13.reuse ;  /* 0x000000012d2dd824 */ /* 0x100fe200078e0a0d */
[----:B------:R-:W-:Y:S01]  /*6070*/  ISETP.GE.AND P5, PT, R51, RZ, PT ;  /* 0x000000ff3300720c */ /* 0x000fe20003fa6270 */
[--C-:B------:R-:W-:Y:S01]  /*6080*/  @!P0 IMAD.IADD R48, R48, 0x1, -R13.reuse ;  /* 0x0000000130308824 */ /* 0x100fe200078e0a0d */
[----:B------:R-:W-:Y:S01]  /*6090*/  IABS R56, R59 ;  /* 0x0000003b00387213 */ /* 0x000fe20000000000 */
[----:B------:R-:W-:-:S02]  /*60a0*/  @!P4 IMAD.IADD R47, R47, 0x1, -R13 ;  /* 0x000000012f2fc824 */ /* 0x000fc400078e0a0d */
[----:B------:R-:W-:Y:S01]  /*60b0*/  @!P1 IMAD.IADD R49, R49, 0x1, -R13 ;  /* 0x0000000131319824 */ /* 0x000fe200078e0a0d */
[----:B------:R-:W-:Y:S01]  /*60c0*/  ISETP.GT.U32.AND P4, PT, R13, R48, PT ;  /* 0x000000300d00720c */ /* 0x000fe20003f84070 */
[----:B------:R-:W-:Y:S01]  /*60d0*/  IMAD.HI.U32 R51, R15, R54, RZ ;  /* 0x000000360f337227 */ /* 0x000fe200078e00ff */
[----:B------:R-:W-:Y:S02]  /*60e0*/  ISETP.GE.AND P1, PT, R53, RZ, PT ;  /* 0x000000ff3500720c */ /* 0x000fe40003f26270 */
[----:B------:R-:W-:Y:S01]  /*60f0*/  ISETP.GT.U32.AND P0, PT, R13, R49, PT ;  /* 0x000000310d00720c */ /* 0x000fe20003f04070 */
[----:B------:R-:W-:-:S04]  /*6100*/  IMAD.HI.U32 R50, R15, R52, RZ ;  /* 0x000000340f327227 */ /* 0x000fc800078e00ff */
[----:B------:R-:W-:Y:S02]  /*6110*/  IMAD.MOV R51, RZ, RZ, -R51 ;  /* 0x000000ffff337224 */ /* 0x000fe400078e0a33 */
[----:B------:R-:W-:Y:S02]  /*6120*/  IMAD.MOV R50, RZ, RZ, -R50 ;  /* 0x000000ffff327224 */ /* 0x000fe400078e0a32 */
[C---:B------:R-:W-:Y:S01]  /*6130*/  IMAD R51, R13.reuse, R51, R54 ;  /* 0x000000330d337224 */ /* 0x040fe200078e0236 */
[----:B------:R-:W-:Y:S01]  /*6140*/  IABS R54, R61 ;  /* 0x0000003d00367213 */ /* 0x000fe20000000000 */
[----:B------:R-:W-:Y:S02]  /*6150*/  IMAD R50, R13, R50, R52 ;  /* 0x000000320d327224 */ /* 0x000fe400078e0234 */
[----:B------:R-:W-:-:S04]  /*6160*/  IMAD.HI.U32 R52, R15, R56, RZ ;  /* 0x000000380f347227 */ /* 0x000fc800078e00ff */
[--C-:B------:R-:W-:Y:S01]  /*6170*/  @!P4 IMAD.IADD R48, R48, 0x1, -R13.reuse ;  /* 0x000000013030c824 */ /* 0x100fe200078e0a0d */
[----:B------:R-:W-:Y:S01]  /*6180*/  ISETP.GT.U32.AND P4, PT, R13, R51, PT ;  /* 0x000000330d00720c */ /* 0x000fe20003f84070 */
[----:B------:R-:W-:Y:S02]  /*6190*/  IMAD.MOV R52, RZ, RZ, -R52 ;  /* 0x000000ffff347224 */ /* 0x000fe400078e0a34 */
[----:B------:R-:W-:Y:S01]  /*61a0*/  @!P0 IMAD.IADD R49, R49, 0x1, -R13 ;  /* 0x0000000131318824 */ /* 0x000fe200078e0a0d */
[C---:B------:R-:W-:Y:S01]  /*61b0*/  ISETP.GT.U32.AND P0, PT, R13.reuse, R50, PT ;  /* 0x000000320d00720c */ /* 0x040fe20003f04070 */
[C---:B------:R-:W-:Y:S02]  /*61c0*/  IMAD R52, R13.reuse, R52, R56 ;  /* 0x000000340d347224 */ /* 0x040fe400078e0238 */
[----:B------:R-:W-:Y:S01]  /*61d0*/  @!P2 IMAD.MOV R45, RZ, RZ, -R45 ;  /* 0x000000ffff2da224 */ /* 0x000fe200078e0a2d */
[C---:B------:R-:W-:Y:S01]  /*61e0*/  ISETP.GT.U32.AND P2, PT, R13.reuse, R47, PT ;  /* 0x0000002f0d00720c */ /* 0x040fe20003f44070 */
[----:B------:R-:W-:Y:S01]  /*61f0*/  @!P6 IMAD.MOV R49, RZ, RZ, -R49 ;  /* 0x000000ffff31e224 */ /* 0x000fe200078e0a31 */
[----:B------:R-:W-:Y:S01]  /*6200*/  ISETP.GT.U32.AND P6, PT, R13, R52, PT ;  /* 0x000000340d00720c */ /* 0x000fe20003fc4070 */
[----:B------:R-:W-:-:S02]  /*6210*/  IMAD.MOV.U32 R56, RZ, RZ, R54 ;  /* 0x000000ffff387224 */ /* 0x000fc400078e0036 */
[----:B------:R-:W-:Y:S02]  /*6220*/  @!P4 IMAD.IADD R51, R51, 0x1, -R13 ;  /* 0x000000013333c824 */ /* 0x000fe400078e0a0d */
[----:B------:R-:W-:-:S03]  /*6230*/  IMAD.HI.U32 R54, R15, R56, RZ ;  /* 0x000000380f367227 */ /* 0x000fc600078e00ff */
[----:B------:R-:W-:Y:S01]  /*6240*/  ISETP.GT.U32.AND P4, PT, R13, R51, PT ;  /* 0x000000330d00720c */ /* 0x000fe20003f84070 */
[--C-:B------:R-:W-:Y:S01]  /*6250*/  @!P0 IMAD.IADD R50, R50, 0x1, -R13.reuse ;  /* 0x0000000132328824 */ /* 0x100fe200078e0a0d */
[----:B------:R-:W-:Y:S01]  /*6260*/  ISETP.GE.AND P0, PT, R57, RZ, PT ;  /* 0x000000ff3900720c */ /* 0x000fe20003f06270 */
[----:B------:R-:W-:Y:S02]  /*6270*/  VIADD R57, R14, 0x60 ;  /* 0x000000600e397836 */ /* 0x000fe40000000000 */
[--C-:B------:R-:W-:Y:S01]  /*6280*/  @!P2 IMAD.IADD R47, R47, 0x1, -R13.reuse ;  /* 0x000000012f2fa824 */ /* 0x100fe200078e0a0d */
[----:B------:R-:W-:Y:S01]  /*6290*/  ISETP.GE.AND P2, PT, R55, RZ, PT ;  /* 0x000000ff3700720c */ /* 0x000fe20003f46270 */
[----:B------:R-:W-:Y:S01]  /*62a0*/  @!P3 IMAD.MOV R46, RZ, RZ, -R46 ;  /* 0x000000ffff2eb224 */ /* 0x000fe200078e0a2e */
[----:B------:R-:W-:Y:S01]  /*62b0*/  ISETP.GT.U32.AND P3, PT, R13, R50, PT ;  /* 0x000000320d00720c */ /* 0x000fe20003f64070 */
[----:B------:R-:W-:Y:S01]  /*62c0*/  @!P6 IMAD.IADD R52, R52, 0x1, -R13 ;  /* 0x000000013434e824 */ /* 0x000fe200078e0a0d */
[----:B------:R-:W-:Y:S01]  /*62d0*/  IABS R55, R57 ;  /* 0x0000003900377213 */ /* 0x000fe20000000000 */
[----:B------:R-:W-:-:S02]  /*62e0*/  IMAD.MOV R54, RZ, RZ, -R54 ;  /* 0x000000ffff367224 */ /* 0x000fc400078e0a36 */
[----:B------:R-:W-:Y:S01]  /*62f0*/  VIADD R60, R14, 0x68 ;  /* 0x000000680e3c7836 */ /* 0x000fe20000000000 */
[C---:B------:R-:W-:Y:S01]  /*6300*/  ISETP.GT.U32.AND P6, PT, R13.reuse, R52, PT ;  /* 0x000000340d00720c */ /* 0x040fe20003fc4070 */
[----:B------:R-:W-:Y:S02]  /*6310*/  IMAD R54, R13, R54, R56 ;  /* 0x000000360d367224 */ /* 0x000fe400078e0238 */
[----:B------:R-:W-:Y:S01]  /*6320*/  @!P4 IMAD.IADD R51, R51, 0x1, -R13 ;  /* 0x000000013333c824 */ /* 0x000fe200078e0a0d */
[----:B------:R-:W-:Y:S01]  /*6330*/  IABS R58, R60 ;  /* 0x0000003c003a7213 */ /* 0x000fe20000000000 */
[----:B------:R-:W-:Y:S02]  /*6340*/  IMAD.MOV.U32 R56, RZ, RZ, R55 ;  /* 0x000000ffff387224 */ /* 0x000fe400078e0037 */
[----:B------:R-:W-:Y:S01]  /*6350*/  @!P5 IMAD.MOV R48, RZ, RZ, -R48 ;  /* 0x000000ffff30d224 */ /* 0x000fe200078e0a30 */
[----:B------:R-:W-:Y:S01]  /*6360*/  ISETP.GE.AND P5, PT, R59, RZ, PT ;  /* 0x000000ff3b00720c */ /* 0x000fe20003fa6270 */
[----:B------:R-:W-:-:S04]  /*6370*/  IMAD.HI.U32 R55, R15, R56, RZ ;  /* 0x000000380f377227 */ /* 0x000fc800078e00ff */
[----:B------:R-:W-:Y:S01]  /*6380*/  @!P0 IMAD.MOV R51, RZ, RZ, -R51 ;  /* 0x000000ffff338224 */ /* 0x000fe200078e0a33 */
[----:B------:R-:W-:Y:S01]  /*6390*/  ISETP.GT.U32.AND P0, PT, R13, R54, PT ;  /* 0x000000360d00720c */ /* 0x000fe20003f04070 */
[----:B------:R-:W-:-:S04]  /*63a0*/  IMAD.HI.U32 R53, R15, R58, RZ ;  /* 0x0000003a0f357227 */ /* 0x000fc800078e00ff */
[----:B------:R-:W-:Y:S01]  /*63b0*/  @!P3 IMAD.IADD R50, R50, 0x1, -R13 ;  /* 0x000000013232b824 */ /* 0x000fe200078e0a0d */
[----:B------:R-:W-:Y:S01]  /*63c0*/  ISETP.GE.AND P3, PT, R61, RZ, PT ;  /* 0x000000ff3d00720c */ /* 0x000fe20003f66270 */
[----:B------:R-:W-:Y:S02]  /*63d0*/  IMAD.MOV R55, RZ, RZ, -R55 ;  /* 0x000000ffff377224 */ /* 0x000fe400078e0a37 */
[----:B------:R-:W-:Y:S02]  /*63e0*/  IMAD.MOV R53, RZ, RZ, -R53 ;  /* 0x000000ffff357224 */ /* 0x000fe400078e0a35 */
[----:B------:R-:W-:Y:S01]  /*63f0*/  @!P2 IMAD.MOV R50, RZ, RZ, -R50 ;  /* 0x000000ffff32a224 */ /* 0x000fe200078e0a32 */
[----:B------:R-:W-:Y:S01]  /*6400*/  ISETP.GE.AND P2, PT, R57, RZ, PT ;  /* 0x000000ff3900720c */ /* 0x000fe20003f46270 */
[----:B------:R-:W-:Y:S02]  /*6410*/  @!P6 IMAD.IADD R52, R52, 0x1, -R13 ;  /* 0x000000013434e824 */ /* 0x000fe400078e0a0d */
[----:B------:R-:W-:-:S02]  /*6420*/  IMAD R55, R13, R55, R56 ;  /* 0x000000370d377224 */ /* 0x000fc400078e0238 */
[C---:B------:R-:W-:Y:S02]  /*6430*/  VIADD R57, R14.reuse, 0x5c ;  /* 0x0000005c0e397836 */ /* 0x040fe40000000000 */
[C---:B------:R-:W-:Y:S02]  /*6440*/  IMAD R53, R13.reuse, R53, R58 ;  /* 0x000000350d357224 */ /* 0x040fe400078e023a */
[----:B------:R-:W-:Y:S01]  /*6450*/  @!P5 IMAD.MOV R52, RZ, RZ, -R52 ;  /* 0x000000ffff34d224 */ /* 0x000fe200078e0a34 */
[C---:B------:R-:W-:Y:S01]  /*6460*/  ISETP.GT.U32.AND P5, PT, R13.reuse, R55, PT ;  /* 0x000000370d00720c */ /* 0x040fe20003fa4070 */
[----:B------:R-:W-:Y:S01]  /*6470*/  VIADD R59, R14, 0x58 ;  /* 0x000000580e3b7836 */ /* 0x000fe20000000000 */
[----:B------:R-:W-:Y:S01]  /*6480*/  IABS R58, R57 ;  /* 0x00000039003a7213 */ /* 0x000fe20000000000 */
[----:B------:R-:W-:Y:S01]  /*6490*/  @!P0 IMAD.IADD R54, R54, 0x1, -R13 ;  /* 0x0000000136368824 */ /* 0x000fe200078e0a0d */
[----:B------:R-:W-:Y:S01]  /*64a0*/  ISETP.GT.U32.AND P4, PT, R13, R53, PT ;  /* 0x000000350d00720c */ /* 0x000fe20003f84070 */
[----:B------:R-:W-:Y:S01]  /*64b0*/  @!P1 IMAD.MOV R47, RZ, RZ, -R47 ;  /* 0x000000ffff2f9224 */ /* 0x000fe200078e0a2f */
[----:B------:R-:W-:Y:S01]  /*64c0*/  ISETP.GE.AND P1, PT, R60, RZ, PT ;  /* 0x000000ff3c00720c */ /* 0x000fe20003f26270 */
[----:B------:R-:W-:Y:S01]  /*64d0*/  IMAD.HI.U32 R56, R15, R58, RZ ;  /* 0x0000003a0f387227 */ /* 0x000fe200078e00ff */
[----:B------:R-:W-:-:S02]  /*64e0*/  IABS R60, R59 ;  /* 0x0000003b003c7213 */ /* 0x000fc40000000000 */
[----:B------:R-:W-:Y:S01]  /*64f0*/  ISETP.GT.U32.AND P0, PT, R13, R54, PT ;  /* 0x000000360d00720c */ /* 0x000fe20003f04070 */
[----:B------:R-:W-:Y:S01]  /*6500*/  VIADD R61, R14, 0x54 ;  /* 0x000000540e3d7836 */ /* 0x000fe20000000000 */
[----:B------:R-:W-:Y:S01]  /*6510*/  ISETP.GE.AND P6, PT, R57, RZ, PT ;  /* 0x000000ff3900720c */ /* 0x000fe20003fc6270 */
[----:B------:R-:W-:-:S03]  /*6520*/  IMAD.HI.U32 R57, R15, R60, RZ ;  /* 0x0000003c0f397227 */ /* 0x000fc600078e00ff */
[----:B------:R-:W-:Y:S01]  /*6530*/  IABS R62, R61 ;  /* 0x0000003d003e7213 */ /* 0x000fe20000000000 */
[----:B------:R-:W-:Y:S02]  /*6540*/  IMAD.MOV R56, RZ, RZ, -R56 ;  /* 0x000000ffff387224 */ /* 0x000fe400078e0a38 */
[----:B------:R-:W-:Y:S02]  /*6550*/  @!P5 IMAD.IADD R55, R55, 0x1, -R13 ;  /* 0x000000013737d824 */ /* 0x000fe400078e0a0d */
[----:B------:R-:W-:Y:S02]  /*6560*/  IMAD.MOV R57, RZ, RZ, -R57 ;  /* 0x000000ffff397224 */ /* 0x000fe400078e0a39 */
[C---:B------:R-:W-:Y:S01]  /*6570*/  IMAD R56, R13.reuse, R56, R58 ;  /* 0x000000380d387224 */ /* 0x040fe200078e023a */
[----:B------:R-:W-:Y:S01]  /*6580*/  ISETP.GT.U32.AND P5, PT, R13, R55, PT ;  /* 0x000000370d00720c */ /* 0x000fe20003fa4070 */
[----:B------:R-:W-:Y:S02]  /*6590*/  @!P4 IMAD.IADD R53, R53, 0x1, -R13 ;  /* 0x000000013535c824 */ /* 0x000fe400078e0a0d */
[----:B------:R-:W-:-:S02]  /*65a0*/  IMAD R58, R13, R57, R60 ;  /* 0x000000390d3a7224 */ /* 0x000fc400078e023c */
[----:B------:R-:W-:Y:S01]  /*65b0*/  IMAD.HI.U32 R57, R15, R62, RZ ;  /* 0x0000003e0f397227 */ /* 0x000fe200078e00ff */
[----:B------:R-:W-:-:S03]  /*65c0*/  ISETP.GT.U32.AND P4, PT, R13, R53, PT ;  /* 0x000000350d00720c */ /* 0x000fc60003f84070 */
[----:B------:R-:W-:Y:S01]  /*65d0*/  @!P0 IMAD.IADD R54, R54, 0x1, -R13 ;  /* 0x0000000136368824 */ /* 0x000fe200078e0a0d */
[C---:B------:R-:W-:Y:S01]  /*65e0*/  ISETP.GT.U32.AND P0, PT, R13.reuse, R56, PT ;  /* 0x000000380d00720c */ /* 0x040fe20003f04070 */
[----:B------:R-:W-:Y:S02]  /*65f0*/  IMAD.MOV R57, RZ, RZ, -R57 ;  /* 0x000000ffff397224 */ /* 0x000fe400078e0a39 */
[----:B------:R-:W-:Y:S01]  /*6600*/  @!P3 IMAD.MOV R54, RZ, RZ, -R54 ;  /* 0x000000ffff36b224 */ /* 0x000fe200078e0a36 */
[C---:B------:R-:W-:Y:S01]  /*6610*/  ISETP.GT.U32.AND P3, PT, R13.reuse, R58, PT ;  /* 0x0000003a0d00720c */ /* 0x040fe20003f64070 */
[----:B------:R-:W-:Y:S02]  /*6620*/  IMAD R60, R13, R57, R62 ;  /* 0x000000390d3c7224 */ /* 0x000fe400078e023e */
[--C-:B------:R-:W-:Y:S02]  /*6630*/  @!P5 IMAD.IADD R55, R55, 0x1, -R13.reuse ;  /* 0x000000013737d824 */ /* 0x100fe400078e0a0d */
[--C-:B------:R-:W-:Y:S01]  /*6640*/  @!P4 IMAD.IADD R53, R53, 0x1, -R13.reuse ;  /* 0x000000013535c824 */ /* 0x100fe200078e0a0d */
[----:B------:R-:W-:Y:S01]  /*6650*/  ISETP.GT.U32.AND P5, PT, R13, R60, PT ;  /* 0x0000003c0d00720c */ /* 0x000fe20003fa4070 */
[----:B------:R-:W-:Y:S01]  /*6660*/  VIADD R63, R14, 0x4c ;  /* 0x0000004c0e3f7836 */ /* 0x000fe20000000000 */
[----:B------:R-:W-:Y:S01]  /*6670*/  ISETP.GE.AND P4, PT, R59, RZ, PT ;  /* 0x000000ff3b00720c */ /* 0x000fe20003f86270 */
[----:B------:R-:W-:-:S02]  /*6680*/  @!P0 IMAD.IADD R56, R56, 0x1, -R13 ;  /* 0x0000000138388824 */ /* 0x000fc400078e0a0d */
[----:B------:R-:W-:Y:S01]  /*6690*/  @!P1 IMAD.MOV R53, RZ, RZ, -R53 ;  /* 0x000000ffff359224 */ /* 0x000fe200078e0a35 */
[----:B------:R-:W-:Y:S01]  /*66a0*/  ISETP.GE.AND P1, PT, R61, RZ, PT ;  /* 0x000000ff3d00720c */ /* 0x000fe20003f26270 */
[C---:B------:R-:W-:Y:S01]  /*66b0*/  VIADD R61, R14.reuse, 0x50 ;  /* 0x000000500e3d7836 */ /* 0x040fe20000000000 */
[----:B------:R-:W-:Y:S01]  /*66c0*/  ISETP.GT.U32.AND P0, PT, R13, R56, PT ;  /* 0x000000380d00720c */ /* 0x000fe20003f04070 */
[----:B------:R-:W-:Y:S01]  /*66d0*/  VIADD R65, R14, 0x48 ;  /* 0x000000480e417836 */ /* 0x000fe20000000000 */
[----:B------:R-:W-:Y:S01]  /*66e0*/  IABS R64, R63 ;  /* 0x0000003f00407213 */ /* 0x000fe20000000000 */
[--C-:B------:R-:W-:Y:S01]  /*66f0*/  @!P3 IMAD.IADD R58, R58, 0x1, -R13.reuse ;  /* 0x000000013a3ab824 */ /* 0x100fe200078e0a0d */
[----:B------:R-:W-:Y:S01]  /*6700*/  IABS R62, R61 ;  /* 0x0000003d003e7213 */ /* 0x000fe20000000000 */
[----:B------:R-:W-:Y:S01]  /*6710*/  @!P5 IMAD.IADD R60, R60, 0x1, -R13 ;  /* 0x000000013c3cd824 */ /* 0x000fe200078e0a0d */
[----:B------:R-:W-:Y:S01]  /*6720*/  IABS R66, R65 ;  /* 0x0000004100427213 */ /* 0x000fe20000000000 */
[----:B------:R-:W-:Y:S01]  /*6730*/  IMAD.HI.U32 R59, R15, R64, RZ ;  /* 0x000000400f3b7227 */ /* 0x000fe200078e00ff */
[----:B------:R-:W-:-:S02]  /*6740*/  ISETP.GT.U32.AND P3, PT, R13, R58, PT ;  /* 0x0000003a0d00720c */ /* 0x000fc40003f64070 */
[----:B------:R-:W-:Y:S01]  /*6750*/  ISETP.GT.U32.AND P5, PT, R13, R60, PT ;  /* 0x0000003c0d00720c */ /* 0x000fe20003fa4070 */
[----:B------:R-:W-:Y:S01]  /*6760*/  @!P2 IMAD.MOV R55, RZ, RZ, -R55 ;  /* 0x000000ffff37a224 */ /* 0x000fe200078e0a37 */
[----:B------:R-:W-:Y:S01]  /*6770*/  ISETP.GE.AND P2, PT, R61, RZ, PT ;  /* 0x000000ff3d00720c */ /* 0x000fe20003f46270 */
[----:B------:R-:W-:-:S04]  /*6780*/  IMAD.HI.U32 R57, R15, R62, RZ ;  /* 0x0000003e0f397227 */ /* 0x000fc800078e00ff */
[----:B------:R-:W-:-:S04]  /*6790*/  IMAD.HI.U32 R61, R15, R66, RZ ;  /* 0x000000420f3d7227 */ /* 0x000fc800078e00ff */
[----:B------:R-:W-:Y:S02]  /*67a0*/  IMAD.MOV R59, RZ, RZ, -R59 ;  /* 0x000000ffff3b7224 */ /* 0x000fe400078e0a3b */
[----:B------:R-:W-:Y:S01]  /*67b0*/  @!P0 IMAD.IADD R56, R56, 0x1, -R13 ;  /* 0x0000000138388824 */ /* 0x000fe200078e0a0d */
[----:B------:R-:W-:Y:S01]  /*67c0*/  ISETP.GE.AND P0, PT, R63, RZ, PT ;  /* 0x000000ff3f00720c */ /* 0x000fe20003f06270 */
[----:B------:R-:W-:Y:S02]  /*67d0*/  IMAD.MOV R57, RZ, RZ, -R57 ;  /* 0x000000ffff397224 */ /* 0x000fe400078e0a39 */
[----:B------:R-:W-:Y:S02]  /*67e0*/  IMAD.MOV R61, RZ, RZ, -R61 ;  /* 0x000000ffff3d7224 */ /* 0x000fe400078e0a3d */
[----:B------:R-:W-:Y:S02]  /*67f0*/  IMAD R64, R13, R59, R64 ;  /* 0x0000003b0d407224 */ /* 0x000fe400078e0240 */
[----:B------:R-:W-:-:S02]  /*6800*/  IMAD.MOV.U32 R68, RZ, RZ, R56 ;  /* 0x000000ffff447224 */ /* 0x000fc400078e0038 */
[C---:B------:R-:W-:Y:S02]  /*6810*/  IMAD R62, R13.reuse, R57, R62 ;  /* 0x000000390d3e7224 */ /* 0x040fe400078e023e */
[C---:B------:R-:W-:Y:S02]  /*6820*/  IMAD R66, R13.reuse, R61, R66 ;  /* 0x0000003d0d427224 */ /* 0x040fe400078e0242 */
[----:B------:R-:W-:Y:S01]  /*6830*/  @!P6 IMAD.MOV R68, RZ, RZ, -R68 ;  /* 0x000000ffff44e224 */ /* 0x000fe200078e0a44 */
[C---:B------:R-:W-:Y:S01]  /*6840*/  ISETP.GT.U32.AND P6, PT, R13.reuse, R64, PT ;  /* 0x000000400d00720c */ /* 0x040fe20003fc4070 */
[--C-:B------:R-:W-:Y:S01]  /*6850*/  @!P3 IMAD.IADD R58, R58, 0x1, -R13.reuse ;  /* 0x000000013a3ab824 */ /* 0x100fe200078e0a0d */
[C---:B------:R-:W-:Y:S01]  /*6860*/  ISETP.GT.U32.AND P3, PT, R13.reuse, R62, PT ;  /* 0x0000003e0d00720c */ /* 0x040fe20003f64070 */
[----:B------:R-:W-:Y:S01]  /*6870*/  @!P5 IMAD.IADD R60, R60, 0x1, -R13 ;  /* 0x000000013c3cd824 */ /* 0x000fe200078e0a0d */
[----:B------:R-:W-:Y:S01]  /*6880*/  ISETP.GT.U32.AND P5, PT, R13, R66, PT ;  /* 0x000000420d00720c */ /* 0x000fe20003fa4070 */
[----:B------:R-:W-:-:S02]  /*6890*/  VIADD R56, R14, 0x44 ;  /* 0x000000440e387836 */ /* 0x000fc40000000000 */
[----:B------:R-:W-:Y:S02]  /*68a0*/  VIADD R59, R14, 0x40 ;  /* 0x000000400e3b7836 */ /* 0x000fe40000000000 */
[----:B------:R-:W-:Y:S01]  /*68b0*/  IMAD.MOV.U32 R70, RZ, RZ, R58 ;  /* 0x000000ffff467224 */ /* 0x000fe200078e003a */
[----:B------:R-:W-:Y:S01]  /*68c0*/  IABS R58, R56 ;  /* 0x00000038003a7213 */ /* 0x000fe20000000000 */
[----:B------:R-:W-:Y:S01]  /*68d0*/  IMAD.MOV.U32 R72, RZ, RZ, R60 ;  /* 0x000000ffff487224 */ /* 0x000fe200078e003c */
[----:B------:R-:W-:Y:S01]  /*68e0*/  IABS R74, R59 ;  /* 0x0000003b004a7213 */ /* 0x000fe20000000000 */
[--C-:B------:R-:W-:Y:S02]  /*68f0*/  @!P6 IMAD.IADD R64, R64, 0x1, -R13.reuse ;  /* 0x000000014040e824 */ /* 0x100fe400078e0a0d */
[--C-:B------:R-:W-:Y:S01]  /*6900*/  @!P3 IMAD.IADD R62, R62, 0x1, -R13.reuse ;  /* 0x000000013e3eb824 */ /* 0x100fe200078e0a0d */
[----:B------:R-:W-:Y:S01]  /*6910*/  ISETP.GE.AND P3, PT, R56, RZ, PT ;  /* 0x000000ff3800720c */ /* 0x000fe20003f66270 */
[----:B------:R-:W-:Y:S01]  /*6920*/  @!P5 IMAD.IADD R66, R66, 0x1, -R13 ;  /* 0x000000014242d824 */ /* 0x000fe200078e0a0d */
[----:B------:R-:W-:Y:S01]  /*6930*/  ISETP.GT.U32.AND P5, PT, R13, R64, PT ;  /* 0x000000400d00720c */ /* 0x000fe20003fa4070 */
[----:B------:R-:W-:Y:S01]  /*6940*/  IMAD.HI.U32 R56, R15, R58, RZ ;  /* 0x0000003a0f387227 */ /* 0x000fe200078e00ff */
[----:B------:R-:W-:-:S03]  /*6950*/  ISETP.GT.U32.AND P6, PT, R13, R62, PT ;  /* 0x0000003e0d00720c */ /* 0x000fc60003fc4070 */
[----:B------:R-:W-:-:S04]  /*6960*/  IMAD.HI.U32 R57, R15, R74, RZ ;  /* 0x0000004a0f397227 */ /* 0x000fc800078e00ff */
[----:B------:R-:W-:Y:S02]  /*6970*/  IMAD.MOV R56, RZ, RZ, -R56 ;  /* 0x000000ffff387224 */ /* 0x000fe400078e0a38 */
[----:B------:R-:W-:Y:S02]  /*6980*/  IMAD.MOV R57, RZ, RZ, -R57 ;  /* 0x000000ffff397224 */ /* 0x000fe400078e0a39 */
[C---:B------:R-:W-:Y:S02]  /*6990*/  IMAD R56, R13.reuse, R56, R58 ;  /* 0x000000380d387224 */ /* 0x040fe400078e023a */
[C---:B------:R-:W-:Y:S02]  /*69a0*/  IMAD R58, R13.reuse, R57, R74 ;  /* 0x000000390d3a7224 */ /* 0x040fe400078e024a */
[----:B------:R-:W-:Y:S01]  /*69b0*/  @!P1 IMAD.MOV R72, RZ, RZ, -R72 ;  /* 0x000000ffff489224 */ /* 0x000fe200078e0a48 */
[----:B------:R-:W-:Y:S01]  /*69c0*/  ISETP.GT.U32.AND P1, PT, R13, R66, PT ;  /* 0x000000420d00720c */ /* 0x000fe20003f24070 */
[----:B------:R-:W-:-:S02]  /*69d0*/  VIADD R61, R14, 0x3c ;  /* 0x0000003c0e3d7836 */ /* 0x000fc40000000000 */
[----:B------:R-:W-:Y:S01]  /*69e0*/  @!P5 IMAD.IADD R64, R64, 0x1, -R13 ;  /* 0x000000014040d824 */ /* 0x000fe200078e0a0d */
[----:B------:R-:W-:Y:S01]  /*69f0*/  ISETP.GT.U32.AND P5, PT, R13, R58, PT ;  /* 0x0000003a0d00720c */ /* 0x000fe20003fa4070 */
[C---:B------:R-:W-:Y:S01]  /*6a00*/  VIADD R63, R14.reuse, 0x38 ;  /* 0x000000380e3f7836 */ /* 0x040fe20000000000 */
[----:B------:R-:W-:Y:S01]  /*6a10*/  IABS R60, R61 ;  /* 0x0000003d003c7213 */ /* 0x000fe20000000000 */
[----:B------:R-:W-:Y:S01]  /*6a20*/  @!P4 IMAD.MOV R70, RZ, RZ, -R70 ;  /* 0x000000ffff46c224 */ /* 0x000fe200078e0a46 */
[----:B------:R-:W-:Y:S01]  /*6a30*/  ISETP.GE.AND P4, PT, R65, RZ, PT ;  /* 0x000000ff4100720c */ /* 0x000fe20003f86270 */
[----:B------:R-:W-:Y:S01]  /*6a40*/  VIADD R65, R14, 0x34 ;  /* 0x000000340e417836 */ /* 0x000fe20000000000 */
[----:B------:R-:W-:Y:S01]  /*6a50*/  IABS R76, R63 ;  /* 0x0000003f004c7213 */ /* 0x000fe20000000000 */
[----:B------:R-:W-:-:S03]  /*6a60*/  IMAD.HI.U32 R57, R15, R60, RZ ;  /* 0x0000003c0f397227 */ /* 0x000fc600078e00ff */
[----:B------:R-:W-:Y:S01]  /*6a70*/  IABS R80, R65 ;  /* 0x0000004100507213 */ /* 0x000fe20000000000 */
[--C-:B------:R-:W-:Y:S01]  /*6a80*/  @!P1 IMAD.IADD R66, R66, 0x1, -R13.reuse ;  /* 0x0000000142429824 */ /* 0x100fe200078e0a0d */
[----:B------:R-:W-:Y:S01]  /*6a90*/  ISETP.GE.AND P1, PT, R59, RZ, PT ;  /* 0x000000ff3b00720c */ /* 0x000fe20003f26270 */
[----:B------:R-:W-:Y:S01]  /*6aa0*/  @!P6 IMAD.IADD R62, R62, 0x1, -R13 ;  /* 0x000000013e3ee824 */ /* 0x000fe200078e0a0d */
[----:B------:R-:W-:Y:S01]  /*6ab0*/  ISETP.GT.U32.AND P6, PT, R13, R56, PT ;  /* 0x000000380d00720c */ /* 0x000fe20003fc4070 */
[----:B------:R-:W-:Y:S02]  /*6ac0*/  IMAD.MOV R59, RZ, RZ, -R57 ;  /* 0x000000ffff3b7224 */ /* 0x000fe400078e0a39 */
[----:B------:R-:W-:Y:S02]  /*6ad0*/  @!P5 IMAD.IADD R58, R58, 0x1, -R13 ;  /* 0x000000013a3ad824 */ /* 0x000fe400078e0a0d */
[----:B------:R-:W-:-:S03]  /*6ae0*/  IMAD.HI.U32 R57, R15, R76, RZ ;  /* 0x0000004c0f397227 */ /* 0x000fc600078e00ff */
[----:B------:R-:W-:Y:S01]  /*6af0*/  ISETP.GT.U32.AND P5, PT, R13, R58, PT ;  /* 0x0000003a0d00720c */ /* 0x000fe20003fa4070 */
[----:B------:R-:W-:Y:S02]  /*6b00*/  IMAD.MOV.U32 R74, RZ, RZ, R62 ;  /* 0x000000ffff4a7224 */ /* 0x000fe400078e003e */
[----:B------:R-:W-:Y:S02]  /*6b10*/  IMAD.MOV R62, RZ, RZ, -R57 ;  /* 0x000000ffff3e7224 */ /* 0x000fe400078e0a39 */
[----:B------:R-:W-:-:S04]  /*6b20*/  IMAD.HI.U32 R57, R15, R80, RZ ;  /* 0x000000500f397227 */ /* 0x000fc800078e00ff */
[----:B------:R-:W-:Y:S02]  /*6b30*/  IMAD.MOV R57, RZ, RZ, -R57 ;  /* 0x000000ffff397224 */ /* 0x000fe400078e0a39 */
[C---:B------:R-:W-:Y:S02]  /*6b40*/  IMAD R62, R13.reuse, R62, R76 ;  /* 0x0000003e0d3e7224 */ /* 0x040fe400078e024c */
[----:B------:R-:W-:Y:S02]  /*6b50*/  IMAD.MOV.U32 R76, RZ, RZ, R64 ;  /* 0x000000ffff4c7224 */ /* 0x000fe400078e0040 */
[----:B------:R-:W-:Y:S02]  /*6b60*/  IMAD R64, R13, R57, R80 ;  /* 0x000000390d407224 */ /* 0x000fe400078e0250 */
[--C-:B------:R-:W-:Y:S01]  /*6b70*/  @!P6 IMAD.IADD R56, R56, 0x1, -R13.reuse ;  /* 0x000000013838e824 */ /* 0x100fe200078e0a0d */
[----:B------:R-:W-:Y:S01]  /*6b80*/  ISETP.GE.AND P6, PT, R61, RZ, PT ;  /* 0x000000ff3d00720c */ /* 0x000fe20003fc6270 */
[----:B------:R-:W-:Y:S01]  /*6b90*/  @!P5 IMAD.IADD R58, R58, 0x1, -R13 ;  /* 0x000000013a3ad824 */ /* 0x000fe200078e0a0d */
[C---:B------:R-:W-:Y:S01]  /*6ba0*/  ISETP.GT.U32.AND P5, PT, R13.reuse, R64, PT ;  /* 0x000000400d00720c */ /* 0x040fe20003fa4070 */
[----:B------:R-:W-:Y:S01]  /*6bb0*/  @!P2 IMAD.MOV R74, RZ, RZ, -R74 ;  /* 0x000000ffff4aa224 */ /* 0x000fe200078e0a4a */
[----:B------:R-:W-:Y:S01]  /*6bc0*/  ISETP.GT.U32.AND P2, PT, R13, R56, PT ;  /* 0x000000380d00720c */ /* 0x000fe20003f44070 */
[----:B------:R-:W-:-:S02]  /*6bd0*/  VIADD R57, R14, 0x30 ;  /* 0x000000300e397836 */ /* 0x000fc40000000000 */
[----:B------:R-:W-:Y:S02]  /*6be0*/  IMAD.MOV.U32 R78, RZ, RZ, R66 ;  /* 0x000000ffff4e7224 */ /* 0x000fe400078e0042 */
[----:B------:R-:W-:Y:S01]  /*6bf0*/  IMAD.MOV.U32 R82, RZ, RZ, R58 ;  /* 0x000000ffff527224 */ /* 0x000fe200078e003a */
[----:B------:R-:W-:Y:S01]  /*6c00*/  IABS R66, R57 ;  /* 0x0000003900427213 */ /* 0x000fe20000000000 */
[C---:B------:R-:W-:Y:S02]  /*6c10*/  IMAD R60, R13.reuse, R59, R60 ;  /* 0x0000003b0d3c7224 */ /* 0x040fe400078e023c */
[----:B------:R-:W-:Y:S02]  /*6c20*/  @!P1 IMAD.MOV R82, RZ, RZ, -R82 ;  /* 0x000000ffff529224 */ /* 0x000fe400078e0a52 */
[--C-:B------:R-:W-:Y:S02]  /*6c30*/  @!P5 IMAD.IADD R64, R64, 0x1, -R13.reuse ;  /* 0x000000014040d824 */ /* 0x100fe400078e0a0d */
[----:B------:R-:W-:Y:S01]  /*6c40*/  @!P2 IMAD.IADD R56, R56, 0x1, -R13 ;  /* 0x000000013838a824 */ /* 0x000fe200078e0a0d */
[C---:B------:R-:W-:Y:S01]  /*6c50*/  ISETP.GT.U32.AND P2, PT, R13.reuse, R62, PT ;  /* 0x0000003e0d00720c */ /* 0x040fe20003f44070 */
[----:B------:R-:W-:Y:S01]  /*6c60*/  VIADD R59, R14, 0x2c ;  /* 0x0000002c0e3b7836 */ /* 0x000fe20000000000 */
[----:B------:R-:W-:Y:S01]  /*6c70*/  ISETP.GT.U32.AND P1, PT, R13, R64, PT ;  /* 0x000000400d00720c */ /* 0x000fe20003f24070 */
[----:B------:R-:W-:-:S02]  /*6c80*/  IMAD.MOV.U32 R80, RZ, RZ, R56 ;  /* 0x000000ffff507224 */ /* 0x000fc400078e0038 */
[----:B------:R-:W-:Y:S01]  /*6c90*/  IMAD.HI.U32 R56, R15, R66, RZ ;  /* 0x000000420f387227 */ /* 0x000fe200078e00ff */
[----:B------:R-:W-:-:S03]  /*6ca0*/  IABS R84, R59 ;  /* 0x0000003b00547213 */ /* 0x000fc60000000000 */
[----:B------:R-:W-:Y:S02]  /*6cb0*/  IMAD.MOV R56, RZ, RZ, -R56 ;  /* 0x000000ffff387224 */ /* 0x000fe400078e0a38 */
[----:B------:R-:W-:Y:S01]  /*6cc0*/  @!P0 IMAD.MOV R76, RZ, RZ, -R76 ;  /* 0x000000ffff4c8224 */ /* 0x000fe200078e0a4c */
[C---:B------:R-:W-:Y:S01]  /*6cd0*/  ISETP.GT.U32.AND P0, PT, R13.reuse, R60, PT ;  /* 0x0000003c0d00720c */ /* 0x040fe20003f04070 */
[C---:B------:R-:W-:Y:S02]  /*6ce0*/  IMAD R56, R13.reuse, R56, R66 ;  /* 0x000000380d387224 */ /* 0x040fe400078e0242 */
[--C-:B------:R-:W-:Y:S02]  /*6cf0*/  @!P1 IMAD.IADD R64, R64, 0x1, -R13.reuse ;  /* 0x0000000140409824 */ /* 0x100fe400078e0a0d */
[----:B------:R-:W-:Y:S01]  /*6d00*/  @!P2 IMAD.IADD R62, R62, 0x1, -R13 ;  /* 0x000000013e3ea824 */ /* 0x000fe200078e0a0d */
[----:B------:R-:W-:Y:S01]  /*6d10*/  ISETP.GT.U32.AND P1, PT, R13, R56, PT ;  /* 0x000000380d00720c */ /* 0x000fe20003f24070 */
[----:B------:R-:W-:Y:S01]  /*6d20*/  VIADD R73, R14, 0x18 ;  /* 0x000000180e497836 */ /* 0x000fe20000000000 */
[----:B------:R-:W-:Y:S01]  /*6d30*/  ISETP.GE.AND P2, PT, R57, RZ, PT ;  /* 0x000000ff3900720c */ /* 0x000fe20003f46270 */
[----:B------:R-:W-:Y:S01]  /*6d40*/  IMAD.HI.U32 R57, R15, R84, RZ ;  /* 0x000000540f397227 */ /* 0x000fe200078e00ff */
[----:B------:R-:W-:-:S02]  /*6d50*/  ISETP.GT.U32.AND P5, PT, R13, R62, PT ;  /* 0x0000003e0d00720c */ /* 0x000fc40003fa4070 */
[----:B------:R-:W-:Y:S01]  /*6d60*/  IABS R102, R73 ;  /* 0x0000004900667213 */ /* 0x000fe20000000000 */
[----:B------:R-:W-:Y:S02]  /*6d70*/  IMAD.MOV R57, RZ, RZ, -R57 ;  /* 0x000000ffff397224 */ /* 0x000fe400078e0a39 */
[--C-:B------:R-:W-:Y:S02]  /*6d80*/  @!P0 IMAD.IADD R60, R60, 0x1, -R13.reuse ;  /* 0x000000013c3c8824 */ /* 0x100fe400078e0a0d */
[C---:B------:R-:W-:Y:S02]  /*6d90*/  IMAD R58, R13.reuse, R57, R84 ;  /* 0x000000390d3a7224 */ /* 0x040fe400078e0254 */
[--C-:B------:R-:W-:Y:S01]  /*6da0*/  @!P1 IMAD.IADD R56, R56, 0x1, -R13.reuse ;  /* 0x0000000138389824 */ /* 0x100fe200078e0a0d */
[C---:B------:R-:W-:Y:S01]  /*6db0*/  ISETP.GT.U32.AND P0, PT, R13.reuse, R60, PT ;  /* 0x0000003c0d00720c */ /* 0x040fe20003f04070 */
[----:B------:R-:W-:Y:S02]  /*6dc0*/  VIADD R57, R14, 0x28 ;  /* 0x000000280e397836 */ /* 0x000fe40000000000 */
        /* <DEDUP_REMOVED lines=8> */
[----:B------:R-:W-:Y:S01]  /*6e50*/  IMAD.HI.U32 R57, R15, R66, RZ ;  /* 0x000000420f397227 */ /* 0x000fe200078e00ff */
[----:B------:R-:W-:-:S02]  /*6e60*/  ISETP.GE.AND P3, PT, R65, RZ, PT ;  /* 0x000000ff4100720c */ /* 0x000fc40003f66270 */
[----:B------:R-:W-:Y:S01]  /*6e70*/  IABS R100, R71 ;  /* 0x0000004700647213 */ /* 0x000fe20000000000 */
[----:B------:R-:W-:Y:S02]  /*6e80*/  IMAD.MOV R57, RZ, RZ, -R57 ;  /* 0x000000ffff397224 */ /* 0x000fe400078e0a39 */
[--C-:B------:R-:W-:Y:S01]  /*6e90*/  @!P1 IMAD.IADD R56, R56, 0x1, -R13.reuse ;  /* 0x0000000138389824 */ /* 0x100fe200078e0a0d */
[C---:B------:R-:W-:Y:S01]  /*6ea0*/  ISETP.GT.U32.AND P1, PT, R13.reuse, R58, PT ;  /* 0x0000003a0d00720c */ /* 0x040fe20003f24070 */
[----:B------:R-:W-:Y:S02]  /*6eb0*/  IMAD R66, R13, R57, R66 ;  /* 0x000000390d427224 */ /* 0x000fe400078e0242 */
[----:B------:R-:W-:Y:S01]  /*6ec0*/  @!P0 IMAD.IADD R60, R60, 0x1, -R13 ;  /* 0x000000013c3c8824 */ /* 0x000fe200078e0a0d */
[----:B------:R-:W-:Y:S01]  /*6ed0*/  ISETP.GE.AND P0, PT, R59, RZ, PT ;  /* 0x000000ff3b00720c */ /* 0x000fe20003f06270 */
[----:B------:R-:W-:-:S04]  /*6ee0*/  IMAD.HI.U32 R65, R15, R102, RZ ;  /* 0x000000660f417227 */ /* 0x000fc800078e00ff */
[----:B------:R-:W-:Y:S02]  /*6ef0*/  VIADD R69, R14, 0x20 ;  /* 0x000000200e457836 */ /* 0x000fe40000000000 */
[----:B------:R-:W-:-:S03]  /*6f00*/  IMAD.HI.U32 R59, R15, R96, RZ ;  /* 0x000000600f3b7227 */ /* 0x000fc600078e00ff */
[----:B------:R-:W-:Y:S01]  /*6f10*/  IABS R98, R69 ;  /* 0x0000004500627213 */ /* 0x000fe20000000000 */
[----:B------:R-:W-:Y:S01]  /*6f20*/  @!P1 IMAD.IADD R58, R58, 0x1, -R13 ;  /* 0x000000013a3a9824 */ /* 0x000fe200078e0a0d */
[----:B------:R-:W-:Y:S01]  /*6f30*/  ISETP.GT.U32.AND P1, PT, R13, R66, PT ;  /* 0x000000420d00720c */ /* 0x000fe20003f24070 */
[----:B------:R-:W-:Y:S01]  /*6f40*/  @!P4 IMAD.MOV R78, RZ, RZ, -R78 ;  /* 0x000000ffff4ec224 */ /* 0x000fe200078e0a4e */
[----:B------:R-:W-:Y:S01]  /*6f50*/  ISETP.GE.AND P4, PT, R63, RZ, PT ;  /* 0x000000ff3f00720c */ /* 0x000fe20003f86270 */
[----:B------:R-:W-:Y:S02]  /*6f60*/  IMAD.MOV R65, RZ, RZ, -R65 ;  /* 0x000000ffff417224 */ /* 0x000fe400078e0a41 */
[----:B------:R-:W-:Y:S02]  /*6f70*/  IMAD.MOV R59, RZ, RZ, -R59 ;  /* 0x000000ffff3b7224 */ /* 0x000fe400078e0a3b */
[----:B------:R-:W-:Y:S02]  /*6f80*/  VIADD R75, R14, 0x10 ;  /* 0x000000100e4b7836 */ /* 0x000fe40000000000 */
[----:B------:R-:W-:-:S03]  /*6f90*/  IMAD.HI.U32 R63, R15, R100, RZ ;  /* 0x000000640f3f7227 */ /* 0x000fc600078e00ff */
[----:B------:R-:W-:Y:S01]  /*6fa0*/  IABS R106, R75 ;  /* 0x0000004b006a7213 */ /* 0x000fe20000000000 */
[C---:B------:R-:W-:Y:S02]  /*6fb0*/  IMAD R102, R13.reuse, R65, R102 ;  /* 0x000000410d667224 */ /* 0x040fe400078e0266 */
[----:B------:R-:W-:Y:S02]  /*6fc0*/  IMAD R96, R13, R59, R96 ;  /* 0x0000003b0d607224 */ /* 0x000fe400078e0260 */
[----:B------:R-:W-:Y:S02]  /*6fd0*/  VIADD R65, R14, 0x14 ;  /* 0x000000140e417836 */ /* 0x000fe40000000000 */
[----:B------:R-:W-:Y:S02]  /*6fe0*/  IMAD.MOV.U32 R84, RZ, RZ, R60 ;  /* 0x000000ffff547224 */ /* 0x000fe400078e003c */
[----:B------:R-:W-:Y:S01]  /*6ff0*/  IMAD.HI.U32 R61, R15, R98, RZ ;  /* 0x000000620f3d7227 */ /* 0x000fe200078e00ff */
[----:B------:R-:W-:-:S03]  /*7000*/  IABS R104, R65 ;  /* 0x0000004100687213 */ /* 0x000fc60000000000 */
[----:B------:R-:W-:Y:S02]  /*7010*/  IMAD.MOV R63, RZ, RZ, -R63 ;  /* 0x000000ffff3f7224 */ /* 0x000fe400078e0a3f */
[----:B------:R-:W-:Y:S01]  /*7020*/  @!P1 IMAD.IADD R66, R66, 0x1, -R13 ;  /* 0x0000000142429824 */ /* 0x000fe200078e0a0d */
[C---:B------:R-:W-:Y:S01]  /*7030*/  ISETP.GT.U32.AND P1, PT, R13.reuse, R58, PT ;  /* 0x0000003a0d00720c */ /* 0x040fe20003f24070 */
[----:B------:R-:W-:Y:S02]  /*7040*/  IMAD.MOV.U32 R86, RZ, RZ, R62 ;  /* 0x000000ffff567224 */ /* 0x000fe400078e003e */
[----:B------:R-:W-:Y:S01]  /*7050*/  @!P6 IMAD.MOV R84, RZ, RZ, -R84 ;  /* 0x000000ffff54e224 */ /* 0x000fe200078e0a54 */
[----:B------:R-:W-:Y:S01]  /*7060*/  ISETP.GT.U32.AND P6, PT, R13, R96, PT ;  /* 0x000000600d00720c */ /* 0x000fe20003fc4070 */
[----:B------:R-:W-:Y:S02]  /*7070*/  IMAD.MOV R61, RZ, RZ, -R61 ;  /* 0x000000ffff3d7224 */ /* 0x000fe400078e0a3d */
[----:B------:R-:W-:-:S04]  /*7080*/  IMAD.HI.U32 R59, R15, R106, RZ ;  /* 0x0000006a0f3b7227 */ /* 0x000fc800078e00ff */
[C---:B------:R-:W-:Y:S02]  /*7090*/  IMAD R100, R13.reuse, R63, R100 ;  /* 0x0000003f0d647224 */ /* 0x040fe400078e0264 */
[----:B------:R-:W-:Y:S02]  /*70a0*/  IMAD.MOV.U32 R90, RZ, RZ, R56 ;  /* 0x000000ffff5a7224 */ /* 0x000fe400078e0038 */
[----:B------:R-:W-:Y:S01]  /*70b0*/  @!P4 IMAD.MOV R86, RZ, RZ, -R86 ;  /* 0x000000ffff56c224 */ /* 0x000fe200078e0a56 */
[C---:B------:R-:W-:Y:S01]  /*70c0*/  ISETP.GT.U32.AND P4, PT, R13.reuse, R66, PT ;  /* 0x000000420d00720c */ /* 0x040fe20003f84070 */
[----:B------:R-:W-:Y:S02]  /*70d0*/  VIADD R77, R14, 0xc ;  /* 0x0000000c0e4d7836 */ /* 0x000fe40000000000 */
[----:B------:R-:W-:Y:S02]  /*70e0*/  IMAD R98, R13, R61, R98 ;  /* 0x0000003d0d627224 */ /* 0x000fe400078e0262 */
[----:B------:R-:W-:Y:S01]  /*70f0*/  IMAD.HI.U32 R57, R15, R104, RZ ;  /* 0x000000680f397227 */ /* 0x000fe200078e00ff */
[----:B------:R-:W-:-:S03]  /*7100*/  IABS R92, R77 ;  /* 0x0000004d005c7213 */ /* 0x000fc60000000000 */
[----:B------:R-:W-:Y:S02]  /*7110*/  IMAD.MOV R63, RZ, RZ, -R59 ;  /* 0x000000ffff3f7224 */ /* 0x000fe400078e0a3b */
[----:B------:R-:W-:Y:S02]  /*7120*/  IMAD.MOV.U32 R88, RZ, RZ, R64 ;  /* 0x000000ffff587224 */ /* 0x000fe400078e0040 */
[----:B------:R-:W-:Y:S01]  /*7130*/  @!P2 IMAD.MOV R90, RZ, RZ, -R90 ;  /* 0x000000ffff5aa224 */ /* 0x000fe200078e0a5a */
[C---:B------:R-:W-:Y:S01]  /*7140*/  ISETP.GT.U32.AND P2, PT, R13.reuse, R100, PT ;  /* 0x000000640d00720c */ /* 0x040fe20003f44070 */
[----:B------:R-:W-:Y:S02]  /*7150*/  VIADD R79, R14, 0x8 ;  /* 0x000000080e4f7836 */ /* 0x000fe40000000000 */
[----:B------:R-:W-:Y:S02]  /*7160*/  IMAD.MOV R61, RZ, RZ, -R57 ;  /* 0x000000ffff3d7224 */ /* 0x000fe400078e0a39 */
[C---:B------:R-:W-:Y:S01]  /*7170*/  IMAD R106, R13.reuse, R63, R106 ;  /* 0x0000003f0d6a7224 */ /* 0x040fe200078e026a */
[----:B------:R-:W-:Y:S01]  /*7180*/  IABS R94, R79 ;  /* 0x0000004f005e7213 */ /* 0x000fe20000000000 */
[----:B------:R-:W-:Y:S01]  /*7190*/  @!P3 IMAD.MOV R88, RZ, RZ, -R88 ;  /* 0x000000ffff58b224 */ /* 0x000fe200078e0a58 */
[C---:B------:R-:W-:Y:S01]  /*71a0*/  ISETP.GT.U32.AND P3, PT, R13.reuse, R98, PT ;  /* 0x000000620d00720c */ /* 0x040fe20003f64070 */
[----:B------:R-:W-:-:S02]  /*71b0*/  IMAD R104, R13, R61, R104 ;  /* 0x0000003d0d687224 */ /* 0x000fc400078e0268 */
[--C-:B------:R-:W-:Y:S01]  /*71c0*/  @!P1 IMAD.IADD R58, R58, 0x1, -R13.reuse ;  /* 0x000000013a3a9824 */ /* 0x100fe200078e0a0d */
[C---:B------:R-:W-:Y:S01]  /*71d0*/  ISETP.GT.U32.AND P1, PT, R13.reuse, R102, PT ;  /* 0x000000660d00720c */ /* 0x040fe20003f24070 */
[----:B------:R-:W-:Y:S01]  /*71e0*/  @!P6 IMAD.IADD R96, R96, 0x1, -R13 ;  /* 0x000000016060e824 */ /* 0x000fe200078e0a0d */
[----:B------:R-:W-:Y:S01]  /*71f0*/  ISETP.GT.U32.AND P6, PT, R13, R106, PT ;  /* 0x0000006a0d00720c */ /* 0x000fe20003fc4070 */
[----:B------:R-:W-:-:S04]  /*7200*/  IMAD.HI.U32 R57, R15, R92, RZ ;  /* 0x0000005c0f397227 */ /* 0x000fc800078e00ff */
[----:B------:R-:W-:Y:S01]  /*7210*/  @!P4 IMAD.IADD R66, R66, 0x1, -R13 ;  /* 0x000000014242c824 */ /* 0x000fe200078e0a0d */
[----:B------:R-:W-:Y:S01]  /*7220*/  ISETP.GT.U32.AND P4, PT, R13, R104, PT ;  /* 0x000000680d00720c */ /* 0x000fe20003f84070 */
[----:B------:R-:W-:-:S04]  /*7230*/  IMAD.HI.U32 R59, R15, R94, RZ ;  /* 0x0000005e0f3b7227 */ /* 0x000fc800078e00ff */
[----:B------:R-:W-:Y:S02]  /*7240*/  IMAD.MOV R57, RZ, RZ, -R57 ;  /* 0x000000ffff397224 */ /* 0x000fe400078e0a39 */
[----:B------:R-:W-:Y:S02]  /*7250*/  VIADD R81, R14, 0x4 ;  /* 0x000000040e517836 */ /* 0x000fe40000000000 */
[----:B------:R-:W-:Y:S01]  /*7260*/  @!P2 IMAD.IADD R100, R100, 0x1, -R13 ;  /* 0x000000016464a824 */ /* 0x000fe200078e0a0d */
[C---:B------:R-:W-:Y:S01]  /*7270*/  ISETP.GT.U32.AND P2, PT, R13.reuse, R96, PT ;  /* 0x000000600d00720c */ /* 0x040fe20003f44070 */
[----:B------:R-:W-:Y:S01]  /*7280*/  IMAD.MOV R59, RZ, RZ, -R59 ;  /* 0x000000ffff3b7224 */ /* 0x000fe200078e0a3b */
[----:B------:R-:W-:Y:S01]  /*7290*/  IABS R108, R81 ;  /* 0x00000051006c7213 */ /* 0x000fe20000000000 */
[C---:B------:R-:W-:Y:S02]  /*72a0*/  IMAD R56, R13.reuse, R57, R92 ;  /* 0x000000390d387224 */ /* 0x040fe400078e025c */
[----:B------:R-:W-:Y:S01]  /*72b0*/  @!P3 IMAD.IADD R98, R98, 0x1, -R13 ;  /* 0x000000016262b824 */ /* 0x000fe200078e0a0d */
[----:B------:R-:W-:Y:S01]  /*72c0*/  ISETP.GE.AND P3, PT, R14, RZ, PT ;  /* 0x000000ff0e00720c */ /* 0x000fe20003f66270 */
[----:B------:R-:W-:Y:S01]  /*72d0*/  IMAD.MOV.U32 R92, RZ, RZ, R58 ;  /* 0x000000ffff5c7224 */ /* 0x000fe200078e003a */
[----:B------:R-:W-:Y:S01]  /*72e0*/  IABS R58, R14 ;  /* 0x0000000e003a7213 */ /* 0x000fe20000000000 */
[----:B------:R-:W-:-:S02]  /*72f0*/  IMAD R60, R13, R59, R94 ;  /* 0x0000003b0d3c7224 */ /* 0x000fc400078e025e */
[----:B------:R-:W-:Y:S01]  /*7300*/  @!P0 IMAD.MOV R92, RZ, RZ, -R92 ;  /* 0x000000ffff5c8224 */ /* 0x000fe200078e0a5c */
[C---:B------:R-:W-:Y:S01]  /*7310*/  ISETP.GT.U32.AND P0, PT, R13.reuse, R98, PT ;  /* 0x000000620d00720c */ /* 0x040fe20003f04070 */
[--C-:B------:R-:W-:Y:S01]  /*7320*/  @!P1 IMAD.IADD R102, R102, 0x1, -R13.reuse ;  /* 0x0000000166669824 */ /* 0x100fe200078e0a0d */
[----:B------:R-:W-:Y:S01]  /*7330*/  ISETP.GT.U32.AND P1, PT, R13, R100, PT ;  /* 0x000000640d00720c */ /* 0x000fe20003f24070 */
[----:B------:R-:W-:Y:S02]  /*7340*/  IMAD.MOV.U32 R94, RZ, RZ, R66 ;  /* 0x000000ffff5e7224 */ /* 0x000fe400078e0042 */
[----:B------:R-:W-:Y:S02]  /*7350*/  @!P6 IMAD.IADD R106, R106, 0x1, -R13 ;  /* 0x000000016a6ae824 */ /* 0x000fe400078e0a0d */
[----:B------:R-:W-:-:S04]  /*7360*/  IMAD.HI.U32 R61, R15, R108, RZ ;  /* 0x0000006c0f3d7227 */ /* 0x000fc800078e00ff */
[----:B------:R-:W-:Y:S01]  /*7370*/  @!P4 IMAD.IADD R104, R104, 0x1, -R13 ;  /* 0x000000016868c824 */ /* 0x000fe200078e0a0d */
[C---:B------:R-:W-:Y:S01]  /*7380*/  ISETP.GT.U32.AND P4, PT, R13.reuse, R102, PT ;  /* 0x000000660d00720c */ /* 0x040fe20003f84070 */
[----:B------:R-:W-:Y:S01]  /*7390*/  @!P5 IMAD.MOV R94, RZ, RZ, -R94 ;  /* 0x000000ffff5ed224 */ /* 0x000fe200078e0a5e */
[C---:B------:R-:W-:Y:S01]  /*73a0*/  ISETP.GT.U32.AND P5, PT, R13.reuse, R106, PT ;  /* 0x0000006a0d00720c */ /* 0x040fe20003fa4070 */
[----:B------:R-:W-:Y:S01]  /*73b0*/  IMAD.MOV R61, RZ, RZ, -R61 ;  /* 0x000000ffff3d7224 */ /* 0x000fe200078e0a3d */
[C---:B------:R-:W-:Y:S01]  /*73c0*/  ISETP.GT.U32.AND P6, PT, R13.reuse, R104, PT ;  /* 0x000000680d00720c */ /* 0x040fe20003fc4070 */
[----:B------:R-:W-:Y:S01]  /*73d0*/  @!P2 IMAD.IADD R96, R96, 0x1, -R13 ;  /* 0x000000016060a824 */ /* 0x000fe200078e0a0d */
[----:B------:R-:W-:Y:S01]  /*73e0*/  ISETP.GT.U32.AND P2, PT, R13, R56, PT ;  /* 0x000000380d00720c */ /* 0x000fe20003f44070 */
[----:B------:R-:W-:-:S04]  /*73f0*/  IMAD.HI.U32 R15, R15, R58, RZ ;  /* 0x0000003a0f0f7227 */ /* 0x000fc800078e00ff */
[C---:B------:R-:W-:Y:S02]  /*7400*/  IMAD R62, R13.reuse, R61, R108 ;  /* 0x0000003d0d3e7224 */ /* 0x040fe400078e026c */
[----:B------:R-:W-:Y:S02]  /*7410*/  IMAD.MOV R15, RZ, RZ, -R15 ;  /* 0x000000ffff0f7224 */ /* 0x000fe400078e0a0f */
[--C-:B------:R-:W-:Y:S01]  /*7420*/  @!P0 IMAD.IADD R98, R98, 0x1, -R13.reuse ;  /* 0x0000000162628824 */ /* 0x100fe200078e0a0d */
[C---:B------:R-:W-:Y:S01]  /*7430*/  ISETP.GT.U32.AND P0, PT, R13.reuse, R60, PT ;  /* 0x0000003c0d00720c */ /* 0x040fe20003f04070 */
[----:B------:R-:W-:Y:S01]  /*7440*/  @!P1 IMAD.IADD R100, R100, 0x1, -R13 ;  /* 0x0000000164649824 */ /* 0x000fe200078e0a0d */
[C---:B------:R-:W-:Y:S01]  /*7450*/  ISETP.GT.U32.AND P1, PT, R13.reuse, R62, PT ;  /* 0x0000003e0d00720c */ /* 0x040fe20003f24070 */
[----:B------:R-:W-:Y:S01]  /*7460*/  IMAD R58, R13, R15, R58 ;  /* 0x0000000f0d3a7224 */ /* 0x000fe200078e023a */
[----:B------:R-:W-:Y:S01]  /*7470*/  SHF.R.S32.HI R15, RZ, 0x2, R9 ;  /* 0x00000002ff0f7819 */ /* 0x000fe20000011409 */
[--C-:B------:R-:W-:Y:S01]  /*7480*/  @!P4 IMAD.IADD R102, R102, 0x1, -R13.reuse ;  /* 0x000000016666c824 */ /* 0x100fe200078e0a0d */
[----:B------:R-:W-:Y:S01]  /*7490*/  ISETP.GE.AND P4, PT, R67, RZ, PT ;  /* 0x000000ff4300720c */ /* 0x000fe20003f86270 */
[--C-:B------:R-:W-:Y:S01]  /*74a0*/  @!P5 IMAD.IADD R106, R106, 0x1, -R13.reuse ;  /* 0x000000016a6ad824 */ /* 0x100fe200078e0a0d */
[----:B------:R-:W-:Y:S01]  /*74b0*/  ISETP.GE.AND P5, PT, R71, RZ, PT ;  /* 0x000000ff4700720c */ /* 0x000fe20003fa6270 */
[--C-:B------:R-:W-:Y:S01]  /*74c0*/  @!P2 IMAD.IADD R56, R56, 0x1, -R13.reuse ;  /* 0x000000013838a824 */ /* 0x100fe200078e0a0d */
[----:B------:R-:W-:Y:S01]  /*74d0*/  ISETP.GT.U32.AND P2, PT, R13, R58, PT ;  /* 0x0000003a0d00720c */ /* 0x000fe20003f44070 */
[--C-:B------:R-:W-:Y:S01]  /*74e0*/  @!P6 IMAD.IADD R104, R104, 0x1, -R13.reuse ;  /* 0x000000016868e824 */ /* 0x100fe200078e0a0d */
[----:B------:R-:W-:Y:S01]  /*74f0*/  ISETP.GE.AND P6, PT, R69, RZ, PT ;  /* 0x000000ff4500720c */ /* 0x000fe20003fc6270 */
[--C-:B------:R-:W-:Y:S01]  /*7500*/  @!P0 IMAD.IADD R60, R60, 0x1, -R13.reuse ;  /* 0x000000013c3c8824 */ /* 0x100fe200078e0a0d */
[----:B------:R-:W-:Y:S01]  /*7510*/  ISETP.GE.AND P0, PT, R73, RZ, PT ;  /* 0x000000ff4900720c */ /* 0x000fe20003f06270 */
[--C-:B------:R-:W-:Y:S01]  /*7520*/  @!P1 IMAD.IADD R62, R62, 0x1, -R13.reuse ;  /* 0x000000013e3e9824 */ /* 0x100fe200078e0a0d */
[----:B------:R-:W-:Y:S01]  /*7530*/  ISETP.GT.U32.AND P1, PT, R13, R56, PT ;  /* 0x000000380d00720c */ /* 0x000fe20003f24070 */
[----:B------:R-:W-:Y:S01]  /*7540*/  IMAD.SHL.U32 R14, R9, 0x20, RZ ;  /* 0x00000020090e7824 */ /* 0x000fe200078e00ff */
[----:B------:R-:W-:Y:S01]  /*7550*/  SGXT R15, R15, 0x1 ;  /* 0x000000010f0f781a */ /* 0x000fe20000000200 */
[----:B------:R-:W-:Y:S01]  /*7560*/  @!P4 IMAD.MOV R96, RZ, RZ, -R96 ;  /* 0x000000ffff60c224 */ /* 0x000fe200078e0a60 */
[C---:B------:R-:W-:Y:S01]  /*7570*/  ISETP.GT.U32.AND P4, PT, R13.reuse, R60, PT ;  /* 0x0000003c0d00720c */ /* 0x040fe20003f84070 */
[----:B------:R-:W-:Y:S01]  /*7580*/  @!P5 IMAD.MOV R100, RZ, RZ, -R100 ;  /* 0x000000ffff64d224 */ /* 0x000fe200078e0a64 */
[----:B------:R-:W-:Y:S01]  /*7590*/  ISETP.GT.U32.AND P5, PT, R13, R62, PT ;  /* 0x0000003e0d00720c */ /* 0x000fe20003fa4070 */
[--C-:B------:R-:W-:Y:S01]  /*75a0*/  @!P2 IMAD.IADD R58, R58, 0x1, -R13.reuse ;  /* 0x000000013a3aa824 */ /* 0x100fe200078e0a0d */
[----:B------:R-:W-:Y:S01]  /*75b0*/  LOP3.LUT R15, R15, 0x90, RZ, 0xc0, !PT ;  /* 0x000000900f0f7812 */ /* 0x000fe200078ec0ff */
[----:B------:R-:W-:Y:S01]  /*75c0*/  @!P6 IMAD.MOV R98, RZ, RZ, -R98 ;  /* 0x000000ffff62e224 */ /* 0x000fe200078e0a62 */
[----:B------:R-:W-:Y:S01]  /*75d0*/  ISETP.GE.AND P6, PT, R65, RZ, PT ;  /* 0x000000ff4100720c */ /* 0x000fe20003fc6270 */
[----:B------:R-:W-:Y:S01]  /*75e0*/  @!P0 IMAD.MOV R102, RZ, RZ, -R102 ;  /* 0x000000ffff668224 */ /* 0x000fe200078e0a66 */
[----:B------:R-:W-:Y:S01]  /*75f0*/  ISETP.GT.U32.AND P2, PT, R13, R58, PT ;  /* 0x0000003a0d00720c */ /* 0x000fe20003f44070 */
[--C-:B------:R-:W-:Y:S01]  /*7600*/  @!P1 IMAD.IADD R56, R56, 0x1, -R13.reuse ;  /* 0x0000000138389824 */ /* 0x100fe200078e0a0d */
[----:B------:R-:W-:Y:S01]  /*7610*/  ISETP.GE.AND P0, PT, R75, RZ, PT ;  /* 0x000000ff4b00720c */ /* 0x000fe20003f06270 */
[----:B------:R-:W-:Y:S01]  /*7620*/  IMAD R9, R83, UR5, RZ ;  /* 0x0000000553097c24 */ /* 0x000fe2000f8e02ff */
[----:B------:R-:W-:Y:S01]  /*7630*/  ISETP.GE.AND P1, PT, R77, RZ, PT ;  /* 0x000000ff4d00720c */ /* 0x000fe20003f26270 */
[--C-:B------:R-:W-:Y:S01]  /*7640*/  @!P4 IMAD.IADD R60, R60, 0x1, -R13.reuse ;  /* 0x000000013c3cc824 */ /* 0x100fe200078e0a0d */
[----:B------:R-:W-:Y:S01]  /*7650*/  ISETP.GE.AND P4, PT, R79, RZ, PT ;  /* 0x000000ff4f00720c */ /* 0x000fe20003f86270 */
[--C-:B------:R-:W-:Y:S01]  /*7660*/  @!P5 IMAD.IADD R62, R62, 0x1, -R13.reuse ;  /* 0x000000013e3ed824 */ /* 0x100fe200078e0a0d */
[----:B------:R-:W-:Y:S01]  /*7670*/  ISETP.GE.AND P5, PT, R81, RZ, PT ;  /* 0x000000ff5100720c */ /* 0x000fe20003fa6270 */
[----:B------:R-:W-:Y:S01]  /*7680*/  IMAD.MOV.U32 R108, RZ, RZ, R56 ;  /* 0x000000ffff6c7224 */ /* 0x000fe200078e0038 */
[----:B------:R-:W-:Y:S01]  /*7690*/  LOP3.LUT R14, R15, 0xf60, R14, 0xf8, !PT ;  /* 0x00000f600f0e7812 */ /* 0x000fe200078ef80e */
[----:B------:R-:W-:Y:S01]  /*76a0*/  IMAD.MOV.U32 R110, RZ, RZ, R60 ;  /* 0x000000ffff6e7224 */ /* 0x000fe200078e003c */
[----:B------:R-:W-:Y:S01]  /*76b0*/  USHF.L.U32 UR5, UR5, 0x5, URZ ;  /* 0x0000000505057899 */ /* 0x000fe2000800063f */
[----:B------:R-:W-:Y:S01]  /*76c0*/  @!P2 IMAD.IADD R58, R58, 0x1, -R13 ;  /* 0x000000013a3aa824 */ /* 0x000fe200078e0a0d */
[----:B------:R-:W-:Y:S01]  /*76d0*/  ISETP.NE.AND P2, PT, R7, RZ, PT ;  /* 0x000000ff0700720c */ /* 0x000fe20003f45270 */
[----:B------:R-:W-:Y:S01]  /*76e0*/  IMAD.MOV.U32 R112, RZ, RZ, R62 ;  /* 0x000000ffff707224 */ /* 0x000fe200078e003e */
[----:B------:R-:W-:Y:S01]  /*76f0*/  LOP3.LUT R13, RZ, R7, RZ, 0x33, !PT ;  /* 0x00000007ff0d7212 */ /* 0x000fe200078e33ff */
[----:B------:R-:W-:-:S02]  /*7700*/  IMAD.MOV.U32 R114, RZ, RZ, R58 ;  /* 0x000000ffff727224 */ /* 0x000fc400078e003a */
[----:B------:R-:W-:Y:S01]  /*7710*/  @!P6 IMAD.MOV R104, RZ, RZ, -R104 ;  /* 0x000000ffff68e224 */ /* 0x000fe200078e0a68 */
[----:B------:R-:W-:Y:S01]  /*7720*/  SEL R16, R13, R16, !P2 ;  /* 0x000000100d107207 */ /* 0x000fe20005000000 */
[----:B------:R-:W-:Y:S01]  /*7730*/  @!P0 IMAD.MOV R106, RZ, RZ, -R106 ;  /* 0x000000ffff6a8224 */ /* 0x000fe200078e0a6a */
[----:B------:R-:W-:Y:S01]  /*7740*/  IADD3 R7, P6, R9, UR6, RZ ;  /* 0x0000000609077c10 */ /* 0x000fe2000ffde0ff */
[----:B------:R-:W-:Y:S01]  /*7750*/  @!P1 IMAD.MOV R108, RZ, RZ, -R108 ;  /* 0x000000ffff6c9224 */ /* 0x000fe200078e0a6c */
[C---:B------:R-:W-:Y:S01]  /*7760*/  SEL R17, R13.reuse, R17, !P2 ;  /* 0x000000110d117207 */ /* 0x040fe20005000000 */
[----:B------:R-:W-:Y:S01]  /*7770*/  @!P4 IMAD.MOV R110, RZ, RZ, -R110 ;  /* 0x000000ffff6ec224 */ /* 0x000fe200078e0a6e */
[C---:B------:R-:W-:Y:S01]  /*7780*/  SEL R19, R13.reuse, R19, !P2 ;  /* 0x000000130d137207 */ /* 0x040fe20005000000 */
[----:B------:R-:W-:Y:S01]  /*7790*/  @!P5 IMAD.MOV R112, RZ, RZ, -R112 ;  /* 0x000000ffff70d224 */ /* 0x000fe200078e0a70 */
[C---:B------:R-:W-:Y:S01]  /*77a0*/  SEL R15, R13.reuse, R18, !P2 ;  /* 0x000000120d0f7207 */ /* 0x040fe20005000000 */
[----:B------:R-:W-:Y:S01]  /*77b0*/  @!P3 IMAD.MOV R114, RZ, RZ, -R114 ;  /* 0x000000ffff72b224 */ /* 0x000fe200078e0a72 */
[C---:B------:R-:W-:Y:S01]  /*77c0*/  SEL R21, R13.reuse, R21, !P2 ;  /* 0x000000150d157207 */ /* 0x040fe20005000000 */
[----:B------:R-:W-:Y:S01]  /*77d0*/  ULDC UR6, c[0x0][0x240] ;  /* 0x0000900000067ab9 */ /* 0x000fe20000000800 */
[C---:B------:R-:W-:Y:S01]  /*77e0*/  SEL R56, R13.reuse, R20, !P2 ;  /* 0x000000140d387207 */ /* 0x040fe20005000000 */
[----:B------:R-:W-:Y:S01]  /*77f0*/  IMAD R16, R16, UR6, RZ ;  /* 0x0000000610107c24 */ /* 0x000fe2000f8e02ff */
[----:B------:R-:W-:Y:S01]  /*7800*/  SEL R57, R13, R22, !P2 ;  /* 0x000000160d397207 */ /* 0x000fe20005000000 */
[----:B------:R-:W-:Y:S01]  /*7810*/  IMAD R18, R17, UR6, RZ ;  /* 0x0000000611127c24 */ /* 0x000fe2000f8e02ff */
[----:B------:R-:W-:Y:S01]  /*7820*/  SEL R23, R13, R23, !P2 ;  /* 0x000000170d177207 */ /* 0x000fe20005000000 */
[----:B------:R-:W-:Y:S01]  /*7830*/  IMAD R20, R19, UR6, RZ ;  /* 0x0000000613147c24 */ /* 0x000fe2000f8e02ff */
[----:B------:R-:W-:Y:S01]  /*7840*/  SEL R58, R13, R26, !P2 ;  /* 0x0000001a0d3a7207 */ /* 0x000fe20005000000 */
[----:B------:R-:W-:Y:S01]  /*7850*/  IMAD R22, R15, UR6, RZ ;  /* 0x000000060f167c24 */ /* 0x000fe2000f8e02ff */
[C---:B------:R-:W-:Y:S01]  /*7860*/  SEL R25, R13.reuse, R25, !P2 ;  /* 0x000000190d197207 */ /* 0x040fe20005000000 */
        /* <DEDUP_REMOVED lines=15> */
[C---:B------:R-:W-:Y:S01]  /*7960*/  SEL R33, R13.reuse, R33, !P2 ;  /* 0x000000210d217207 */ /* 0x040fe20005000000 */
[----:B------:R-:W-:Y:S01]  /*7970*/  IMAD.MOV.U32 R23, RZ, RZ, RZ ;  /* 0x000000ffff177224 */ /* 0x000fe200078e00ff */
[C---:B------:R-:W-:Y:S01]  /*7980*/  SEL R35, R13.reuse, R35, !P2 ;  /* 0x000000230d237207 */ /* 0x040fe20005000000 */
[----:B------:R-:W-:Y:S01]  /*7990*/  IMAD R62, R62, UR6, RZ ;  /* 0x000000063e3e7c24 */ /* 0x000fe2000f8e02ff */
[----:B------:R-:W-:Y:S01]  /*79a0*/  SEL R63, R13, R34, !P2 ;  /* 0x000000220d3f7207 */ /* 0x000fe20005000000 */
[----:B------:R-:W-:Y:S01]  /*79b0*/  IMAD R34, R31, UR6, RZ ;  /* 0x000000061f227c24 */ /* 0x000fe2000f8e02ff */
[----:B------:R-:W-:-:S02]  /*79c0*/  SEL R37, R13, R37, !P2 ;  /* 0x000000250d257207 */ /* 0x000fc40005000000 */
        /* <DEDUP_REMOVED lines=8> */
[C---:B------:R-:W-:Y:S01]  /*7a50*/  SEL R41, R13.reuse, R41, !P2 ;  /* 0x000000290d297207 */ /* 0x040fe20005000000 */
[----:B------:R-:W-:Y:S01]  /*7a60*/  IMAD R66, R66, UR6, RZ ;  /* 0x0000000642427c24 */ /* 0x000fe2000f8e02ff */
[----:B------:R-:W-:Y:S01]  /*7a70*/  SEL R67, R13, R42, !P2 ;  /* 0x0000002a0d437207 */ /* 0x000fe20005000000 */
[----:B------:R-:W-:Y:S01]  /*7a80*/  IMAD R42, R33, UR6, RZ ;  /* 0x00000006212a7c24 */ /* 0x000fe2000f8e02ff */
[----:B------:R-:W-:-:S02]  /*7a90*/  SEL R43, R13, R43, !P2 ;  /* 0x0000002b0d2b7207 */ /* 0x000fc40005000000 */
[----:B------:R-:W-:Y:S01]  /*7aa0*/  SEL R69, R13, R44, !P2 ;  /* 0x0000002c0d457207 */ /* 0x000fe20005000000 */
[----:B------:R-:W-:Y:S01]  /*7ab0*/  IMAD R44, R35, UR6, RZ ;  /* 0x00000006232c7c24 */ /* 0x000fe2000f8e02ff */
[C---:B------:R-:W-:Y:S02]  /*7ac0*/  SEL R45, R13.reuse, R45, !P2 ;  /* 0x0000002d0d2d7207 */ /* 0x040fe40005000000 */
[----:B------:R-:W-:Y:S01]  /*7ad0*/  SEL R71, R13, R46, !P2 ;  /* 0x0000002e0d477207 */ /* 0x000fe20005000000 */
[----:B------:R-:W-:Y:S01]  /*7ae0*/  IMAD R46, R63, UR6, RZ ;  /* 0x000000063f2e7c24 */ /* 0x000fe2000f8e02ff */
[C---:B------:R-:W-:Y:S02]  /*7af0*/  SEL R49, R13.reuse, R49, !P2 ;  /* 0x000000310d317207 */ /* 0x040fe40005000000 */
        /* <DEDUP_REMOVED lines=60> */
[----:B------:R-:W-:Y:S01]  /*7ec0*/  LEA.HI.X.SX32 R9, R9, UR7, 0x1, P6 ;  /* 0x0000000709097c11 */ /* 0x000fe2000b0f0eff */
[----:B------:R-:W-:Y:S01]  /*7ed0*/  IMAD R116, R101, UR6, RZ ;  /* 0x0000000665747c24 */ /* 0x000fe2000f8e02ff */
[-C--:B------:R-:W-:Y:S01]  /*7ee0*/  IADD3 R17, P5, R18, R7.reuse, RZ ;  /* 0x0000000712117210 */ /* 0x080fe20007fbe0ff */
[----:B------:R-:W-:Y:S01]  /*7ef0*/  IMAD R142, R13, UR6, RZ ;  /* 0x000000060d8e7c24 */ /* 0x000fe2000f8e02ff */
[-C--:B------:R-:W-:Y:S01]  /*7f00*/  IADD3 R13, P6, R16, R7.reuse, RZ ;  /* 0x00000007100d7210 */ /* 0x080fe20007fde0ff */
[----:B------:R-:W-:Y:S01]  /*7f10*/  IMAD R118, R103, UR6, RZ ;  /* 0x0000000667767c24 */ /* 0x000fe2000f8e02ff */
[----:B------:R-:W-:Y:S01]  /*7f20*/  IADD3 R15, P3, R20, R7, RZ ;  /* 0x00000007140f7210 */ /* 0x000fe20007f7e0ff */
[----:B------:R-:W-:Y:S01]  /*7f30*/  IMAD R120, R105, UR6, RZ ;  /* 0x0000000669787c24 */ /* 0x000fe2000f8e02ff */
[----:B------:R-:W-:Y:S01]  /*7f40*/  LEA.HI.X.SX32 R16, R16, R9, 0x1, P6 ;  /* 0x0000000910107211 */ /* 0x000fe200030f0eff */
[----:B------:R0:W-:Y:S01]  /*7f50*/  STL [R1+0xe6c], R13 ;  /* 0x000e6c0d01007387 */ /* 0x0001e20000100800 */
[----:B------:R-:W-:-:S02]  /*7f60*/  IMAD R122, R107, UR6, RZ ;  /* 0x000000066b7a7c24 */ /* 0x000fc4000f8e02ff */
[----:B------:R-:W-:Y:S01]  /*7f70*/  IMAD R124, R109, UR6, RZ ;  /* 0x000000066d7c7c24 */ /* 0x000fe2000f8e02ff */
[----:B------:R1:W-:Y:S01]  /*7f80*/  STL [R1+0xe74], R17 ;  /* 0x000e741101007387 */ /* 0x0003e20000100800 */
[----:B------:R-:W-:Y:S02]  /*7f90*/  IMAD R126, R111, UR6, RZ ;  /* 0x000000066f7e7c24 */ /* 0x000fe4000f8e02ff */
[----:B------:R-:W-:Y:S01]  /*7fa0*/  IMAD R128, R113, UR6, RZ ;  /* 0x0000000671807c24 */ /* 0x000fe2000f8e02ff */
[----:B------:R3:W-:Y:S01]  /*7fb0*/  STL [R1+0xe7c], R15 ;  /* 0x000e7c0f01007387 */ /* 0x0007e20000100800 */
[----:B------:R-:W-:Y:S01]  /*7fc0*/  IMAD R130, R115, UR6, RZ ;  /* 0x0000000673827c24 */ /* 0x000fe2000f8e02ff */
[-C--:B0-----:R-:W-:Y:S01]  /*7fd0*/  IADD3 R13, P2, R22, R7.reuse, RZ ;  /* 0x00000007160d7210 */ /* 0x081fe20007f5e0ff */
[----:B------:R-:W-:Y:S02]  /*7fe0*/  IMAD R132, R117, UR6, RZ ;  /* 0x0000000675847c24 */ /* 0x000fe4000f8e02ff */
[----:B------:R-:W-:Y:S01]  /*7ff0*/  IMAD R134, R119, UR6, RZ ;  /* 0x0000000677867c24 */ /* 0x000fe2000f8e02ff */
[-C--:B-1----:R-:W-:Y:S01]  /*8000*/  IADD3 R17, P1, R24, R7.reuse, RZ ;  /* 0x0000000718117210 */ /* 0x082fe20007f3e0ff */
[----:B------:R0:W-:Y:S01]  /*8010*/  STL [R1+0xe84], R13 ;  /* 0x000e840d01007387 */ /* 0x0001e20000100800 */
[----:B------:R-:W-:Y:S01]  /*8020*/  IMAD R136, R121, UR6, RZ ;  /* 0x0000000679887c24 */ /* 0x000fe2000f8e02ff */
[----:B---3--:R-:W-:-:S02]  /*8030*/  IADD3 R15, P0, R56, R7, RZ ;  /* 0x00000007380f7210 */ /* 0x008fc40007f1e0ff */
[----:B------:R-:W-:Y:S01]  /*8040*/  STL [R1+0xe8c], R17 ;  /* 0x000e8c1101007387 */ /* 0x000fe20000100800 */
[----:B------:R-:W-:Y:S02]  /*8050*/  IMAD R138, R123, UR6, RZ ;  /* 0x000000067b8a7c24 */ /* 0x000fe4000f8e02ff */
[----:B------:R-:W-:Y:S01]  /*8060*/  IMAD R140, R125, UR6, RZ ;  /* 0x000000067d8c7c24 */ /* 0x000fe2000f8e02ff */
[----:B------:R1:W-:Y:S01]  /*8070*/  STL [R1+0xe94], R15 ;  /* 0x000e940f01007387 */ /* 0x0003e20000100800 */
[----:B------:R-:W-:Y:S01]  /*8080*/  ULDC UR6, c[0x0][0x234] ;  /* 0x00008d0000067ab9 */ /* 0x000fe20000000800 */
[-C--:B0-----:R-:W-:Y:S01]  /*8090*/  IADD3 R13, P4, R26, R7.reuse, RZ ;  /* 0x000000071a0d7210 */ /* 0x081fe20007f9e0ff */
[----:B------:R-:W-:Y:S02]  /*80a0*/  IMAD R12, R12, UR6, RZ ;  /* 0x000000060c0c7c24 */ /* 0x000fe4000f8e02ff */
[----:B------:R-:W-:Y:S02]  /*80b0*/  IMAD R11, R11, UR6, RZ ;  /* 0x000000060b0b7c24 */ /* 0x000fe4000f8e02ff */
[----:B------:R0:W-:Y:S01]  /*80c0*/  STL [R1+0xe9c], R13 ;  /* 0x000e9c0d01007387 */ /* 0x0001e20000100800 */
[----:B------:R-:W-:Y:S01]  /*80d0*/  IMAD R10, R10, UR6, RZ ;  /* 0x000000060a0a7c24 */ /* 0x000fe2000f8e02ff */
[----:B-1----:R-:W-:-:S02]  /*80e0*/  IADD3 R15, P6, R28, R7, RZ ;  /* 0x000000071c0f7210 */ /* 0x002fc40007fde0ff */
[----:B------:R1:W-:Y:S01]  /*80f0*/  STL [R1+0xe68], R16 ;  /* 0x000e681001007387 */ /* 0x0003e20000100800 */
[----:B------:R-:W-:Y:S01]  /*8100*/  IMAD R6, R6, UR6, RZ ;  /* 0x0000000606067c24 */ /* 0x000fe2000f8e02ff */
[----:B------:R-:W-:Y:S02]  /*8110*/  UIMAD UR6, UR10, 0x18, URZ ;  /* 0x000000180a0678a4 */ /* 0x000fe4000f8e023f */
[----:B------:R3:W-:Y:S01]  /*8120*/  STL [R1+0xea4], R15 ;  /* 0x000ea40f01007387 */ /* 0x0007e20000100800 */
[----:B0-----:R-:W-:Y:S01]  /*8130*/  LEA.HI.X.SX32 R13, R18, R9, 0x1, P5 ;  /* 0x00000009120d7211 */ /* 0x001fe200028f0eff */
[----:B------:R-:W-:Y:S01]  /*8140*/  USHF.R.S32.HI UR17, URZ, 0x1f, UR6 ;  /* 0x0000001f3f117899 */ /* 0x000fe20008011406 */
[----:B-1----:R-:W-:-:S03]  /*8150*/  IADD3 R16, P5, R58, R7, RZ ;  /* 0x000000073a107210 */ /* 0x002fc60007fbe0ff */
[----:B------:R0:W-:Y:S01]  /*8160*/  STL [R1+0xe70], R13 ;  /* 0x000e700d01007387 */ /* 0x0001e20000100800 */
[----:B---3--:R-:W-:-:S03]  /*8170*/  LEA.HI.X.SX32 R15, R20, R9, 0x1, P3 ;  /* 0x00000009140f7211 */ /* 0x008fc600018f0eff */
[----:B------:R1:W-:Y:S04]  /*8180*/  STL [R1+0xeac], R16 ;  /* 0x000eac1001007387 */ /* 0x0003e80000100800 */
[----:B------:R3:W-:Y:S01]  /*8190*/  STL [R1+0xe78], R15 ;  /* 0x000e780f01007387 */ /* 0x0007e20000100800 */
[----:B0-----:R-:W-:Y:S02]  /*81a0*/  IADD3 R13, P3, R30, R7, RZ ;  /* 0x000000071e0d7210 */ /* 0x001fe40007f7e0ff */
[----:B-1----:R-:W-:-:S03]  /*81b0*/  LEA.HI.X.SX32 R16, R22, R9, 0x1, P2 ;  /* 0x0000000916107211 */ /* 0x002fc600010f0eff */
[----:B------:R0:W-:Y:S01]  /*81c0*/  STL [R1+0xeb4], R13 ;  /* 0x000eb40d01007387 */ /* 0x0001e20000100800 */
[----:B---3--:R-:W-:-:S03]  /*81d0*/  IADD3 R15, P2, R32, R7, RZ ;  /* 0x00000007200f7210 */ /* 0x008fc60007f5e0ff */
[----:B------:R1:W-:Y:S04]  /*81e0*/  STL [R1+0xe80], R16 ;  /* 0x000e801001007387 */ /* 0x0003e80000100800 */
[----:B------:R3:W-:Y:S01]  /*81f0*/  STL [R1+0xebc], R15 ;  /* 0x000ebc0f01007387 */ /* 0x0007e20000100800 */
[----:B0-----:R-:W-:Y:S02]  /*8200*/  LEA.HI.X.SX32 R13, R24, R9, 0x1, P1 ;  /* 0x00000009180d7211 */ /* 0x001fe400008f0eff */
[----:B------:R-:W-:Y:S02]  /*8210*/  CS2R R24, SRZ ;  /* 0x0000000000187805 */ /* 0x000fe4000001ff00 */
[----:B-1----:R-:W-:Y:S01]  /*8220*/  IADD3 R16, P1, R34, R7, RZ ;  /* 0x0000000722107210 */ /* 0x002fe20007f3e0ff */
[----:B------:R0:W-:Y:S01]  /*8230*/  STL [R1+0xe88], R13 ;  /* 0x000e880d01007387 */ /* 0x0001e20000100800 */
[----:B---3--:R-:W-:-:S03]  /*8240*/  LEA.HI.X.SX32 R15, R56, R9, 0x1, P0 ;  /* 0x00000009380f7211 */ /* 0x008fc600000f0eff */
[----:B------:R1:W-:Y:S01]  /*8250*/  STL [R1+0xec4], R16 ;  /* 0x000ec41001007387 */ /* 0x0003e20000100800 */
[----:B------:R-:W-:-:S03]  /*8260*/  CS2R R56, SRZ ;  /* 0x0000000000387805 */ /* 0x000fc6000001ff00 */
[----:B------:R3:W-:Y:S01]  /*8270*/  STL [R1+0xe90], R15 ;  /* 0x000e900f01007387 */ /* 0x0007e20000100800 */
[----:B0-----:R-:W-:Y:S02]  /*8280*/  IADD3 R13, P0, R60, R7, RZ ;  /* 0x000000073c0d7210 */ /* 0x001fe40007f1e0ff */
[----:B-1----:R-:W-:-:S03]  /*8290*/  LEA.HI.X.SX32 R16, R26, R9, 0x1, P4 ;  /* 0x000000091a107211 */ /* 0x002fc600020f0eff */
[----:B------:R0:W-:Y:S01]  /*82a0*/  STL [R1+0xecc], R13 ;  /* 0x000ecc0d01007387 */ /* 0x0001e20000100800 */
[----:B------:R-:W-:Y:S02]  /*82b0*/  CS2R R26, SRZ ;  /* 0x00000000001a7805 */ /* 0x000fe4000001ff00 */
[----:B---3--:R-:W-:Y:S01]  /*82c0*/  IADD3 R15, P4, R36, R7, RZ ;  /* 0x00000007240f7210 */ /* 0x008fe20007f9e0ff */
[----:B------:R1:W-:Y:S04]  /*82d0*/  STL [R1+0xe98], R16 ;  /* 0x000e981001007387 */ /* 0x0003e80000100800 */
[----:B------:R3:W-:Y:S01]  /*82e0*/  STL [R1+0xed4], R15 ;  /* 0x000ed40f01007387 */ /* 0x0007e20000100800 */
[----:B0-----:R-:W-:Y:S02]  /*82f0*/  LEA.HI.X.SX32 R13, R28, R9, 0x1, P6 ;  /* 0x000000091c0d7211 */ /* 0x001fe400030f0eff */
[----:B------:R-:W-:-:S02]  /*8300*/  CS2R R28, SRZ ;  /* 0x00000000001c7805 */ /* 0x000fc4000001ff00 */
        /* <DEDUP_REMOVED lines=243> */
[----:B------:R-:W-:Y:S01]  /*9240*/  STL [R1+0x105c], R16 ;  /* 0x00105c1001007387 */ /* 0x000fe20000100800 */
[----:B------:R-:W-:-:S03]  /*9250*/  CS2R R128, SRZ ;  /* 0x0000000000807805 */ /* 0x000fc6000001ff00 */
[----:B------:R1:W-:Y:S01]  /*9260*/  STL [R1+0x1028], R15 ;  /* 0x0010280f01007387 */ /* 0x0003e20000100800 */
[----:B0-----:R-:W-:Y:S02]  /*9270*/  IADD3 R13, P6, R142, R7, RZ ;  /* 0x000000078e0d7210 */ /* 0x001fe40007fde0ff */
[-C--:B------:R-:W-:Y:S02]  /*9280*/  LEA.HI.X.SX32 R7, R130, R9.reuse, 0x1, P5 ;  /* 0x0000000982077211 */ /* 0x080fe400028f0eff */
[----:B------:R-:W-:Y:S01]  /*9290*/  CS2R R130, SRZ ;  /* 0x0000000000827805 */ /* 0x000fe2000001ff00 */
[----:B------:R0:W-:Y:S01]  /*92a0*/  STL [R1+0x1064], R13 ;  /* 0x0010640d01007387 */ /* 0x0001e20000100800 */
[----:B-1----:R-:W-:-:S03]  /*92b0*/  LEA.HI.X.SX32 R15, R132, R9, 0x1, P3 ;  /* 0x00000009840f7211 */ /* 0x002fc600018f0eff */
[----:B------:R1:W-:Y:S01]  /*92c0*/  STL [R1+0x1030], R7 ;  /* 0x0010300701007387 */ /* 0x0003e20000100800 */
[C---:B------:R-:W-:Y:S02]  /*92d0*/  IADD3 R22, P3, R6.reuse, UR8, RZ ;  /* 0x0000000806167c10 */ /* 0x040fe4000ff7e0ff */
[----:B------:R-:W-:Y:S01]  /*92e0*/  CS2R R132, SRZ ;  /* 0x0000000000847805 */ /* 0x000fe2000001ff00 */
[----:B------:R3:W-:Y:S01]  /*92f0*/  STL [R1+0x1038], R15 ;  /* 0x0010380f01007387 */ /* 0x0007e20000100800 */
[----:B------:R-:W-:Y:S02]  /*9300*/  LEA.HI.X.SX32 R21, R6, UR9, 0x1, P3 ;  /* 0x0000000906157c11 */ /* 0x000fe400098f0eff */
[----:B0-----:R-:W-:Y:S02]  /*9310*/  LEA.HI.X.SX32 R13, R134, R9, 0x1, P2 ;  /* 0x00000009860d7211 */ /* 0x001fe400010f0eff */
[----:B------:R-:W-:Y:S02]  /*9320*/  CS2R R134, SRZ ;  /* 0x0000000000867805 */ /* 0x000fe4000001ff00 */
[----:B------:R-:W-:-:S02]  /*9330*/  IADD3 R20, P2, R10, UR8, RZ ;  /* 0x000000080a147c10 */ /* 0x000fc4000ff5e0ff */
[-C--:B-1----:R-:W-:Y:S01]  /*9340*/  LEA.HI.X.SX32 R7, R136, R9.reuse, 0x1, P1 ;  /* 0x0000000988077211 */ /* 0x082fe200008f0eff */
[----:B------:R0:W-:Y:S01]  /*9350*/  STL [R1+0x1040], R13 ;  /* 0x0010400d01007387 */ /* 0x0001e20000100800 */
[C---:B------:R-:W-:Y:S02]  /*9360*/  IADD3 R18, P1, R11.reuse, UR8, RZ ;  /* 0x000000080b127c10 */ /* 0x040fe4000ff3e0ff */
[----:B------:R-:W-:Y:S02]  /*9370*/  CS2R R136, SRZ ;  /* 0x0000000000887805 */ /* 0x000fe4000001ff00 */
[-C--:B---3--:R-:W-:Y:S01]  /*9380*/  LEA.HI.X.SX32 R15, R138, R9.reuse, 0x1, P0 ;  /* 0x000000098a0f7211 */ /* 0x088fe200000f0eff */
[----:B------:R1:W-:Y:S01]  /*9390*/  STL [R1+0x1048], R7 ;  /* 0x0010480701007387 */ /* 0x0003e20000100800 */
[----:B------:R-:W-:Y:S01]  /*93a0*/  IADD3 R16, P0, R12, UR8, RZ ;  /* 0x000000080c107c10 */ /* 0x000fe2000ff1e0ff */
[----:B------:R-:W-:Y:S01]  /*93b0*/  UIMAD UR8, UR10, 0x19, URZ ;  /* 0x000000190a0878a4 */ /* 0x000fe2000f8e023f */
[----:B------:R-:W-:Y:S01]  /*93c0*/  LEA.HI.X.SX32 R17, R11, UR9, 0x1, P1 ;  /* 0x000000090b117c11 */ /* 0x000fe200088f0eff */
[----:B------:R3:W-:Y:S01]  /*93d0*/  STL [R1+0x1050], R15 ;  /* 0x0010500f01007387 */ /* 0x0007e20000100800 */
[----:B------:R-:W-:Y:S01]  /*93e0*/  LEA.HI.X.SX32 R19, R10, UR9, 0x1, P2 ;  /* 0x000000090a137c11 */ /* 0x000fe200090f0eff */
[----:B------:R-:W-:Y:S01]  /*93f0*/  USHF.R.S32.HI UR7, URZ, 0x1f, UR8 ;  /* 0x0000001f3f077899 */ /* 0x000fe20008011408 */
[----:B0-----:R-:W-:-:S02]  /*9400*/  LEA.HI.X.SX32 R13, R140, R9, 0x1, P4 ;  /* 0x000000098c0d7211 */ /* 0x001fc400020f0eff */
[----:B------:R-:W-:Y:S02]  /*9410*/  CS2R R138, SRZ ;  /* 0x00000000008a7805 */ /* 0x000fe4000001ff00 */
[----:B------:R-:W-:Y:S02]  /*9420*/  IADD3 R6, P2, R20, UR50, RZ ;  /* 0x0000003214067c10 */ /* 0x000fe4000ff5e0ff */
[----:B------:R-:W-:Y:S02]  /*9430*/  CS2R R140, SRZ ;  /* 0x00000000008c7805 */ /* 0x000fe4000001ff00 */
[----:B-1----:R-:W-:Y:S01]  /*9440*/  LEA.HI.X.SX32 R7, R142, R9, 0x1, P6 ;  /* 0x000000098e077211 */ /* 0x002fe200030f0eff */
[----:B------:R-:W-:Y:S01]  /*9450*/  STL [R1+0x1058], R13 ;  /* 0x0010580d01007387 */ /* 0x000fe20000100800 */
[----:B------:R-:W-:Y:S02]  /*9460*/  IADD3 R9, P1, R18, UR50, RZ ;  /* 0x0000003212097c10 */ /* 0x000fe4000ff3e0ff */
[----:B------:R-:W-:-:S02]  /*9470*/  CS2R R142, SRZ ;  /* 0x00000000008e7805 */ /* 0x000fc4000001ff00 */
[----:B---3--:R-:W-:Y:S01]  /*9480*/  LEA.HI.X.SX32 R15, R12, UR9, 0x1, P0 ;  /* 0x000000090c0f7c11 */ /* 0x008fe200080f0eff */
[----:B------:R0:W-:Y:S01]  /*9490*/  STL [R1+0x1060], R7 ;  /* 0x0010600701007387 */ /* 0x0001e20000100800 */
[----:B------:R-:W-:-:S03]  /*94a0*/  UMOV UR9, URZ ;  /* 0x0000003f00097c82 */ /* 0x000fc60008000000 */
[----:B------:R-:W-:Y:S04]  /*94b0*/  STL [R1+0xc00], RZ ;  /* 0x000c00ff01007387 */ /* 0x000fe80000100800 */
[----:B------:R-:W-:Y:S01]  /*94c0*/  STL [R1+0xc04], RZ ;  /* 0x000c04ff01007387 */ /* 0x000fe20000100800 */
[----:B0-----:R-:W-:-:S03]  /*94d0*/  IADD3 R7, P0, R16, UR50, RZ ;  /* 0x0000003210077c10 */ /* 0x001fc6000ff1e0ff */
[----:B------:R-:W-:Y:S04]  /*94e0*/  STL [R1+0xc08], RZ ;  /* 0x000c08ff01007387 */ /* 0x000fe80000100800 */
        /* <DEDUP_REMOVED lines=765> */
[----:B------:R-:W-:Y:S04]  /*c4c0*/  STL [R1], RZ ;  /* 0x000000ff01007387 */ /* 0x000fe80000100800 */
        /* <DEDUP_REMOVED lines=127> */
[----:B------:R0:W-:Y:S04]  /*ccc0*/  STL [R1+0x106c], R7 ;  /* 0x00106c0701007387 */ /* 0x0001e80000100800 */
[----:B------:R1:W-:Y:S04]  /*ccd0*/  STL [R1+0x1074], R9 ;  /* 0x0010740901007387 */ /* 0x0003e80000100800 */
[----:B------:R3:W-:Y:S01]  /*cce0*/  STL [R1+0x107c], R6 ;  /* 0x00107c0601007387 */ /* 0x0007e20000100800 */
[----:B0-----:R-:W-:Y:S01]  /*ccf0*/  IADD3 R7, P3, R22, UR50, RZ ;  /* 0x0000003216077c10 */ /* 0x001fe2000ff7e0ff */
[----:B------:R-:W-:Y:S01]  /*cd00*/  USHF.R.S32.HI UR50, URZ, 0x1f, UR19 ;  /* 0x0000001f3f327899 */ /* 0x000fe20008011413 */
[----:B-1----:R-:W-:-:S03]  /*cd10*/  IADD3.X R9, R17, UR51, RZ, P1, !PT ;  /* 0x0000003311097c10 */ /* 0x002fc60008ffe4ff */
[----:B------:R0:W-:Y:S01]  /*cd20*/  STL [R1+0x1084], R7 ;  /* 0x0010840701007387 */ /* 0x0001e20000100800 */
[----:B---3--:R-:W-:-:S05]  /*cd30*/  IADD3.X R6, R15, UR51, RZ, P0, !PT ;  /* 0x000000330f067c10 */ /* 0x008fca00087fe4ff */
[----:B------:R1:W-:Y:S01]  /*cd40*/  STL [R1+0x1068], R6 ;  /* 0x0010680601007387 */ /* 0x0003e20000100800 */
[----:B0-----:R-:W-:-:S03]  /*cd50*/  IADD3.X R7, R19, UR51, RZ, P2, !PT ;  /* 0x0000003313077c10 */ /* 0x001fc600097fe4ff */
[----:B------:R0:W-:Y:S04]  /*cd60*/  STL [R1+0x1070], R9 ;  /* 0x0010700901007387 */ /* 0x0001e80000100800 */
[----:B------:R3:W-:Y:S01]  /*cd70*/  STL [R1+0x1078], R7 ;  /* 0x0010780701007387 */ /* 0x0007e20000100800 */
[----:B-1----:R-:W-:Y:S01]  /*cd80*/  IADD3.X R6, R21, UR51, RZ, P3, !PT ;  /* 0x0000003315067c10 */ /* 0x002fe20009ffe4ff */
[----:B------:R-:W-:Y:S01]  /*cd90*/  USHF.R.S32.HI UR51, URZ, 0x1f, UR22 ;  /* 0x0000001f3f337899 */ /* 0x000fe20008011416 */
[----:B0-----:R-:W-:-:S03]  /*cda0*/  IADD3 R9, P1, R18, UR52, RZ ;  /* 0x0000003412097c10 */ /* 0x001fc6000ff3e0ff */
[----:B------:R0:W-:Y:S01]  /*cdb0*/  STL [R1+0x1080], R6 ;  /* 0x0010800601007387 */ /* 0x0001e20000100800 */
[----:B---3--:R-:W-:-:S05]  /*cdc0*/  IADD3 R7, P0, R16, UR52, RZ ;  /* 0x0000003410077c10 */ /* 0x008fca000ff1e0ff */
[----:B------:R1:W-:Y:S01]  /*cdd0*/  STL [R1+0x108c], R7 ;  /* 0x00108c0701007387 */ /* 0x0003e20000100800 */
[----:B0-----:R-:W-:-:S03]  /*cde0*/  IADD3 R6, P2, R20, UR52, RZ ;  /* 0x0000003414067c10 */ /* 0x001fc6000ff5e0ff */
[----:B------:R0:W-:Y:S04]  /*cdf0*/  STL [R1+0x1094], R9 ;  /* 0x0010940901007387 */ /* 0x0001e80000100800 */
[----:B------:R3:W-:Y:S01]  /*ce00*/  STL [R1+0x109c], R6 ;  /* 0x00109c0601007387 */ /* 0x0007e20000100800 */
[----:B-1----:R-:W-:Y:S01]  /*ce10*/  IADD3 R7, P3, R22, UR52, RZ ;  /* 0x0000003416077c10 */ /* 0x002fe2000ff7e0ff */
[----:B------:R-:W-:Y:S01]  /*ce20*/  USHF.R.S32.HI UR52, URZ, 0x1f, UR23 ;  /* 0x0000001f3f347899 */ /* 0x000fe20008011417 */
[----:B0-----:R-:W-:-:S03]  /*ce30*/  IADD3.X R9, R17, UR53, RZ, P1, !PT ;  /* 0x0000003511097c10 */ /* 0x001fc60008ffe4ff */
        /* <DEDUP_REMOVED lines=82> */
[----:B---3--:R-:W-:Y:S02]  /*d360*/  IADD3 R7, P2, R20, UR8, RZ ;  /* 0x0000000814077c10 */ /* 0x008fe4000ff5e0ff */
[----:B0-----:R-:W-:-:S05]  /*d370*/  IADD3 R6, P0, R16, UR8, RZ ;  /* 0x0000000810067c10 */ /* 0x001fca000ff1e0ff */
[----:B------:R0:W-:Y:S04]  /*d380*/  STL [R1+0x112c], R6 ;  /* 0x00112c0601007387 */ /* 0x0001e80000100800 */
[----:B------:R1:W-:Y:S04]  /*d390*/  STL [R1+0x1134], R9 ;  /* 0x0011340901007387 */ /* 0x0003e80000100800 */
[----:B------:R3:W-:Y:S01]  /*d3a0*/  STL [R1+0x113c], R7 ;  /* 0x00113c0701007387 */ /* 0x0007e20000100800 */
[----:B0-----:R-:W-:Y:S01]  /*d3b0*/  IADD3 R6, P3, R22, UR8, RZ ;  /* 0x0000000816067c10 */ /* 0x001fe2000ff7e0ff */
[----:B------:R-:W-:Y:S01]  /*d3c0*/  UIADD3 UR8, UP0, UR12, 0x80, URZ ;  /* 0x000000800c087890 */ /* 0x000fe2000ff1e03f */
[----:B-1----:R-:W-:-:S03]  /*d3d0*/  IADD3.X R9, R17, UR7, RZ, P1, !PT ;  /* 0x0000000711097c10 */ /* 0x002fc60008ffe4ff */
[----:B------:R0:W-:Y:S01]  /*d3e0*/  STL [R1+0x1144], R6 ;  /* 0x0011440601007387 */ /* 0x0001e20000100800 */
[----:B------:R-:W-:Y:S01]  /*d3f0*/  UIADD3.X UR9, UR9, -0x3ffffff0, URZ, UP0, !UPT ;  /* 0xc000001009097890 */ /* 0x000fe200087fe43f */
[----:B---3--:R-:W-:-:S05]  /*d400*/  IADD3.X R7, R15, UR7, RZ, P0, !PT ;  /* 0x000000070f077c10 */ /* 0x008fca00087fe4ff */
[----:B------:R1:W-:Y:S01]  /*d410*/  STL [R1+0x1128], R7 ;  /* 0x0011280701007387 */ /* 0x0003e20000100800 */
[----:B0-----:R-:W-:-:S03]  /*d420*/  IADD3.X R6, R19, UR7, RZ, P2, !PT ;  /* 0x0000000713067c10 */ /* 0x001fc600097fe4ff */
[----:B------:R-:W-:Y:S04]  /*d430*/  STL [R1+0x1130], R9 ;  /* 0x0011300901007387 */ /* 0x000fe80000100800 */
[----:B------:R0:W-:Y:S01]  /*d440*/  STL [R1+0x1138], R6 ;  /* 0x0011380601007387 */ /* 0x0001e20000100800 */
[----:B-1----:R-:W-:Y:S01]  /*d450*/  IADD3.X R7, R21, UR7, RZ, P3, !PT ;  /* 0x0000000715077c10 */ /* 0x002fe20009ffe4ff */
[----:B------:R-:W-:-:S04]  /*d460*/  USHF.R.S32.HI UR7, URZ, 0x1f, UR40 ;  /* 0x0000001f3f077899 */ /* 0x000fc80008011428 */
[----:B------:R1:W-:Y:S01]  /*d470*/  STL [R1+0x1140], R7 ;  /* 0x0011400701007387 */ /* 0x0003e20000100800 */
[----:B0-----:R-:W-:Y:S02]  /*d480*/  SHF.R.S32.HI R6, RZ, 0x5, R8 ;  /* 0x00000005ff067819 */ /* 0x001fe40000011408 */
[----:B------:R-:W-:-:S03]  /*d490*/  IADD3 R8, P0, R18, UR6, RZ ;  /* 0x0000000612087c10 */ /* 0x000fc6000ff1e0ff */
[----:B------:R0:W-:Y:S01]  /*d4a0*/  STL [R1+0x144c], R6 ;  /* 0x00144c0601007387 */ /* 0x0001e20000100800 */
[----:B-1----:R-:W-:-:S05]  /*d4b0*/  IADD3 R7, P4, R16, UR6, RZ ;  /* 0x0000000610077c10 */ /* 0x002fca000ff9e0ff */
[----:B------:R1:W-:Y:S01]  /*d4c0*/  STL [R1+0x114c], R7 ;  /* 0x00114c0701007387 */ /* 0x0003e20000100800 */
[----:B0-----:R-:W-:-:S03]  /*d4d0*/  IADD3 R6, P1, R20, UR6, RZ ;  /* 0x0000000614067c10 */ /* 0x001fc6000ff3e0ff */
[----:B------:R0:W-:Y:S04]  /*d4e0*/  STL [R1+0x1154], R8 ;  /* 0x0011540801007387 */ /* 0x0001e80000100800 */
[----:B------:R3:W-:Y:S01]  /*d4f0*/  STL [R1+0x115c], R6 ;  /* 0x00115c0601007387 */ /* 0x0007e20000100800 */
[----:B-1----:R-:W-:Y:S01]  /*d500*/  IADD3 R7, P5, R22, UR6, RZ ;  /* 0x0000000616077c10 */ /* 0x002fe2000ffbe0ff */
[----:B------:R-:W-:Y:S01]  /*d510*/  USHF.R.S32.HI UR6, URZ, 0x1f, UR5 ;  /* 0x0000001f3f067899 */ /* 0x000fe20008011405 */
[----:B0-----:R-:W-:-:S03]  /*d520*/  IADD3 R8, P3, R20, UR16, RZ ;  /* 0x0000001014087c10 */ /* 0x001fc6000ff7e0ff */
[----:B------:R0:W-:Y:S01]  /*d530*/  STL [R1+0x1164], R7 ;  /* 0x0011640701007387 */ /* 0x0001e20000100800 */
[----:B---3--:R-:W-:-:S05]  /*d540*/  LOP3.LUT R6, R14, 0x10, RZ, 0x3c, !PT ;  /* 0x000000100e067812 */ /* 0x008fca00078e3cff */
[----:B------:R1:W-:Y:S01]  /*d550*/  STL [R1+0x1450], R6 ;  /* 0x0014500601007387 */ /* 0x0003e20000100800 */
[----:B0-----:R-:W-:-:S05]  /*d560*/  IADD3 R7, P6, R16, UR16, RZ ;  /* 0x0000001010077c10 */ /* 0x001fca000ffde0ff */
[----:B------:R0:W-:Y:S01]  /*d570*/  STL [R1+0x116c], R7 ;  /* 0x00116c0701007387 */ /* 0x0001e20000100800 */
[----:B-1----:R-:W-:-:S05]  /*d580*/  IADD3 R6, P2, R18, UR16, RZ ;  /* 0x0000001012067c10 */ /* 0x002fca000ff5e0ff */
[----:B------:R1:W-:Y:S01]  /*d590*/  STL [R1+0x1174], R6 ;  /* 0x0011740601007387 */ /* 0x0003e20000100800 */
[----:B0-----:R-:W-:-:S03]  /*d5a0*/  IADD3.X R7, R15, UR17, RZ, P4, !PT ;  /* 0x000000110f077c10 */ /* 0x001fc6000a7fe4ff */
[----:B------:R0:W-:Y:S04]  /*d5b0*/  STL [R1+0x117c], R8 ;  /* 0x00117c0801007387 */ /* 0x0001e80000100800 */
[----:B------:R3:W-:Y:S01]  /*d5c0*/  STL [R1+0x1148], R7 ;  /* 0x0011480701007387 */ /* 0x0007e20000100800 */
[----:B-1----:R-:W-:Y:S02]  /*d5d0*/  IADD3 R6, P4, R22, UR16, RZ ;  /* 0x0000001016067c10 */ /* 0x002fe4000ff9e0ff */
[----:B0-----:R-:W-:-:S03]  /*d5e0*/  IADD3.X R8, R17, UR17, RZ, P0, !PT ;  /* 0x0000001111087c10 */ /* 0x001fc600087fe4ff */
[----:B------:R0:W-:Y:S01]  /*d5f0*/  STL [R1+0x1184], R6 ;  /* 0x0011840601007387 */ /* 0x0001e20000100800 */
[----:B---3--:R-:W-:-:S03]  /*d600*/  IADD3.X R7, R19, UR17, RZ, P1, !PT ;  /* 0x0000001113077c10 */ /* 0x008fc60008ffe4ff */
[----:B------:R1:W-:Y:S04]  /*d610*/  STL [R1+0x1150], R8 ;  /* 0x0011500801007387 */ /* 0x0003e80000100800 */
[----:B------:R3:W-:Y:S01]  /*d620*/  STL [R1+0x1158], R7 ;  /* 0x0011580701007387 */ /* 0x0007e20000100800 */
[----:B0-----:R-:W-:Y:S01]  /*d630*/  IADD3.X R6, R21, UR17, RZ, P5, !PT ;  /* 0x0000001115067c10 */ /* 0x001fe2000affe4ff */
[----:B------:R-:W-:Y:S01]  /*d640*/  UIADD3.64 UR16, UR8, 0x80, URZ ;  /* 0x0000008008107897 */ /* 0x000fe2000fffe03f */
[----:B-1----:R-:W-:-:S03]  /*d650*/  IADD3 R8, P1, R20, UR20, RZ ;  /* 0x0000001414087c10 */ /* 0x002fc6000ff3e0ff */
[----:B------:R0:W-:Y:S01]  /*d660*/  STL [R1+0x1160], R6 ;  /* 0x0011600601007387 */ /* 0x0001e20000100800 */
[----:B---3--:R-:W-:-:S05]  /*d670*/  IADD3 R7, P5, R16, UR20, RZ ;  /* 0x0000001410077c10 */ /* 0x008fca000ffbe0ff */
[----:B------:R1:W-:Y:S01]  /*d680*/  STL [R1+0x118c], R7 ;  /* 0x00118c0701007387 */ /* 0x0003e20000100800 */
[----:B0-----:R-:W-:-:S05]  /*d690*/  IADD3 R6, P0, R18, UR20, RZ ;  /* 0x0000001412067c10 */ /* 0x001fca000ff1e0ff */
[----:B------:R0:W-:Y:S01]  /*d6a0*/  STL [R1+0x1194], R6 ;  /* 0x0011940601007387 */ /* 0x0001e20000100800 */
[----:B-1----:R-:W-:-:S03]  /*d6b0*/  IADD3.X R7, R15, UR21, RZ, P6, !PT ;  /* 0x000000150f077c10 */ /* 0x002fc6000b7fe4ff */
[----:B------:R1:W-:Y:S04]  /*d6c0*/  STL [R1+0x119c], R8 ;  /* 0x00119c0801007387 */ /* 0x0003e80000100800 */
[----:B------:R3:W-:Y:S01]  /*d6d0*/  STL [R1+0x1168], R7 ;  /* 0x0011680701007387 */ /* 0x0007e20000100800 */
[----:B0-----:R-:W-:Y:S02]  /*d6e0*/  IADD3 R6, P6, R22, UR20, RZ ;  /* 0x0000001416067c10 */ /* 0x001fe4000ffde0ff */
[----:B-1----:R-:W-:-:S03]  /*d6f0*/  IADD3.X R8, R17, UR21, RZ, P2, !PT ;  /* 0x0000001511087c10 */ /* 0x002fc600097fe4ff */
        /* <DEDUP_REMOVED lines=86> */
[----:B---3--:R-:W-:-:S03]  /*dc60*/  IADD3 R7, P0, R16, UR13, RZ ;  /* 0x0000000d10077c10 */ /* 0x008fc6000ff1e0ff */
[----:B------:R1:W-:Y:S04]  /*dc70*/  STL [R1+0x1210], R8 ;  /* 0x0012100801007387 */ /* 0x0003e80000100800 */
[----:B------:R3:W-:Y:S01]  /*dc80*/  STL [R1+0x124c], R7 ;  /* 0x00124c0701007387 */ /* 0x0007e20000100800 */
[----:B0-----:R-:W-:Y:S02]  /*dc90*/  IADD3.X R6, R19, UR43, RZ, P4, !PT ;  /* 0x0000002b13067c10 */ /* 0x001fe4000a7fe4ff */
[----:B-1----:R-:W-:-:S03]  /*dca0*/  IADD3 R8, P4, R18, UR13, RZ ;  /* 0x0000000d12087c10 */ /* 0x002fc6000ff9e0ff */
[----:B------:R0:W-:Y:S01]  /*dcb0*/  STL [R1+0x1218], R6 ;  /* 0x0012180601007387 */ /* 0x0001e20000100800 */
[----:B---3--:R-:W-:-:S03]  /*dcc0*/  IADD3.X R7, R21, UR43, RZ, P3, !PT ;  /* 0x0000002b15077c10 */ /* 0x008fc60009ffe4ff */
        /* <DEDUP_REMOVED lines=23> */
[----:B------:R-:W-:Y:S01]  /*de40*/  UMOV UR15, 0xc0000010 ;  /* 0xc0000010000f7882 */ /* 0x000fe20000000000 */
[----:B---3--:R-:W-:Y:S02]  /*de50*/  IADD3.X R7, R17, UR47, RZ, P4, !PT ;  /* 0x0000002f11077c10 */ /* 0x008fe4000a7fe4ff */
        /* <DEDUP_REMOVED lines=225> */
[----:B-1----:R-:W-:-:S03]  /*ec70*/  IADD3.X R8, R19, UR61, RZ, P3, !PT ;  /* 0x0000003d13087c10 */ /* 0x002fc60009ffe4ff */
[----:B------:R0:W-:Y:S01]  /*ec80*/  STL [R1+0x1410], R6 ;  /* 0x0014100601007387 */ /* 0x0001e20000100800 */
[----:B---3--:R-:W-:-:S03]  /*ec90*/  IADD3.X R7, R21, UR61, RZ, P2, !PT ;  /* 0x0000003d15077c10 */ /* 0x008fc600097fe4ff */
        /* <DEDUP_REMOVED lines=8> */
[----:B0-----:R-:W-:-:S05]  /*ed20*/  IADD3.X R6, R21, UR42, RZ, P0, !PT ;  /* 0x0000002a15067c10 */ /* 0x001fca00087fe4ff */
[----:B------:R1:W-:Y:S02]  /*ed30*/  STL [R1+0x1440], R6 ;  /* 0x0014400601007387 */ /* 0x0003e40000100800 */
.L_x_1:
[----:B------:R-:W-:Y:S01]  /*ed40*/  STL [R1+0x2394], R216 ;  /* 0x002394d801007387 */ /* 0x000fe20000100800 */
[----:B-1----:R-:W0:Y:S03]  /*ed50*/  LDC R6, c[0x0][0x230] ;  /* 0x00008c00ff067b82 */ /* 0x002e260000000800 */
[----:B------:R-:W-:Y:S04]  /*ed60*/  STL [R1+0x2390], R214 ;  /* 0x002390d601007387 */ /* 0x000fe80000100800 */
[----:B-----5:R-:W-:Y:S04]  /*ed70*/  STL [R1+0x238c], R14 ;  /* 0x00238c0e01007387 */ /* 0x020fe80000100800 */
[----:B------:R-:W-:Y:S04]  /*ed80*/  STL [R1+0x2388], R213 ;  /* 0x002388d501007387 */ /* 0x000fe80000100800 */
[----:B------:R-:W-:Y:S04]  /*ed90*/  STL [R1+0x2384], R212 ;  /* 0x002384d401007387 */ /* 0x000fe80000100800 */
[----:B------:R-:W-:Y:S04]  /*eda0*/  STL [R1+0x2380], R211 ;  /* 0x002380d301007387 */ /* 0x000fe80000100800 */
[----:B------:R1:W-:Y:S04]  /*edb0*/  STL [R1+0x2144], R126 ;  /* 0x0021447e01007387 */ /* 0x0003e80000100800 */
[----:B-1----:R-:W3:Y:S04]  /*edc0*/  LDL.LU R126, [R1+0x1178] ;  /* 0x00117800017e7983 */ /* 0x002ee80000300800 */
[----:B------:R1:W-:Y:S04]  /*edd0*/  STL [R1+0x2140], R127 ;  /* 0x0021407f01007387 */ /* 0x0003e80000100800 */
[----:B-1----:R-:W4:Y:S04]  /*ede0*/  LDL.LU R127, [R1+0x114c] ;  /* 0x00114c00017f7983 */ /* 0x002f280000300800 */
[----:B------:R1:W-:Y:S04]  /*edf0*/  STL [R1+0x213c], R128 ;  /* 0x00213c8001007387 */ /* 0x0003e80000100800 */
[----:B-1----:R-:W2:Y:S04]  /*ee00*/  LDL.LU R128, [R1+0x1170] ;  /* 0x0011700001807983 */ /* 0x002ea80000300800 */
[----:B------:R1:W-:Y:S04]  /*ee10*/  STL [R1+0x2138], R129 ;  /* 0x0021388101007387 */ /* 0x0003e80000100800 */
[----:B-1----:R-:W4:Y:S04]  /*ee20*/  LDL.LU R129, [R1+0x1144] ;  /* 0x0011440001817983 */ /* 0x002f280000300800 */
[----:B------:R1:W-:Y:S04]  /*ee30*/  STL [R1+0x2134], R130 ;  /* 0x0021348201007387 */ /* 0x0003e80000100800 */
[----:B-1----:R-:W4:Y:S04]  /*ee40*/  LDL.LU R130, [R1+0x1168] ;  /* 0x0011680001827983 */ /* 0x002f280000300800 */
[----:B------:R1:W-:Y:S04]  /*ee50*/  STL [R1+0x2130], R131 ;  /* 0x0021308301007387 */ /* 0x0003e80000100800 */
[----:B-1----:R-:W4:Y:S04]  /*ee60*/  LDL.LU R131, [R1+0x113c] ;  /* 0x00113c0001837983 */ /* 0x002f280000300800 */
[----:B------:R1:W-:Y:S04]  /*ee70*/  STL [R1+0x212c], R132 ;  /* 0x00212c8401007387 */ /* 0x0003e80000100800 */
[----:B-1----:R-:W4:Y:S04]  /*ee80*/  LDL.LU R132, [R1+0x1160] ;  /* 0x0011600001847983 */ /* 0x002f280000300800 */
[----:B------:R1:W-:Y:S01]  /*ee90*/  STL [R1+0x2128], R133 ;  /* 0x0021288501007387 */ /* 0x0003e20000100800 */
[----:B0-----:R-:W-:-:S03]  /*eea0*/  IMAD R6, R23, -0x20, R6 ;  /* 0xffffffe017067824 */ /* 0x001fc600078e0206 */
[----:B-1----:R-:W4:Y:S04]  /*eeb0*/  LDL.LU R133, [R1+0x1134] ;  /* 0x0011340001857983 */ /* 0x002f280000300800 */
[----:B------:R0:W-:Y:S04]  /*eec0*/  STL [R1+0x2124], R134 ;  /* 0x0021248601007387 */ /* 0x0001e80000100800 */
[----:B0-----:R-:W4:Y:S04]  /*eed0*/  LDL.LU R134, [R1+0x1158] ;  /* 0x0011580001867983 */ /* 0x001f280000300800 */
[----:B------:R0:W-:Y:S04]  /*eee0*/  STL [R1+0x2120], R135 ;  /* 0x0021208701007387 */ /* 0x0001e80000100800 */
[----:B0-----:R-:W4:Y:S04]  /*eef0*/  LDL.LU R135, [R1+0x112c] ;  /* 0x00112c0001877983 */ /* 0x001f280000300800 */
[----:B------:R0:W-:Y:S01]  /*ef00*/  STL [R1+0x211c], R136 ;  /* 0x00211c8801007387 */ /* 0x0001e20000100800 */
[----:B------:R-:W-:-:S03]  /*ef10*/  ISETP.GT.AND P0, PT, R6, RZ, PT ;  /* 0x000000ff0600720c */ /* 0x000fc60003f04270 */
[----:B0-----:R-:W4:Y:S04]  /*ef20*/  LDL.LU R136, [R1+0x1150] ;  /* 0x0011500001887983 */ /* 0x001f280000300800 */
[----:B------:R0:W-:Y:S04]  /*ef30*/  STL [R1+0x2118], R137 ;  /* 0x0021188901007387 */ /* 0x0001e80000100800 */
        /* <DEDUP_REMOVED lines=9> */
[----:B------:R0:W-:Y:S01]  /*efd0*/  STL [R1+0x2104], R142 ;  /* 0x0021048e01007387 */ /* 0x0001e20000100800 */
[----:B------:R-:W-:-:S03]  /*efe0*/  PRMT R201, RZ, 0x7610, R201 ;  /* 0x00007610ffc97816 */ /* 0x000fc600000000c9 */
[----:B0-----:R-:W4:Y:S04]  /*eff0*/  LDL.LU R142, [R1+0x1138] ;  /* 0x00113800018e7983 */ /* 0x001f280000300800 */
[----:B------:R0:W-:Y:S01]  /*f000*/  STL [R1+0x2100], R143 ;  /* 0x0021008f01007387 */ /* 0x0001e20000100800 */
[----:B------:R-:W-:Y:S02]  /*f010*/  @P0 IMAD.MOV.U32 R8, RZ, RZ, R22 ;  /* 0x000000ffff080224 */ /* 0x000fe400078e0016 */
[----:B------:R-:W-:Y:S01]  /*f020*/  @P0 IMAD.MOV.U32 R9, RZ, RZ, R21 ;  /* 0x000000ffff090224 */ /* 0x000fe200078e0015 */
[----:B------:R-:W-:-:S04]  /*f030*/  PRMT R208, RZ, 0x7610, R208 ;  /* 0x00007610ffd07816 */ /* 0x000fc800000000d0 */
[----:B------:R1:W4:Y:S04]  /*f040*/  @P0 LDG.E.U8 R201, desc[UR44][R8.64] ;  /* 0x0000002c08c90981 */ /* 0x000328000c1e1100 */
[----:B0-----:R-:W4:Y:S04]  /*f050*/  LDL.LU R143, [R1+0x110c] ;  /* 0x00110c00018f7983 */ /* 0x001f280000300800 */
[----:B------:R0:W-:Y:S04]  /*f060*/  STL [R1+0x20fc], R144 ;  /* 0x0020fc9001007387 */ /* 0x0001e80000100800 */
[----:B0-----:R-:W4:Y:S04]  /*f070*/  LDL.LU R144, [R1+0x1130] ;  /* 0x0011300001907983 */ /* 0x001f280000300800 */
[----:B------:R0:W-:Y:S01]  /*f080*/  STL [R1+0x20f8], R145 ;  /* 0x0020f89101007387 */ /* 0x0001e20000100800 */
[----:B-1----:R-:W-:-:S03]  /*f090*/  @P0 IMAD.MOV.U32 R8, RZ, RZ, R20 ;  /* 0x000000ffff080224 */ /* 0x002fc600078e0014 */
[----:B0-----:R-:W4:Y:S04]  /*f0a0*/  LDL.LU R145, [R1+0x1104] ;  /* 0x0011040001917983 */ /* 0x001f280000300800 */
[----:B------:R0:W-:Y:S01]  /*f0b0*/  STL [R1+0x20f4], R146 ;  /* 0x0020f49201007387 */ /* 0x0001e20000100800 */
        /* <DEDUP_REMOVED lines=16> */
[----:B------:R-:W-:Y:S04]  /*f1c0*/  STL [R1+0x20e0], R151 ;  /* 0x0020e09701007387 */ /* 0x000fe80000100800 */
[----:B------:R0:W-:Y:S01]  /*f1d0*/  STL [R1+0x20c4], R5 ;  /* 0x0020c40501007387 */ /* 0x0001e20000100800 */
[----:B-1----:R-:W-:-:S03]  /*f1e0*/  @P0 IMAD.MOV.U32 R8, RZ, RZ, R16 ;  /* 0x000000ffff080224 */ /* 0x002fc600078e0010 */
[----:B0-----:R-:W3:Y:S01]  /*f1f0*/  LDL R5, [R1+0x141c] ;  /* 0x00141c0001057983 */ /* 0x001ee20000100800 */
[----:B------:R-:W-:-:S03]  /*f200*/  ISETP.GT.AND P1, PT, R6, 0x1, PT ;  /* 0x000000010600780c */ /* 0x000fc60003f24270 */
[----:B------:R0:W-:Y:S04]  /*f210*/  STL [R1+0x20c0], R4 ;  /* 0x0020c00401007387 */ /* 0x0001e80000100800 */
[----:B------:R1:W-:Y:S04]  /*f220*/  STL [R1+0x20bc], R3 ;  /* 0x0020bc0301007387 */ /* 0x0003e80000100800 */
[----:B------:R-:W-:Y:S04]  /*f230*/  STL [R1+0x20b8], R2 ;  /* 0x0020b80201007387 */ /* 0x000fe80000100800 */
[----:B------:R-:W-:Y:S01]  /*f240*/  STL [R1+0x20b4], R0 ;  /* 0x0020b40001007387 */ /* 0x000fe20000100800 */
[----:B------:R-:W-:-:S03]  /*f250*/  @P0 IMAD.MOV.U32 R9, RZ, RZ, R15 ;  /* 0x000000ffff090224 */ /* 0x000fc600078e000f */
[----:B------:R-:W-:Y:S04]  /*f260*/  STL [R1+0x2348], R23 ;  /* 0x0023481701007387 */ /* 0x000fe80000100800 */
        /* <DEDUP_REMOVED lines=8> */
[----:B------:R2:W4:Y:S04]  /*f2f0*/  @P0 LDG.E.U8 R210, desc[UR44][R8.64] ;  /* 0x0000002c08d20981 */ /* 0x000528000c1e1100 */
[----:B------:R-:W2:Y:S04]  /*f300*/  LDL R8, [R1+0x1440] ;  /* 0x0014400001087983 */ /* 0x000ea80000100800 */
[----:B------:R-:W2:Y:S01]  /*f310*/  LDL R9, [R1+0x1444] ;  /* 0x0014440001097983 */ /* 0x000ea20000100800 */
[----:B------:R-:W-:-:S02]  /*f320*/  PRMT R197, RZ, 0x7610, R197 ;  /* 0x00007610ffc57816 */ /* 0x000fc400000000c5 */
[----:B--2---:R-:W-:-:S04]  /*f330*/  @P1 LOP3.LUT R9, R9, R8, RZ, 0x3c, !PT ;  /* 0x0000000809091212 */ /* 0x004fc800078e3cff */
[----:B------:R-:W-:-:S04]  /*f340*/  @P1 LOP3.LUT R8, R9, R8, RZ, 0x3c, !PT ;  /* 0x0000000809081212 */ /* 0x000fc800078e3cff */
[----:B------:R-:W-:-:S05]  /*f350*/  @P1 LOP3.LUT R9, R9, R8, RZ, 0x3c, !PT ;  /* 0x0000000809091212 */ /* 0x000fca00078e3cff */
[----:B------:R2:W4:Y:S04]  /*f360*/  @P1 LDG.E.U8 R197, desc[UR44][R8.64] ;  /* 0x0000002c08c51981 */ /* 0x000528000c1e1100 */
[----:B------:R-:W2:Y:S04]  /*f370*/  LDL R8, [R1+0x1438] ;  /* 0x0014380001087983 */ /* 0x000ea80000100800 */
[----:B------:R-:W2:Y:S01]  /*f380*/  LDL R9, [R1+0x143c] ;  /* 0x00143c0001097983 */ /* 0x000ea20000100800 */
[----:B------:R-:W-:Y:S02]  /*f390*/  PRMT R205, RZ, 0x7610, R205 ;  /* 0x00007610ffcd7816 */ /* 0x000fe400000000cd */
        /* <DEDUP_REMOVED lines=20> */
[----:B------:R-:W-:Y:S02]  /*f4e0*/  ISETP.GT.AND P0, PT, R6, 0x2, PT ;  /* 0x000000020600780c */ /* 0x000fe40003f04270 */
[----:B------:R-:W-:-:S11]  /*f4f0*/  PRMT R195, RZ, 0x7610, R195 ;  /* 0x00007610ffc37816 */ /* 0x000fd600000000c3 */
[----:B--2---:R-:W-:-:S04]  /*f500*/  @P0 LOP3.LUT R9, R9, R8, RZ, 0x3c, !PT ;  /* 0x0000000809090212 */ /* 0x004fc800078e3cff */
[----:B------:R-:W-:-:S04]  /*f510*/  @P0 LOP3.LUT R8, R9, R8, RZ, 0x3c, !PT ;  /* 0x0000000809080212 */ /* 0x000fc800078e3cff */
[----:B------:R-:W-:-:S05]  /*f520*/  @P0 LOP3.LUT R9, R9, R8, RZ, 0x3c, !PT ;  /* 0x0000000809090212 */ /* 0x000fca00078e3cff */
[----:B------:R3:W2:Y:S04]  /*f530*/  @P0 LDG.E.U8 R195, desc[UR44][R8.64] ;  /* 0x0000002c08c30981 */ /* 0x0006a8000c1e1100 */
[----:B------:R-:W4:Y:S01]  /*f540*/  LDL R9, [R1+0x1418] ;  /* 0x0014180001097983 */ /* 0x000f220000100800 */
[----:B------:R-:W-:Y:S01]  /*f550*/  PRMT R202, RZ, 0x7610, R202 ;  /* 0x00007610ffca7816 */ /* 0x000fe200000000ca */
[----:B---3--:R-:W-:Y:S01]  /*f560*/  @P0 IMAD.MOV.U32 R8, RZ, RZ, R5 ;  /* 0x000000ffff080224 */ /* 0x008fe200078e0005 */
[----:B------:R-:W-:Y:S01]  /*f570*/  PRMT R203, RZ, 0x7610, R203 ;  /* 0x00007610ffcb7816 */ /* 0x000fe200000000cb */
[----:B------:R-:W3:Y:S04]  /*f580*/  LDL R5, [R1+0x13ec] ;  /* 0x0013ec0001057983 */ /* 0x000ee80000100800 */
[----:B----4-:R4:W2:Y:S04]  /*f590*/  @P0 LDG.E.U8 R202, desc[UR44][R8.64] ;  /* 0x0000002c08ca0981 */ /* 0x0108a8000c1e1100 */
[----:B------:R-:W4:Y:S04]  /*f5a0*/  LDL R8, [R1+0x1410] ;  /* 0x0014100001087983 */ /* 0x000f280000100800 */
[----:B------:R-:W4:Y:S02]  /*f5b0*/  LDL R9, [R1+0x1414] ;  /* 0x0014140001097983 */ /* 0x000f240000100800 */
[----:B----4-:R-:W-:-:S04]  /*f5c0*/  @P0 LOP3.LUT R9, R9, R8, RZ, 0x3c, !PT ;  /* 0x0000000809090212 */ /* 0x010fc800078e3cff */
[----:B------:R-:W-:-:S04]  /*f5d0*/  @P0 LOP3.LUT R8, R9, R8, RZ, 0x3c, !PT ;  /* 0x0000000809080212 */ /* 0x000fc800078e3cff */
[----:B------:R-:W-:-:S05]  /*f5e0*/  @P0 LOP3.LUT R9, R9, R8, RZ, 0x3c, !PT ;  /* 0x0000000809090212 */ /* 0x000fca00078e3cff */
[----:B------:R4:W2:Y:S04]  /*f5f0*/  @P0 LDG.E.U8 R203, desc[UR44][R8.64] ;  /* 0x0000002c08cb0981 */ /* 0x0008a8000c1e1100 */
[----:B------:R-:W4:Y:S04]  /*f600*/  LDL R8, [R1+0x1408] ;  /* 0x0014080001087983 */ /* 0x000f280000100800 */
[----:B------:R-:W4:Y:S01]  /*f610*/  LDL R9, [R1+0x140c] ;  /* 0x00140c0001097983 */ /* 0x000f220000100800 */
[----:B------:R-:W-:Y:S02]  /*f620*/  PRMT R204, RZ, 0x7610, R204 ;  /* 0x00007610ffcc7816 */ /* 0x000fe400000000cc */
[----:B----4-:R-:W-:-:S04]  /*f630*/  @P0 LOP3.LUT R9, R9, R8, RZ, 0x3c, !PT ;  /* 0x0000000809090212 */ /* 0x010fc800078e3cff */
[----:B------:R-:W-:-:S04]  /*f640*/  @P0 LOP3.LUT R8, R9, R8, RZ, 0x3c, !PT ;  /* 0x0000000809080212 */ /* 0x000fc800078e3cff */
[----:B------:R-:W-:-:S05]  /*f650*/  @P0 LOP3.LUT R9, R9, R8, RZ, 0x3c, !PT ;  /* 0x0000000809090212 */ /* 0x000fca00078e3cff */
[----:B------:R4:W2:Y:S04]  /*f660*/  @P0 LDG.E.U8 R204, desc[UR44][R8.64] ;  /* 0x0000002c08cc0981 */ /* 0x0008a8000c1e1100 */
[----:B------:R-:W4:Y:S04]  /*f670*/  LDL R8, [R1+0x1400] ;  /* 0x0014000001087983 */ /* 0x000f280000100800 */
[----:B------:R-:W4:Y:S01]  /*f680*/  LDL R9, [R1+0x1404] ;  /* 0x0014040001097983 */ /* 0x000f220000100800 */
[----:B------:R-:W-:Y:S02]  /*f690*/  ISETP.GT.AND P1, PT, R6, 0x3, PT ;  /* 0x000000030600780c */ /* 0x000fe40003f24270 */
[----:B------:R-:W-:-:S11]  /*f6a0*/  PRMT R191, RZ, 0x7610, R191 ;  /* 0x00007610ffbf7816 */ /* 0x000fd600000000bf */
        /* <DEDUP_REMOVED lines=17> */
[----:B------:R3:W4:Y:S04]  /*f7c0*/  @P1 LDG.E.U8 R199, desc[UR44][R8.64] ;  /* 0x0000002c08c71981 */ /* 0x000728000c1e1100 */
[----:B------:R-:W2:Y:S01]  /*f7d0*/  LDL R9, [R1+0x13e8] ;  /* 0x0013e80001097983 */ /* 0x000ea20000100800 */
[----:B------:R-:W-:Y:S01]  /*f7e0*/  PRMT R200, RZ, 0x7610, R200 ;  /* 0x00007610ffc87816 */ /* 0x000fe200000000c8 */
[----:B---3--:R-:W-:Y:S01]  /*f7f0*/  @P1 IMAD.MOV.U32 R8, RZ, RZ, R5 ;  /* 0x000000ffff081224 */ /* 0x008fe200078e0005 */
[----:B------:R-:W-:Y:S01]  /*f800*/  ISETP.GT.AND P0, PT, R6, 0x4, PT ;  /* 0x000000040600780c */ /* 0x000fe20003f04270 */
[----:B------:R-:W3:Y:S04]  /*f810*/  LDL R5, [R1+0x13c4] ;  /* 0x0013c40001057983 */ /* 0x000ee80000100800 */
[----:B--2---:R2:W4:Y:S04]  /*f820*/  @P1 LDG.E.U8 R200, desc[UR44][R8.64] ;  /* 0x0000002c08c81981 */ /* 0x004528000c1e1100 */
        /* <DEDUP_REMOVED lines=24> */
[----:B------:R-:W-:-:S02]  /*f9b0*/  ISETP.GT.AND P1, PT, R6, 0x5, PT ;  /* 0x000000050600780c */ /* 0x000fc40003f24270 */
        /* <DEDUP_REMOVED lines=48> */
[----:B------:R-:W-:Y:S01]  /*fcc0*/  PRMT R187, RZ, 0x7610, R187 ;  /* 0x00007610ffbb7816 */ /* 0x000fe200000000bb */
[----:B------:R-:W3:Y:S04]  /*fcd0*/  LDL R5, [R1+0x1364] ;  /* 0x0013640001057983 */ /* 0x000ee80000100800 */
[----:B--2---:R2:W4:Y:S04]  /*fce0*/  @P0 LDG.E.U8 R186, desc[UR44][R8.64] ;  /* 0x0000002c08ba0981 */ /* 0x004528000c1e1100 */
[----:B------:R-:W2:Y:S04]  /*fcf0*/  LDL R8, [R1+0x1388] ;  /* 0x0013880001087983 */ /* 0x000ea80000100800 */
[----:B------:R-:W2:Y:S02]  /*fd00*/  LDL R9, [R1+0x138c] ;  /* 0x00138c0001097983 */ /* 0x000ea40000100800 */
        /* <DEDUP_REMOVED lines=256> */
[----:B0-----:R-:W-:-:S11]  /*10d10*/  PRMT R4, RZ, 0x7610, R4 ;  /* 0x00007610ff047816 */ /* 0x001fd60000000004 */
[----:B--2---:R-:W-:-:S04]  /*10d20*/  @P0 LOP3.LUT R9, R9, R8, RZ, 0x3c, !PT ;  /* 0x0000000809090212 */ /* 0x004fc800078e3cff */
[----:B------:R-:W-:-:S04]  /*10d30*/  @P0 LOP3.LUT R8, R9, R8, RZ, 0x3c, !PT ;  /* 0x0000000809080212 */ /* 0x000fc800078e3cff */
[----:B------:R-:W-:-:S05]  /*10d40*/  @P0 LOP3.LUT R9, R9, R8, RZ, 0x3c, !PT ;  /* 0x0000000809090212 */ /* 0x000fca00078e3cff */
[----:B------:R0:W2:Y:S04]  /*10d50*/  @P0 LDG.E.U8 R4, desc[UR44][R8.64] ;  /* 0x0000002c08040981 */ /* 0x0000a8000c1e1100 */
[----:B------:R-:W0:Y:S04]  /*10d60*/  LDL R8, [R1+0x1258] ;  /* 0x0012580001087983 */ /* 0x000e280000100800 */
[----:B------:R-:W0:Y:S01]  /*10d70*/  LDL R9, [R1+0x125c] ;  /* 0x00125c0001097983 */ /* 0x000e220000100800 */
[----:B-1----:R-:W-:Y:S02]  /*10d80*/  PRMT R3, RZ, 0x7610, R3 ;  /* 0x00007610ff037816 */ /* 0x002fe40000000003 */
[----:B0-----:R-:W-:-:S04]  /*10d90*/  @P0 LOP3.LUT R9, R9, R8, RZ, 0x3c, !PT ;  /* 0x0000000809090212 */ /* 0x001fc800078e3cff */
[----:B------:R-:W-:-:S04]  /*10da0*/  @P0 LOP3.LUT R8, R9, R8, RZ, 0x3c, !PT ;  /* 0x0000000809080212 */ /* 0x000fc800078e3cff */
[----:B------:R-:W-:-:S05]  /*10db0*/  @P0 LOP3.LUT R9, R9, R8, RZ, 0x3c, !PT ;  /* 0x0000000809090212 */ /* 0x000fca00078e3cff */
[----:B------:R0:W3:Y:S04]  /*10dc0*/  @P0 LDG.E.U8 R3, desc[UR44][R8.64] ;  /* 0x0000002c08030981 */ /* 0x0000e8000c1e1100 */
[----:B------:R-:W0:Y:S04]  /*10dd0*/  LDL R8, [R1+0x1250] ;  /* 0x0012500001087983 */ /* 0x000e280000100800 */
[----:B------:R-:W0:Y:S01]  /*10de0*/  LDL R9, [R1+0x1254] ;  /* 0x0012540001097983 */ /* 0x000e220000100800 */
[----:B------:R-:W-:Y:S02]  /*10df0*/  PRMT R216, RZ, 0x7610, R216 ;  /* 0x00007610ffd87816 */ /* 0x000fe400000000d8 */
[----:B0-----:R-:W-:-:S04]  /*10e00*/  @P0 LOP3.LUT R9, R9, R8, RZ, 0x3c, !PT ;  /* 0x0000000809090212 */ /* 0x001fc800078e3cff */
[----:B------:R-:W-:-:S04]  /*10e10*/  @P0 LOP3.LUT R8, R9, R8, RZ, 0x3c, !PT ;  /* 0x0000000809080212 */ /* 0x000fc800078e3cff */
[----:B------:R-:W-:-:S05]  /*10e20*/  @P0 LOP3.LUT R9, R9, R8, RZ, 0x3c, !PT ;  /* 0x0000000809090212 */ /* 0x000fca00078e3cff */
[----:B------:R-:W4:Y:S04]  /*10e30*/  @P0 LDG.E.U8 R216, desc[UR44][R8.64] ;  /* 0x0000002c08d80981 */ /* 0x000f28000c1e1100 */
[----:B---3--:R0:W-:Y:S04]  /*10e40*/  STL [R1+0xe58], R3 ;  /* 0x000e580301007387 */ /* 0x0081e80000100800 */
[----:B0-----:R-:W3:Y:S04]  /*10e50*/  LDL R3, [R1+0x1234] ;  /* 0x0012340001037983 */ /* 0x001ee80000100800 */
[----:B----4-:R0:W-:Y:S04]  /*10e60*/  STL [R1+0xe5c], R216 ;  /* 0x000e5cd801007387 */ /* 0x0101e80000100800 */
[----:B0-----:R-:W4:Y:S04]  /*10e70*/  LDL.LU R216, [R1+0x2394] ;  /* 0x0023940001d87983 */ /* 0x001f280000300800 */
[----:B------:R-:W2:Y:S01]  /*10e80*/  LDL R9, [R1+0x1248] ;  /* 0x0012480001097983 */ /* 0x000ea20000100800 */
[----:B------:R-:W-:Y:S01]  /*10e90*/  PRMT R18, RZ, 0x7610, R18 ;  /* 0x00007610ff127816 */ /* 0x000fe20000000012 */
[----:B------:R-:W-:Y:S01]  /*10ea0*/  @P0 IMAD.MOV.U32 R8, RZ, RZ, R5 ;  /* 0x000000ffff080224 */ /* 0x000fe200078e0005 */
[----:B------:R-:W-:Y:S01]  /*10eb0*/  ISETP.GT.AND P1, PT, R6, 0x11, PT ;  /* 0x000000110600780c */ /* 0x000fe20003f24270 */
[----:B------:R-:W4:Y:S04]  /*10ec0*/  LDL R5, [R1+0x1224] ;  /* 0x0012240001057983 */ /* 0x000f280000100800 */
[----:B--2---:R0:W2:Y:S04]  /*10ed0*/  @P0 LDG.E.U8 R18, desc[UR44][R8.64] ;  /* 0x0000002c08120981 */ /* 0x0040a8000c1e1100 */
[----:B------:R-:W0:Y:S04]  /*10ee0*/  LDL R8, [R1+0x1240] ;  /* 0x0012400001087983 */ /* 0x000e280000100800 */
[----:B------:R-:W0:Y:S01]  /*10ef0*/  LDL R9, [R1+0x1244] ;  /* 0x0012440001097983 */ /* 0x000e220000100800 */
[----:B------:R-:W-:-:S02]  /*10f00*/  PRMT R214, RZ, 0x7610, R214 ;  /* 0x00007610ffd67816 */ /* 0x000fc400000000d6 */
[----:B0-----:R-:W-:-:S04]  /*10f10*/  @P1 LOP3.LUT R9, R9, R8, RZ, 0x3c, !PT ;  /* 0x0000000809091212 */ /* 0x001fc800078e3cff */
[----:B------:R-:W-:-:S04]  /*10f20*/  @P1 LOP3.LUT R8, R9, R8, RZ, 0x3c, !PT ;  /* 0x0000000809081212 */ /* 0x000fc800078e3cff */
[----:B------:R-:W-:-:S05]  /*10f30*/  @P1 LOP3.LUT R9, R9, R8, RZ, 0x3c, !PT ;  /* 0x0000000809091212 */ /* 0x000fca00078e3cff */
[----:B------:R-:W3:Y:S04]  /*10f40*/  @P1 LDG.E.U8 R214, desc[UR44][R8.64] ;  /* 0x0000002c08d61981 */ /* 0x000ee8000c1e1100 */
[----:B--2---:R-:W-:Y:S04]  /*10f50*/  STL [R1+0x236c], R18 ;  /* 0x00236c1201007387 */ /* 0x004fe80000100800 */
[----:B---3--:R0:W-:Y:S04]  /*10f60*/  STL [R1+0xe34], R214 ;  /* 0x000e34d601007387 */ /* 0x0081e80000100800 */
[----:B0-----:R-:W2:Y:S04]  /*10f70*/  LDL.LU R214, [R1+0x2390] ;  /* 0x0023900001d67983 */ /* 0x001ea80000300800 */
[----:B------:R-:W3:Y:S04]  /*10f80*/  LDL R8, [R1+0x1238] ;  /* 0x0012380001087983 */ /* 0x000ee80000100800 */
[----:B------:R-:W3:Y:S01]  /*10f90*/  LDL R9, [R1+0x123c] ;  /* 0x00123c0001097983 */ /* 0x000ee20000100800 */
[----:B------:R-:W-:-:S02]  /*10fa0*/  PRMT R14, RZ, 0x7610, R14 ;  /* 0x00007610ff0e7816 */ /* 0x000fc4000000000e */
[----:B---3--:R-:W-:-:S04]  /*10fb0*/  @P1 LOP3.LUT R9, R9, R8, RZ, 0x3c, !PT ;  /* 0x0000000809091212 */ /* 0x008fc800078e3cff */
[----:B------:R-:W-:-:S04]  /*10fc0*/  @P1 LOP3.LUT R8, R9, R8, RZ, 0x3c, !PT ;  /* 0x0000000809081212 */ /* 0x000fc800078e3cff */
[----:B------:R-:W-:-:S05]  /*10fd0*/  @P1 LOP3.LUT R9, R9, R8, RZ, 0x3c, !PT ;  /* 0x0000000809091212 */ /* 0x000fca00078e3cff */
[----:B------:R-:W3:Y:S01]  /*10fe0*/  @P1 LDG.E.U8 R14, desc[UR44][R8.64] ;  /* 0x0000002c080e1981 */ /* 0x000ee2000c1e1100 */
[----:B------:R-:W-:-:S03]  /*10ff0*/  PRMT R0, RZ, 0x7610, R0 ;  /* 0x00007610ff007816 */ /* 0x000fc60000000000 */
[----:B---3--:R0:W-:Y:S04]  /*11000*/  STL [R1+0xe4c], R14 ;  /* 0x000e4c0e01007387 */ /* 0x0081e80000100800 */
[----:B0-----:R-:W3:Y:S04]  /*11010*/  LDL.LU R14, [R1+0x238c] ;  /* 0x00238c00010e7983 */ /* 0x001ee80000300800 */
[----:B------:R-:W4:Y:S01]  /*11020*/  LDL R9, [R1+0x1230] ;  /* 0x0012300001097983 */ /* 0x000f220000100800 */
[----:B------:R-:W-:Y:S01]  /*11030*/  @P1 IMAD.MOV.U32 R8, RZ, RZ, R3 ;  /* 0x000000ffff081224 */ /* 0x000fe200078e0003 */
[----:B------:R-:W-:-:S02]  /*11040*/  PRMT R17, RZ, 0x7610, R17 ;  /* 0x00007610ff117816 */ /* 0x000fc40000000011 */
[----:B------:R-:W2:Y:S04]  /*11050*/  LDL R3, [R1+0x1208] ;  /* 0x0012080001037983 */ /* 0x000ea80000100800 */
[----:B----4-:R-:W4:Y:S04]  /*11060*/  @P1 LDG.E.U8 R0, desc[UR44][R8.64] ;  /* 0x0000002c08001981 */ /* 0x010f28000c1e1100 */
[----:B------:R-:W3:Y:S04]  /*11070*/  LDL R8, [R1+0x1228] ;  /* 0x0012280001087983 */ /* 0x000ee80000100800 */
[----:B------:R-:W3:Y:S01]  /*11080*/  LDL R9, [R1+0x122c] ;  /* 0x00122c0001097983 */ /* 0x000ee20000100800 */
[----:B------:R-:W-:-:S03]  /*11090*/  ISETP.GT.AND P0, PT, R6, 0x12, PT ;  /* 0x000000120600780c */ /* 0x000fc60003f04270 */
[----:B----4-:R0:W-:Y:S01]  /*110a0*/  STL [R1+0xe50], R0 ;  /* 0x000e500001007387 */ /* 0x0101e20000100800 */
[----:B------:R-:W-:-:S03]  /*110b0*/  PRMT R213, RZ, 0x7610, R213 ;  /* 0x00007610ffd57816 */ /* 0x000fc600000000d5 */
[----:B0-----:R-:W4:Y:S01]  /*110c0*/  LDL R0, [R1+0x120c] ;  /* 0x00120c0001007983 */ /* 0x001f220000100800 */
[----:B---3--:R-:W-:-:S04]  /*110d0*/  @P1 LOP3.LUT R9, R9, R8, RZ, 0x3c, !PT ;  /* 0x0000000809091212 */ /* 0x008fc800078e3cff */
[----:B------:R-:W-:-:S04]  /*110e0*/  @P1 LOP3.LUT R8, R9, R8, RZ, 0x3c, !PT ;  /* 0x0000000809081212 */ /* 0x000fc800078e3cff */
[----:B------:R-:W-:-:S05]  /*110f0*/  @P1 LOP3.LUT R9, R9, R8, RZ, 0x3c, !PT ;  /* 0x0000000809091212 */ /* 0x000fca00078e3cff */
[----:B------:R0:W3:Y:S04]  /*11100*/  @P1 LDG.E.U8 R17, desc[UR44][R8.64] ;  /* 0x0000002c08111981 */ /* 0x0000e8000c1e1100 */
[----:B------:R-:W2:Y:S01]  /*11110*/  LDL R9, [R1+0x1220] ;  /* 0x0012200001097983 */ /* 0x000ea20000100800 */
[----:B0-----:R-:W-:-:S05]  /*11120*/  @P0 IMAD.MOV.U32 R8, RZ, RZ, R5 ;  /* 0x000000ffff080224 */ /* 0x001fca00078e0005 */
[----:B--2---:R-:W2:Y:S04]  /*11130*/  @P0 LDG.E.U8 R213, desc[UR44][R8.64] ;  /* 0x0000002c08d50981 */ /* 0x004ea8000c1e1100 */
[----:B---3--:R-:W-:Y:S04]  /*11140*/  STL [R1+0x2370], R17 ;  /* 0x0023701101007387 */ /* 0x008fe80000100800 */
[----:B------:R-:W3:Y:S04]  /*11150*/  LDL R5, [R1+0x1204] ;  /* 0x0012040001057983 */ /* 0x000ee80000100800 */
[----:B--2---:R0:W-:Y:S04]  /*11160*/  STL [R1+0xe28], R213 ;  /* 0x000e28d501007387 */ /* 0x0041e80000100800 */
[----:B0-----:R-:W2:Y:S04]  /*11170*/  LDL.LU R213, [R1+0x2388] ;  /* 0x0023880001d57983 */ /* 0x001ea80000300800 */
[----:B------:R-:W4:Y:S04]  /*11180*/  LDL R8, [R1+0x1218] ;  /* 0x0012180001087983 */ /* 0x000f280000100800 */
[----:B------:R-:W4:Y:S01]  /*11190*/  LDL R9, [R1+0x121c] ;  /* 0x00121c0001097983 */ /* 0x000f220000100800 */
[----:B------:R-:W-:-:S02]  /*111a0*/  PRMT R212, RZ, 0x7610, R212 ;  /* 0x00007610ffd47816 */ /* 0x000fc400000000d4 */
[----:B----4-:R-:W-:-:S04]  /*111b0*/  @P0 LOP3.LUT R9, R9, R8, RZ, 0x3c, !PT ;  /* 0x0000000809090212 */ /* 0x010fc800078e3cff */
[----:B------:R-:W-:-:S04]  /*111c0*/  @P0 LOP3.LUT R8, R9, R8, RZ, 0x3c, !PT ;  /* 0x0000000809080212 */ /* 0x000fc800078e3cff */
[----:B------:R-:W-:-:S05]  /*111d0*/  @P0 LOP3.LUT R9, R9, R8, RZ, 0x3c, !PT ;  /* 0x0000000809090212 */ /* 0x000fca00078e3cff */
[----:B------:R-:W4:Y:S04]  /*111e0*/  @P0 LDG.E.U8 R212, desc[UR44][R8.64] ;  /* 0x0000002c08d40981 */ /* 0x000f28000c1e1100 */
[----:B----4-:R0:W-:Y:S04]  /*111f0*/  STL [R1+0xe3c], R212 ;  /* 0x000e3cd401007387 */ /* 0x0101e80000100800 */
[----:B0-----:R-:W4:Y:S04]  /*11200*/  LDL.LU R212, [R1+0x2384] ;  /* 0x0023840001d47983 */ /* 0x001f280000300800 */
[----:B------:R-:W3:Y:S04]  /*11210*/  LDL R8, [R1+0x1210] ;  /* 0x0012100001087983 */ /* 0x000ee80000100800 */
[----:B------:R-:W3:Y:S01]  /*11220*/  LDL R9, [R1+0x1214] ;  /* 0x0012140001097983 */ /* 0x000ee20000100800 */
[----:B------:R-:W-:-:S02]  /*11230*/  PRMT R151, RZ, 0x7610, R151 ;  /* 0x00007610ff977816 */ /* 0x000fc40000000097 */
[----:B---3--:R-:W-:-:S04]  /*11240*/  @P0 LOP3.LUT R9, R9, R8, RZ, 0x3c, !PT ;  /* 0x0000000809090212 */ /* 0x008fc800078e3cff */
[----:B------:R-:W-:-:S04]  /*11250*/  @P0 LOP3.LUT R8, R9, R8, RZ, 0x3c, !PT ;  /* 0x0000000809080212 */ /* 0x000fc800078e3cff */
[----:B------:R-:W-:-:S05]  /*11260*/  @P0 LOP3.LUT R9, R9, R8, RZ, 0x3c, !PT ;  /* 0x0000000809090212 */ /* 0x000fca00078e3cff */
[----:B------:R0:W3:Y:S01]  /*11270*/  @P0 LDG.E.U8 R151, desc[UR44][R8.64] ;  /* 0x0000002c08970981 */ /* 0x0000e2000c1e1100 */
[----:B------:R-:W-:Y:S01]  /*11280*/  PRMT R20, RZ, 0x7610, R20 ;  /* 0x00007610ff147816 */ /* 0x000fe20000000014 */
[----:B0-----:R-:W-:Y:S02]  /*11290*/  @P0 IMAD.MOV.U32 R8, RZ, RZ, R0 ;  /* 0x000000ffff080224 */ /* 0x001fe400078e0000 */
[----:B------:R-:W-:-:S05]  /*112a0*/  @P0 IMAD.MOV.U32 R9, RZ, RZ, R3 ;  /* 0x000000ffff090224 */ /* 0x000fca00078e0003 */
[----:B------:R0:W2:Y:S04]  /*112b0*/  @P0 LDG.E.U8 R20, desc[UR44][R8.64] ;  /* 0x0000002c08140981 */ /* 0x0000a8000c1e1100 */
[----:B---3--:R1:W-:Y:S04]  /*112c0*/  STL [R1+0xe40], R151 ;  /* 0x000e409701007387 */ /* 0x0083e80000100800 */
[----:B------:R-:W3:Y:S01]  /*112d0*/  LDL R9, [R1+0x1200] ;  /* 0x0012000001097983 */ /* 0x000ee20000100800 */
[----:B------:R-:W-:Y:S02]  /*112e0*/  ISETP.GT.AND P1, PT, R6, 0x13, PT ;  /* 0x000000130600780c */ /* 0x000fe40003f24270 */
[----:B------:R-:W-:Y:S01]  /*112f0*/  PRMT R2, RZ, 0x7610, R2 ;  /* 0x00007610ff027816 */ /* 0x000fe20000000002 */
[----:B------:R-:W4:Y:S04]  /*11300*/  LDL R3, [R1+0x11e8] ;  /* 0x0011e80001037983 */ /* 0x000f280000100800 */
[----:B-1----:R-:W4:Y:S04]  /*11310*/  LDL R151, [R1+0x11f4] ;  /* 0x0011f40001977983 */ /* 0x002f280000100800 */
[----:B------:R-:W4:Y:S02]  /*11320*/  LDL R0, [R1+0x11ec] ;  /* 0x0011ec0001007983 */ /* 0x000f240000100800 */
[----:B0-----:R-:W-:-:S02]  /*11330*/  @P1 IMAD.MOV.U32 R8, RZ, RZ, R5 ;  /* 0x000000ffff081224 */ /* 0x001fc400078e0005 */
[----:B--2---:R-:W-:Y:S01]  /*11340*/  STL [R1+0x2374], R20 ;  /* 0x0023741401007387 */ /* 0x004fe20000100800 */
[----:B------:R-:W-:-:S03]  /*11350*/  PRMT R211, RZ, 0x7610, R211 ;  /* 0x00007610ffd37816 */ /* 0x000fc600000000d3 */
[----:B------:R-:W2:Y:S04]  /*11360*/  LDL R5, [R1+0x11e0] ;  /* 0x0011e00001057983 */ /* 0x000ea80000100800 */
[----:B---3--:R0:W3:Y:S04]  /*11370*/  @P1 LDG.E.U8 R2, desc[UR44][R8.64] ;  /* 0x0000002c08021981 */ /* 0x0080e8000c1e1100 */
[----:B------:R-:W0:Y:S04]  /*11380*/  LDL R8, [R1+0x11f8] ;  /* 0x0011f80001087983 */ /* 0x000e280000100800 */
[----:B------:R-:W0:Y:S02]  /*11390*/  LDL R9, [R1+0x11fc] ;  /* 0x0011fc0001097983 */ /* 0x000e240000100800 */
        /* <DEDUP_REMOVED lines=11> */
[----:B------:R-:W-:-:S02]  /*11450*/  PRMT R19, RZ, 0x7610, R19 ;  /* 0x00007610ff137816 */ /* 0x000fc40000000013 */
[----:B------:R-:W-:Y:S02]  /*11460*/  ISETP.GT.AND P0, PT, R6, 0x14, PT ;  /* 0x000000140600780c */ /* 0x000fe40003f04270 */
[----:B--2---:R0:W2:Y:S02]  /*11470*/  @P1 LDG.E.U8 R17, desc[UR44][R8.64] ;  /* 0x0000002c08111981 */ /* 0x0040a4000c1e1100 */
[----:B0-----:R-:W-:Y:S02]  /*11480*/  @P1 IMAD.MOV.U32 R8, RZ, RZ, R0 ;  /* 0x000000ffff081224 */ /* 0x001fe400078e0000 */
[----:B------:R-:W-:-:S05]  /*11490*/  @P1 IMAD.MOV.U32 R9, RZ, RZ, R3 ;  /* 0x000000ffff091224 */ /* 0x000fca00078e0003 */
[----:B------:R3:W4:Y:S02]  /*114a0*/  @P1 LDG.E.U8 R19, desc[UR44][R8.64] ;  /* 0x0000002c08131981 */ /* 0x000724000c1e1100 */
[----:B---3--:R-:W-:Y:S02]  /*114b0*/  @P0 IMAD.MOV.U32 R8, RZ, RZ, R2 ;  /* 0x000000ffff080224 */ /* 0x008fe400078e0002 */
[----:B------:R-:W-:Y:S01]  /*114c0*/  @P0 IMAD.MOV.U32 R9, RZ, RZ, R5 ;  /* 0x000000ffff090224 */ /* 0x000fe200078e0005 */
[----:B--2---:R0:W-:Y:S04]  /*114d0*/  STL [R1+0x2378], R17 ;  /* 0x0023781101007387 */ /* 0x0041e80000100800 */
[----:B------:R-:W2:Y:S04]  /*114e0*/  LDL R3, [R1+0x11cc] ;  /* 0x0011cc0001037983 */ /* 0x000ea80000100800 */
[----:B------:R-:W3:Y:S04]  /*114f0*/  LDL R151, [R1+0x11c0] ;  /* 0x0011c00001977983 */ /* 0x000ee80000100800 */
[----:B------:R-:W3:Y:S04]  /*11500*/  LDL R0, [R1+0x11c4] ;  /* 0x0011c40001007983 */ /* 0x000ee80000100800 */
[----:B----4-:R1:W-:Y:S01]  /*11510*/  STL [R1+0x237c], R19 ;  /* 0x00237c1301007387 */ /* 0x0103e20000100800 */
[----:B0-----:R-:W-:-:S02]  /*11520*/  PRMT R17, RZ, 0x7610, R17 ;  /* 0x00007610ff117816 */ /* 0x001fc40000000011 */
[----:B------:R-:W-:Y:S01]  /*11530*/  PRMT R18, RZ, 0x7610, R18 ;  /* 0x00007610ff127816 */ /* 0x000fe20000000012 */
[----:B------:R-:W4:Y:S04]  /*11540*/  LDL R5, [R1+0x11b8] ;  /* 0x0011b80001057983 */ /* 0x000f280000100800 */
[----:B------:R-:W4:Y:S01]  /*11550*/  LDL R2, [R1+0x11bc] ;  /* 0x0011bc0001027983 */ /* 0x000f220000100800 */
[----:B-1----:R-:W-:-:S06]  /*11560*/  PRMT R19, RZ, 0x7610, R19 ;  /* 0x00007610ff137816 */ /* 0x002fcc0000000013 */
[----:B------:R0:W4:Y:S04]  /*11570*/  @P0 LDG.E.U8 R19, desc[UR44][R8.64] ;  /* 0x0000002c08130981 */ /* 0x000128000c1e1100 */
[----:B------:R-:W0:Y:S04]  /*11580*/  LDL R8, [R1+0x11d8] ;  /* 0x0011d80001087983 */ /* 0x000e280000100800 */
[----:B------:R-:W0:Y:S02]  /*11590*/  LDL R9, [R1+0x11dc] ;  /* 0x0011dc0001097983 */ /* 0x000e240000100800 */
[----:B0-----:R-:W-:-:S04]  /*115a0*/  @P0 LOP3.LUT R9, R9, R8, RZ, 0x3c, !PT ;  /* 0x0000000809090212 */ /* 0x001fc800078e3cff */
[----:B------:R-:W-:-:S04]  /*115b0*/  @P0 LOP3.LUT R8, R9, R8, RZ, 0x3c, !PT ;  /* 0x0000000809080212 */ /* 0x000fc800078e3cff */
[----:B------:R-:W-:-:S05]  /*115c0*/  @P0 LOP3.LUT R9, R9, R8, RZ, 0x3c, !PT ;  /* 0x0000000809090212 */ /* 0x000fca00078e3cff */
[----:B------:R0:W4:Y:S04]  /*115d0*/  @P0 LDG.E.U8 R17, desc[UR44][R8.64] ;  /* 0x0000002c08110981 */ /* 0x000128000c1e1100 */
[----:B------:R-:W0:Y:S04]  /*115e0*/  LDL R8, [R1+0x11d0] ;  /* 0x0011d00001087983 */ /* 0x000e280000100800 */
[----:B------:R-:W0:Y:S02]  /*115f0*/  LDL R9, [R1+0x11d4] ;  /* 0x0011d40001097983 */ /* 0x000e240000100800 */
[----:B0-----:R-:W-:-:S04]  /*11600*/  @P0 LOP3.LUT R9, R9, R8, RZ, 0x3c, !PT ;  /* 0x0000000809090212 */ /* 0x001fc800078e3cff */
[----:B------:R-:W-:-:S04]  /*11610*/  @P0 LOP3.LUT R8, R9, R8, RZ, 0x3c, !PT ;  /* 0x0000000809080212 */ /* 0x000fc800078e3cff */
[----:B------:R-:W-:-:S05]  /*11620*/  @P0 LOP3.LUT R9, R9, R8, RZ, 0x3c, !PT ;  /* 0x0000000809090212 */ /* 0x000fca00078e3cff */
[----:B------:R2:W4:Y:S04]  /*11630*/  @P0 LDG.E.U8 R18, desc[UR44][R8.64] ;  /* 0x0000002c08120981 */ /* 0x000528000c1e1100 */
[----:B------:R-:W3:Y:S01]  /*11640*/  LDL R9, [R1+0x11c8] ;  /* 0x0011c80001097983 */ /* 0x000ee20000100800 */
[----:B------:R-:W-:Y:S01]  /*11650*/  ISETP.GT.AND P1, PT, R6, 0x15, PT ;  /* 0x000000150600780c */ /* 0x000fe20003f24270 */
[----:B--2---:R-:W-:Y:S01]  /*11660*/  @P0 IMAD.MOV.U32 R8, RZ, RZ, R3 ;  /* 0x000000ffff080224 */ /* 0x004fe200078e0003 */
[----:B------:R-:W-:Y:S01]  /*11670*/  PRMT R22, RZ, 0x7610, R22 ;  /* 0x00007610ff167816 */ /* 0x000fe20000000016 */
[----:B------:R-:W2:Y:S01]  /*11680*/  LDL R3, [R1+0x11ac] ;  /* 0x0011ac0001037983 */ /* 0x000ea20000100800 */
[----:B------:R-:W-:Y:S02]  /*11690*/  PRMT R252, RZ, 0x7610, R252 ;  /* 0x00007610fffc7816 */ /* 0x000fe400000000fc */
[----:B------:R-:W-:-:S02]  /*116a0*/  PRMT R20, RZ, 0x7610, R20 ;  /* 0x00007610ff147816 */ /* 0x000fc40000000014 */
[----:B---3--:R0:W3:Y:S05]  /*116b0*/  @P0 LDG.E.U8 R22, desc[UR44][R8.64] ;  /* 0x0000002c08160981 */ /* 0x0080ea000c1e1100 */
[----:B0-----:R-:W-:Y:S02]  /*116c0*/  @P1 IMAD.MOV.U32 R8, RZ, RZ, R0 ;  /* 0x000000ffff081224 */ /* 0x001fe400078e0000 */
[----:B------:R-:W-:Y:S01]  /*116d0*/  @P1 IMAD.MOV.U32 R9, RZ, RZ, R151 ;  /* 0x000000ffff091224 */ /* 0x000fe200078e0097 */
[----:B------:R-:W-:Y:S01]  /*116e0*/  PRMT R16, RZ, 0x7610, R16 ;  /* 0x00007610ff107816 */ /* 0x000fe20000000010 */
[----:B------:R-:W3:Y:S04]  /*116f0*/  LDL R0, [R1+0x11a4] ;  /* 0x0011a40001007983 */ /* 0x000ee80000100800 */
[----:B------:R4:W3:Y:S01]  /*11700*/  @P1 LDG.E.U8 R252, desc[UR44][R8.64] ;  /* 0x0000002c08fc1981 */ /* 0x0008e2000c1e1100 */
[----:B------:R-:W-:-:S02]  /*11710*/  PRMT R21, RZ, 0x7610, R21 ;  /* 0x00007610ff157816 */ /* 0x000fc40000000015 */
[----:B------:R-:W-:Y:S01]  /*11720*/  ISETP.GT.AND P0, PT, R6, 0x16, PT ;  /* 0x000000160600780c */ /* 0x000fe20003f04270 */
[----:B------:R-:W3:Y:S01]  /*11730*/  LDL R151, [R1+0x1190] ;  /* 0x0011900001977983 */ /* 0x000ee20000100800 */
[----:B----4-:R-:W-:Y:S02]  /*11740*/  @P1 IMAD.MOV.U32 R8, RZ, RZ, R2 ;  /* 0x000000ffff081224 */ /* 0x010fe400078e0002 */
[----:B------:R-:W-:Y:S01]  /*11750*/  @P1 IMAD.MOV.U32 R9, RZ, RZ, R5 ;  /* 0x000000ffff091224 */ /* 0x000fe200078e0005 */
[----:B------:R-:W-:Y:S01]  /*11760*/  PRMT R249, RZ, 0x7610, R249 ;  /* 0x00007610fff97816 */ /* 0x000fe200000000f9 */
[----:B------:R-:W4:Y:S04]  /*11770*/  LDL R2, [R1+0x119c] ;  /* 0x00119c0001027983 */ /* 0x000f280000100800 */
[----:B------:R0:W4:Y:S04]  /*11780*/  @P1 LDG.E.U8 R20, desc[UR44][R8.64] ;  /* 0x0000002c08141981 */ /* 0x000128000c1e1100 */
[----:B------:R-:W4:Y:S04]  /*11790*/  LDL R5, [R1+0x1194] ;  /* 0x0011940001057983 */ /* 0x000f280000100800 */
[----:B------:R-:W0:Y:S04]  /*117a0*/  LDL R8, [R1+0x11b0] ;  /* 0x0011b00001087983 */ /* 0x000e280000100800 */
[----:B------:R-:W0:Y:S02]  /*117b0*/  LDL R9, [R1+0x11b4] ;  /* 0x0011b40001097983 */ /* 0x000e240000100800 */
[----:B0-----:R-:W-:-:S04]  /*117c0*/  @P1 LOP3.LUT R9, R9, R8, RZ, 0x3c, !PT ;  /* 0x0000000809091212 */ /* 0x001fc800078e3cff */
[----:B------:R-:W-:-:S04]  /*117d0*/  @P1 LOP3.LUT R8, R9, R8, RZ, 0x3c, !PT ;  /* 0x0000000809081212 */ /* 0x000fc800078e3cff */
[----:B------:R-:W-:-:S05]  /*117e0*/  @P1 LOP3.LUT R9, R9, R8, RZ, 0x3c, !PT ;  /* 0x0000000809091212 */ /* 0x000fca00078e3cff */
[----:B------:R2:W4:Y:S04]  /*117f0*/  @P1 LDG.E.U8 R16, desc[UR44][R8.64] ;  /* 0x0000002c08101981 */ /* 0x000528000c1e1100 */
[----:B------:R-:W3:Y:S01]  /*11800*/  LDL R9, [R1+0x11a8] ;  /* 0x0011a80001097983 */ /* 0x000ee20000100800 */
[----:B--2---:R-:W-:Y:S01]  /*11810*/  @P1 IMAD.MOV.U32 R8, RZ, RZ, R3 ;  /* 0x000000ffff081224 */ /* 0x004fe200078e0003 */
[----:B------:R-:W-:Y:S02]  /*11820*/  PRMT R251, RZ, 0x7610, R251 ;  /* 0x00007610fffb7816 */ /* 0x000fe400000000fb */
[----:B------:R-:W-:Y:S01]  /*11830*/  PRMT R15, RZ, 0x7610, R15 ;  /* 0x00007610ff0f7816 */ /* 0x000fe2000000000f */
[----:B------:R-:W2:Y:S04]  /*11840*/  LDL R3, [R1+0x118c] ;  /* 0x00118c0001037983 */ /* 0x000ea80000100800 */
[----:B---3--:R0:W3:Y:S04]  /*11850*/  @P1 LDG.E.U8 R21, desc[UR44][R8.64] ;  /* 0x0000002c08151981 */ /* 0x0080e8000c1e1100 */
[----:B------:R-:W4:Y:S01]  /*11860*/  LDL R9, [R1+0x11a0] ;  /* 0x0011a00001097983 */ /* 0x000f220000100800 */
[----:B0-----:R-:W-:-:S03]  /*11870*/  @P0 IMAD.MOV.U32 R8, RZ, RZ, R0 ;  /* 0x000000ffff080224 */ /* 0x001fc600078e0000 */
[----:B------:R-:W3:Y:S04]  /*11880*/  LDL R0, [R1+0x1184] ;  /* 0x0011840001007983 */ /* 0x000ee80000100800 */
[----:B----4-:R0:W4:Y:S04]  /*11890*/  @P0 LDG.E.U8 R249, desc[UR44][R8.64] ;  /* 0x0000002c08f90981 */ /* 0x010128000c1e1100 */
[----:B------:R-:W2:Y:S01]  /*118a0*/  LDL R9, [R1+0x1198] ;  /* 0x0011980001097983 */ /* 0x000ea20000100800 */
[----:B0-----:R-:W-:Y:S01]  /*118b0*/  @P0 IMAD.MOV.U32 R8, RZ, RZ, R2 ;  /* 0x000000ffff080224 */ /* 0x001fe200078e0002 */
[----:B------:R-:W-:-:S02]  /*118c0*/  PRMT R23, RZ, 0x7610, R23 ;  /* 0x00007610ff177816 */ /* 0x000fc40000000017 */
[----:B------:R-:W4:Y:S04]  /*118d0*/  LDL R2, [R1+0x117c] ;  /* 0x00117c0001027983 */ /* 0x000f280000100800 */
[----:B--2---:R0:W2:Y:S02]  /*118e0*/  @P0 LDG.E.U8 R251, desc[UR44][R8.64] ;  /* 0x0000002c08fb0981 */ /* 0x0040a4000c1e1100 */
[----:B0-----:R-:W-:Y:S02]  /*118f0*/  @P0 IMAD.MOV.U32 R8, RZ, RZ, R5 ;  /* 0x000000ffff080224 */ /* 0x001fe400078e0005 */
[----:B------:R-:W-:Y:S01]  /*11900*/  @P0 IMAD.MOV.U32 R9, RZ, RZ, R151 ;  /* 0x000000ffff090224 */ /* 0x000fe200078e0097 */
[----:B------:R-:W-:Y:S01]  /*11910*/  ISETP.GT.AND P1, PT, R6, 0x17, PT ;  /* 0x000000170600780c */ /* 0x000fe20003f24270 */
[----:B------:R-:W2:Y:S04]  /*11920*/  LDL R151, [R1+0x1174] ;  /* 0x0011740001977983 */ /* 0x000ea80000100800 */
[----:B------:R0:W2:Y:S04]  /*11930*/  @P0 LDG.E.U8 R15, desc[UR44][R8.64] ;  /* 0x0000002c080f0981 */ /* 0x0000a8000c1e1100 */
[----:B------:R-:W2:Y:S04]  /*11940*/  LDL R5, [R1+0x116c] ;  /* 0x00116c0001057983 */ /* 0x000ea80000100800 */
[----:B------:R-:W3:Y:S01]  /*11950*/  LDL R9, [R1+0x1188] ;  /* 0x0011880001097983 */ /* 0x000ee20000100800 */
[----:B0-----:R-:W-:-:S03]  /*11960*/  @P0 IMAD.MOV.U32 R8, RZ, RZ, R3 ;  /* 0x000000ffff080224 */ /* 0x001fc600078e0003 */
[----:B------:R-:W2:Y:S01]  /*11970*/  LDL R3, [R1+0x1164] ;  /* 0x0011640001037983 */ /* 0x000ea20000100800 */
[----:B------:R-:W-:-:S03]  /*11980*/  PRMT R245, RZ, 0x7610, R245 ;  /* 0x00007610fff57816 */ /* 0x000fc600000000f5 */
[----:B---3--:R0:W3:Y:S04]  /*11990*/  @P0 LDG.E.U8 R23, desc[UR44][R8.64] ;  /* 0x0000002c08170981 */ /* 0x0080e8000c1e1100 */
[----:B------:R-:W4:Y:S01]  /*119a0*/  LDL R9, [R1+0x1180] ;  /* 0x0011800001097983 */ /* 0x000f220000100800 */
[----:B0-----:R-:W-:-:S03]  /*119b0*/  @P1 IMAD.MOV.U32 R8, RZ, RZ, R0 ;  /* 0x000000ffff081224 */ /* 0x001fc600078e0000 */
[----:B------:R-:W3:Y:S01]  /*119c0*/  LDL R0, [R1+0x115c] ;  /* 0x00115c0001007983 */ /* 0x000ee20000100800 */
[----:B------:R-:W-:Y:S02]  /*119d0*/  PRMT R247, RZ, 0x7610, R247 ;  /* 0x00007610fff77816 */ /* 0x000fe400000000f7 */
[----:B------:R-:W-:Y:S02]  /*119e0*/  PRMT R248, RZ, 0x7610, R248 ;  /* 0x00007610fff87816 */ /* 0x000fe400000000f8 */
[----:B------:R-:W-:Y:S02]  /*119f0*/  ISETP.GT.AND P0, PT, R6, 0x18, PT ;  /* 0x000000180600780c */ /* 0x000fe40003f04270 */
[----:B------:R-:W-:Y:S02]  /*11a00*/  PRMT R250, RZ, 0x7610, R250 ;  /* 0x00007610fffa7816 */ /* 0x000fe400000000fa */
[----:B------:R-:W-:Y:S01]  /*11a10*/  PRMT R242, RZ, 0x7610, R242 ;  /* 0x00007610fff27816 */ /* 0x000fe200000000f2 */
[----:B----4-:R0:W4:Y:S02]  /*11a20*/  @P1 LDG.E.U8 R245, desc[UR44][R8.64] ;  /* 0x0000002c08f51981 */ /* 0x010124000c1e1100 */
[----:B0-----:R-:W-:-:S02]  /*11a30*/  @P1 IMAD.MOV.U32 R8, RZ, RZ, R2 ;  /* 0x000000ffff081224 */ /* 0x001fc400078e0002 */
[----:B------:R-:W4:Y:S01]  /*11a40*/  LDL R2, [R1+0x1154] ;  /* 0x0011540001027983 */ /* 0x000f220000100800 */
[----:B------:R-:W-:-:S05]  /*11a50*/  @P1 IMAD.MOV.U32 R9, RZ, RZ, R126 ;  /* 0x000000ffff091224 */ /* 0x000fca00078e007e */
[----:B------:R2:W4:Y:S02]  /*11a60*/  @P1 LDG.E.U8 R247, desc[UR44][R8.64] ;  /* 0x0000002c08f71981 */ /* 0x000524000c1e1100 */
[----:B--2---:R-:W-:Y:S02]  /*11a70*/  @P1 IMAD.MOV.U32 R8, RZ, RZ, R151 ;  /* 0x000000ffff081224 */ /* 0x004fe400078e0097 */
[----:B------:R-:W-:-:S05]  /*11a80*/  @P1 IMAD.MOV.U32 R9, RZ, RZ, R128 ;  /* 0x000000ffff091224 */ /* 0x000fca00078e0080 */
[----:B------:R0:W2:Y:S02]  /*11a90*/  @P1 LDG.E.U8 R248, desc[UR44][R8.64] ;  /* 0x0000002c08f81981 */ /* 0x0000a4000c1e1100 */
[----:B0-----:R-:W-:Y:S02]  /*11aa0*/  @P1 IMAD.MOV.U32 R8, RZ, RZ, R5 ;  /* 0x000000ffff081224 */ /* 0x001fe400078e0005 */
[----:B------:R-:W-:Y:S01]  /*11ab0*/  @P1 IMAD.MOV.U32 R9, RZ, RZ, R130 ;  /* 0x000000ffff091224 */ /* 0x000fe200078e0082 */
[----:B------:R-:W-:Y:S01]  /*11ac0*/  PRMT R243, RZ, 0x7610, R243 ;  /* 0x00007610fff37816 */ /* 0x000fe200000000f3 */
[----:B------:R-:W2:Y:S04]  /*11ad0*/  LDL R5, [R1+0x1100] ;  /* 0x0011000001057983 */ /* 0x000ea80000100800 */
[----:B------:R0:W2:Y:S02]  /*11ae0*/  @P1 LDG.E.U8 R250, desc[UR44][R8.64] ;  /* 0x0000002c08fa1981 */ /* 0x0000a4000c1e1100 */
[----:B0-----:R-:W-:-:S02]  /*11af0*/  @P0 IMAD.MOV.U32 R8, RZ, RZ, R3 ;  /* 0x000000ffff080224 */ /* 0x001fc400078e0003 */
[----:B------:R-:W-:Y:S01]  /*11b00*/  @P0 IMAD.MOV.U32 R9, RZ, RZ, R132 ;  /* 0x000000ffff090224 */ /* 0x000fe200078e0084 */
[----:B------:R-:W-:Y:S01]  /*11b10*/  PRMT R244, RZ, 0x7610, R244 ;  /* 0x00007610fff47816 */ /* 0x000fe200000000f4 */
[----:B------:R-:W2:Y:S04]  /*11b20*/  LDL R3, [R1+0x10f8] ;  /* 0x0010f80001037983 */ /* 0x000ea80000100800 */
[----:B------:R3:W2:Y:S02]  /*11b30*/  @P0 LDG.E.U8 R242, desc[UR44][R8.64] ;  /* 0x0000002c08f20981 */ /* 0x0006a4000c1e1100 */
[----:B---3--:R-:W-:Y:S02]  /*11b40*/  @P0 IMAD.MOV.U32 R8, RZ, RZ, R0 ;  /* 0x000000ffff080224 */ /* 0x008fe400078e0000 */
[----:B------:R-:W3:Y:S01]  /*11b50*/  LDL R0, [R1+0x1110] ;  /* 0x0011100001007983 */ /* 0x000ee20000100800 */
[----:B------:R-:W-:Y:S01]  /*11b60*/  @P0 IMAD.MOV.U32 R9, RZ, RZ, R134 ;  /* 0x000000ffff090224 */ /* 0x000fe200078e0086 */
[----:B------:R-:W-:-:S04]  /*11b70*/  ISETP.GT.AND P1, PT, R6, 0x19, PT ;  /* 0x000000190600780c */ /* 0x000fc80003f24270 */
[----:B------:R0:W2:Y:S01]  /*11b80*/  @P0 LDG.E.U8 R243, desc[UR44][R8.64] ;  /* 0x0000002c08f30981 */ /* 0x0000a2000c1e1100 */
[----:B------:R-:W-:Y:S01]  /*11b90*/  PRMT R246, RZ, 0x7610, R246 ;  /* 0x00007610fff67816 */ /* 0x000fe200000000f6 */
[----:B0-----:R-:W-:Y:S01]  /*11ba0*/  @P0 IMAD.MOV.U32 R9, RZ, RZ, R136 ;  /* 0x000000ffff090224 */ /* 0x001fe200078e0088 */
[----:B------:R-:W-:Y:S02]  /*11bb0*/  PRMT R238, RZ, 0x7610, R238 ;  /* 0x00007610ffee7816 */ /* 0x000fe400000000ee */
[----:B------:R-:W-:Y:S02]  /*11bc0*/  PRMT R239, RZ, 0x7610, R239 ;  /* 0x00007610ffef7816 */ /* 0x000fe400000000ef */
[----:B------:R-:W-:Y:S02]  /*11bd0*/  PRMT R240, RZ, 0x7610, R240 ;  /* 0x00007610fff07816 */ /* 0x000fe400000000f0 */
[----:B------:R-:W-:Y:S02]  /*11be0*/  PRMT R241, RZ, 0x7610, R241 ;  /* 0x00007610fff17816 */ /* 0x000fe400000000f1 */
[----:B------:R-:W-:-:S02]  /*11bf0*/  PRMT R234, RZ, 0x7610, R234 ;  /* 0x00007610ffea7816 */ /* 0x000fc400000000ea */
[----:B------:R-:W-:Y:S02]  /*11c00*/  PRMT R235, RZ, 0x7610, R235 ;  /* 0x00007610ffeb7816 */ /* 0x000fe400000000eb */
[----:B------:R-:W-:Y:S01]  /*11c10*/  PRMT R236, RZ, 0x7610, R236 ;  /* 0x00007610ffec7816 */ /* 0x000fe200000000ec */
[----:B----4-:R-:W-:Y:S02]  /*11c20*/  @P0 IMAD.MOV.U32 R8, RZ, RZ, R2 ;  /* 0x000000ffff080224 */ /* 0x010fe400078e0002 */
[----:B------:R-:W4:Y:S04]  /*11c30*/  LDL R2, [R1+0x10f0] ;  /* 0x0010f00001027983 */ /* 0x000f280000100800 */
[----:B------:R0:W4:Y:S02]  /*11c40*/  @P0 LDG.E.U8 R244, desc[UR44][R8.64] ;  /* 0x0000002c08f40981 */ /* 0x000124000c1e1100 */
[----:B0-----:R-:W-:-:S02]  /*11c50*/  @P0 IMAD.MOV.U32 R8, RZ, RZ, R127 ;  /* 0x000000ffff080224 */ /* 0x001fc400078e007f */
[----:B------:R-:W-:-:S05]  /*11c60*/  @P0 IMAD.MOV.U32 R9, RZ, RZ, R138 ;  /* 0x000000ffff090224 */ /* 0x000fca00078e008a */
[----:B------:R0:W4:Y:S02]  /*11c70*/  @P0 LDG.E.U8 R246, desc[UR44][R8.64] ;  /* 0x0000002c08f60981 */ /* 0x000124000c1e1100 */
[----:B0-----:R-:W-:Y:S02]  /*11c80*/  @P1 IMAD.MOV.U32 R8, RZ, RZ, R129 ;  /* 0x000000ffff081224 */ /* 0x001fe400078e0081 */
[----:B------:R-:W-:-:S05]  /*11c90*/  @P1 IMAD.MOV.U32 R9, RZ, RZ, R140 ;  /* 0x000000ffff091224 */ /* 0x000fca00078e008c */
[----:B------:R0:W4:Y:S01]  /*11ca0*/  @P1 LDG.E.U8 R238, desc[UR44][R8.64] ;  /* 0x0000002c08ee1981 */ /* 0x000122000c1e1100 */
[----:B------:R-:W-:Y:S01]  /*11cb0*/  ISETP.GT.AND P0, PT, R6, 0x1a, PT ;  /* 0x0000001a0600780c */ /* 0x000fe20003f04270 */
[----:B0-----:R-:W-:Y:S02]  /*11cc0*/  @P1 IMAD.MOV.U32 R8, RZ, RZ, R131 ;  /* 0x000000ffff081224 */ /* 0x001fe400078e0083 */
[----:B------:R-:W-:-:S05]  /*11cd0*/  @P1 IMAD.MOV.U32 R9, RZ, RZ, R142 ;  /* 0x000000ffff091224 */ /* 0x000fca00078e008e */
[----:B------:R0:W4:Y:S02]  /*11ce0*/  @P1 LDG.E.U8 R239, desc[UR44][R8.64] ;  /* 0x0000002c08ef1981 */ /* 0x000124000c1e1100 */
        /* <DEDUP_REMOVED lines=13> */
[----:B---3--:R-:W-:Y:S02]  /*11dc0*/  @P0 IMAD.MOV.U32 R9, RZ, RZ, R0 ;  /* 0x000000ffff090224 */ /* 0x008fe400078e0000 */
[----:B------:R-:W3:Y:S04]  /*11dd0*/  LDL R0, [R1+0x10e8] ;  /* 0x0010e80001007983 */ /* 0x000ee80000100800 */
[----:B------:R-:W3:Y:S04]  /*11de0*/  LDL.LU R151, [R1+0x10ec] ;  /* 0x0010ec0001977983 */ /* 0x000ee80000300800 */
[----:B------:R0:W3:Y:S04]  /*11df0*/  @P0 LDG.E.U8 R236, desc[UR44][R8.64] ;  /* 0x0000002c08ec0981 */ /* 0x0000e8000c1e1100 */
[----:B------:R-:W2:Y:S01]  /*11e00*/  LDL R9, [R1+0x1108] ;  /* 0x0011080001097983 */ /* 0x000ea20000100800 */
[----:B------:R-:W-:Y:S01]  /*11e10*/  ISETP.GT.AND P1, PT, R6, 0x1b, PT ;  /* 0x0000001b0600780c */ /* 0x000fe20003f24270 */
[----:B0-----:R-:W-:Y:S01]  /*11e20*/  @P0 IMAD.MOV.U32 R8, RZ, RZ, R143 ;  /* 0x000000ffff080224 */ /* 0x001fe200078e008f */
[----:B------:R-:W-:-:S02]  /*11e30*/  PRMT R237, RZ, 0x7610, R237 ;  /* 0x00007610ffed7816 */ /* 0x000fc400000000ed */
[----:B------:R-:W-:Y:S02]  /*11e40*/  PRMT R230, RZ, 0x7610, R230 ;  /* 0x00007610ffe67816 */ /* 0x000fe400000000e6 */
[----:B------:R-:W-:Y:S02]  /*11e50*/  PRMT R231, RZ, 0x7610, R231 ;  /* 0x00007610ffe77816 */ /* 0x000fe400000000e7 */
[----:B------:R-:W-:Y:S01]  /*11e60*/  PRMT R232, RZ, 0x7610, R232 ;  /* 0x00007610ffe87816 */ /* 0x000fe200000000e8 */
[----:B--2---:R0:W2:Y:S04]  /*11e70*/  @P0 LDG.E.U8 R237, desc[UR44][R8.64] ;  /* 0x0000002c08ed0981 */ /* 0x0040a8000c1e1100 */
[----:B0-----:R-:W-:Y:S02]  /*11e80*/  @P1 IMAD.MOV.U32 R8, RZ, RZ, R145 ;  /* 0x000000ffff081224 */ /* 0x001fe400078e0091 */
[----:B------:R-:W-:-:S02]  /*11e90*/  @P1 IMAD.MOV.U32 R9, RZ, RZ, R5 ;  /* 0x000000ffff091224 */ /* 0x000fc400078e0005 */
[----:B------:R-:W2:Y:S04]  /*11ea0*/  LDL R5, [R1+0x10d8] ;  /* 0x0010d80001057983 */ /* 0x000ea80000100800 */
[----:B------:R0:W2:Y:S02]  /*11eb0*/  @P1 LDG.E.U8 R230, desc[UR44][R8.64] ;  /* 0x0000002c08e61981 */ /* 0x0000a4000c1e1100 */
[----:B0-----:R-:W-:Y:S02]  /*11ec0*/  @P1 IMAD.MOV.U32 R8, RZ, RZ, R147 ;  /* 0x000000ffff081224 */ /* 0x001fe400078e0093 */
[----:B------:R-:W-:Y:S02]  /*11ed0*/  @P1 IMAD.MOV.U32 R9, RZ, RZ, R3 ;  /* 0x000000ffff091224 */ /* 0x000fe400078e0003 */
[----:B------:R-:W2:Y:S04]  /*11ee0*/  LDL R3, [R1+0x10dc] ;  /* 0x0010dc0001037983 */ /* 0x000ea80000100800 */
[----:B------:R0:W2:Y:S02]  /*11ef0*/  @P1 LDG.E.U8 R231, desc[UR44][R8.64] ;  /* 0x0000002c08e71981 */ /* 0x0000a4000c1e1100 */
[----:B0-----:R-:W-:-:S02]  /*11f00*/  @P1 IMAD.MOV.U32 R8, RZ, RZ, R149 ;  /* 0x000000ffff081224 */ /* 0x001fc400078e0095 */
[----:B----4-:R-:W-:Y:S02]  /*11f10*/  @P1 IMAD.MOV.U32 R9, RZ, RZ, R2 ;  /* 0x000000ffff091224 */ /* 0x010fe400078e0002 */
[----:B------:R-:W4:Y:S04]  /*11f20*/  LDL R2, [R1+0x10b8] ;  /* 0x0010b80001027983 */ /* 0x000f280000100800 */
[----:B------:R3:W4:Y:S02]  /*11f30*/  @P1 LDG.E.U8 R232, desc[UR44][R8.64] ;  /* 0x0000002c08e81981 */ /* 0x000724000c1e1100 */
[----:B---3--:R-:W-:Y:S02]  /*11f40*/  @P1 IMAD.MOV.U32 R9, RZ, RZ, R0 ;  /* 0x000000ffff091224 */ /* 0x008fe400078e0000 */
[----:B------:R-:W3:Y:S01]  /*11f50*/  LDL R0, [R1+0x10bc] ;  /* 0x0010bc0001007983 */ /* 0x000ee20000100800 */
[----:B------:R-:W-:-:S03]  /*11f60*/  @P1 IMAD.MOV.U32 R8, RZ, RZ, R151 ;  /* 0x000000ffff081224 */ /* 0x000fc600078e0097 */
[----:B------:R0:W-:Y:S04]  /*11f70*/  STL.64 [R1+0x2340], R150 ;  /* 0x0023409601007387 */ /* 0x0001e80000100a00 */
[----:B0-----:R-:W4:Y:S04]  /*11f80*/  LDL R150, [R1+0x10c0] ;  /* 0x0010c00001967983 */ /* 0x001f280000100800 */
[----:B------:R-:W3:Y:S04]  /*11f90*/  LDL R151, [R1+0x10c4] ;  /* 0x0010c40001977983 */ /* 0x000ee80000100800 */
[----:B------:R0:W-:Y:S04]  /*11fa0*/  STL.64 [R1+0x2338], R148 ;  /* 0x0023389401007387 */ /* 0x0001e80000100a00 */
[----:B0-----:R-:W4:Y:S04]  /*11fb0*/  LDL R148, [R1+0x10c8] ;  /* 0x0010c80001947983 */ /* 0x001f280000100800 */
[----:B------:R-:W3:Y:S04]  /*11fc0*/  LDL R149, [R1+0x10cc] ;  /* 0x0010cc0001957983 */ /* 0x000ee80000100800 */
[----:B------:R0:W-:Y:S04]  /*11fd0*/  STL.64 [R1+0x2330], R146 ;  /* 0x0023309201007387 */ /* 0x0001e80000100a00 */
[----:B0-----:R-:W4:Y:S04]  /*11fe0*/  LDL R146, [R1+0x10d0] ;  /* 0x0010d00001927983 */ /* 0x001f280000100800 */
[----:B------:R-:W3:Y:S04]  /*11ff0*/  LDL R147, [R1+0x10d4] ;  /* 0x0010d40001937983 */ /* 0x000ee80000100800 */
[----:B------:R0:W-:Y:S04]  /*12000*/  STL.64 [R1+0x2328], R144 ;  /* 0x0023289001007387 */ /* 0x0001e80000100a00 */
[----:B0-----:R-:W2:Y:S04]  /*12010*/  LDL R144, [R1+0x10e0] ;  /* 0x0010e00001907983 */ /* 0x001ea80000100800 */
[----:B------:R-:W4:Y:S04]  /*12020*/  LDL R145, [R1+0x10e4] ;  /* 0x0010e40001917983 */ /* 0x000f280000100800 */
[----:B------:R-:W-:Y:S04]  /*12030*/  STL.64 [R1+0x2320], R142 ;  /* 0x0023208e01007387 */ /* 0x000fe80000100a00 */
        /* <DEDUP_REMOVED lines=47> */
[----:B------:R-:W-:Y:S01]  /*12330*/  STL.64 [R1+0x21a0], R46 ;  /* 0x0021a02e01007387 */ /* 0x000fe20000100a00 */
[----:B------:R-:W-:-:S03]  /*12340*/  ISETP.GT.AND P0, PT, R6, 0x1c, PT ;  /* 0x0000001c0600780c */ /* 0x000fc60003f04270 */
[----:B------:R-:W-:Y:S04]  /*12350*/  STL.64 [R1+0x2198], R44 ;  /* 0x0021982c01007387 */ /* 0x000fe80000100a00 */
[----:B------:R-:W-:Y:S04]  /*12360*/  STL.64 [R1+0x2190], R42 ;  /* 0x0021902a01007387 */ /* 0x000fe80000100a00 */
[----:B------:R-:W-:Y:S04]  /*12370*/  STL.64 [R1+0x2188], R40 ;  /* 0x0021882801007387 */ /* 0x000fe80000100a00 */
[----:B------:R-:W-:Y:S04]  /*12380*/  STL.64 [R1+0x2180], R38 ;  /* 0x0021802601007387 */ /* 0x000fe80000100a00 */
[----:B------:R-:W-:Y:S04]  /*12390*/  STL.64 [R1+0x2178], R36 ;  /* 0x0021782401007387 */ /* 0x000fe80000100a00 */
[----:B------:R-:W-:Y:S01]  /*123a0*/  STL.64 [R1+0x2170], R34 ;  /* 0x0021702201007387 */ /* 0x000fe20000100a00 */
[----:B------:R-:W-:-:S03]  /*123b0*/  PRMT R233, RZ, 0x7610, R233 ;  /* 0x00007610ffe97816 */ /* 0x000fc600000000e9 */
[----:B------:R0:W-:Y:S04]  /*123c0*/  STL.64 [R1+0x2168], R32 ;  /* 0x0021682001007387 */ /* 0x0001e80000100a00 */
[----:B------:R-:W-:Y:S04]  /*123d0*/  STL.64 [R1+0x2160], R30 ;  /* 0x0021601e01007387 */ /* 0x000fe80000100a00 */
[----:B------:R-:W-:Y:S04]  /*123e0*/  STL.64 [R1+0x2158], R28 ;  /* 0x0021581c01007387 */ /* 0x000fe80000100a00 */
[----:B------:R-:W-:Y:S04]  /*123f0*/  STL.64 [R1+0x2150], R26 ;  /* 0x0021501a01007387 */ /* 0x000fe80000100a00 */
[----:B------:R1:W-:Y:S04]  /*12400*/  STL.64 [R1+0x2148], R24 ;  /* 0x0021481801007387 */ /* 0x0003e80000100a00 */
[----:B0-----:R-:W3:Y:S04]  /*12410*/  LDL R33, [R1+0x10b0] ;  /* 0x0010b00001217983 */ /* 0x001ee80000100800 */
[----:B------:R-:W3:Y:S01]  /*12420*/  LDL R32, [R1+0x10b4] ;  /* 0x0010b40001207983 */ /* 0x000ee20000100800 */
[----:B------:R-:W-:-:S03]  /*12430*/  PRMT R226, RZ, 0x7610, R226 ;  /* 0x00007610ffe27816 */ /* 0x000fc600000000e2 */
[----:B------:R2:W3:Y:S04]  /*12440*/  @P1 LDG.E.U8 R233, desc[UR44][R8.64] ;  /* 0x0000002c08e91981 */ /* 0x0004e8000c1e1100 */
[----:B-1----:R-:W3:Y:S04]  /*12450*/  LDL R25, [R1+0x10a8] ;  /* 0x0010a80001197983 */ /* 0x002ee80000100800 */
[----:B------:R-:W3:Y:S04]  /*12460*/  LDL R24, [R1+0x10ac] ;  /* 0x0010ac0001187983 */ /* 0x000ee80000100800 */
[----:B------:R-:W3:Y:S04]  /*12470*/  LDL R31, [R1+0x1098] ;  /* 0x00109800011f7983 */ /* 0x000ee80000100800 */
[----:B------:R-:W3:Y:S01]  /*12480*/  LDL R30, [R1+0x109c] ;  /* 0x00109c00011e7983 */ /* 0x000ee20000100800 */
[----:B------:R-:W-:-:S03]  /*12490*/  PRMT R227, RZ, 0x7610, R227 ;  /* 0x00007610ffe37816 */ /* 0x000fc600000000e3 */
[----:B------:R-:W3:Y:S04]  /*124a0*/  LDL R29, [R1+0x1090] ;  /* 0x00109000011d7983 */ /* 0x000ee80000100800 */
[----:B------:R-:W3:Y:S01]  /*124b0*/  LDL R28, [R1+0x1094] ;  /* 0x00109400011c7983 */ /* 0x000ee20000100800 */
[----:B------:R-:W-:-:S03]  /*124c0*/  PRMT R228, RZ, 0x7610, R228 ;  /* 0x00007610ffe47816 */ /* 0x000fc600000000e4 */
[----:B------:R-:W3:Y:S04]  /*124d0*/  LDL R27, [R1+0x1088] ;  /* 0x00108800011b7983 */ /* 0x000ee80000100800 */
[----:B------:R-:W3:Y:S01]  /*124e0*/  LDL R26, [R1+0x108c] ;  /* 0x00108c00011a7983 */ /* 0x000ee20000100800 */
[----:B------:R-:W-:Y:S02]  /*124f0*/  PRMT R229, RZ, 0x7610, R229 ;  /* 0x00007610ffe57816 */ /* 0x000fe400000000e5 */
[----:B------:R-:W-:Y:S01]  /*12500*/  PRMT R222, RZ, 0x7610, R222 ;  /* 0x00007610ffde7816 */ /* 0x000fe200000000de */
[----:B------:R-:W3:Y:S01]  /*12510*/  LDL R34, [R1+0x1060] ;  /* 0x0010600001227983 */ /* 0x000ee20000100800 */
[----:B--2---:R-:W-:Y:S02]  /*12520*/  @P0 IMAD.MOV.U32 R9, RZ, RZ, R144 ;  /* 0x000000ffff090224 */ /* 0x004fe400078e0090 */
[----:B----4-:R-:W-:-:S05]  /*12530*/  @P0 IMAD.MOV.U32 R8, RZ, RZ, R145 ;  /* 0x000000ffff080224 */ /* 0x010fca00078e0091 */
[----:B------:R0:W2:Y:S02]  /*12540*/  @P0 LDG.E.U8 R226, desc[UR44][R8.64] ;  /* 0x0000002c08e20981 */ /* 0x0000a4000c1e1100 */
[----:B0-----:R-:W-:Y:S02]  /*12550*/  @P0 IMAD.MOV.U32 R8, RZ, RZ, R3 ;  /* 0x000000ffff080224 */ /* 0x001fe400078e0003 */
[----:B------:R-:W-:Y:S01]  /*12560*/  @P0 IMAD.MOV.U32 R9, RZ, RZ, R5 ;  /* 0x000000ffff090224 */ /* 0x000fe200078e0005 */
[----:B------:R-:W4:Y:S04]  /*12570*/  LDL R3, [R1+0x10a4] ;  /* 0x0010a40001037983 */ /* 0x000f280000100800 */
[----:B------:R-:W2:Y:S01]  /*12580*/  LDL R5, [R1+0x10a0] ;  /* 0x0010a00001057983 */ /* 0x000ea20000100800 */
[----:B------:R-:W-:-:S03]  /*12590*/  ISETP.GT.AND P1, PT, R6, 0x1d, PT ;  /* 0x0000001d0600780c */ /* 0x000fc60003f24270 */
[----:B------:R3:W2:Y:S02]  /*125a0*/  @P0 LDG.E.U8 R227, desc[UR44][R8.64] ;  /* 0x0000002c08e30981 */ /* 0x0006a4000c1e1100 */
[----:B---3--:R-:W-:Y:S02]  /*125b0*/  @P0 IMAD.MOV.U32 R8, RZ, RZ, R147 ;  /* 0x000000ffff080224 */ /* 0x008fe400078e0093 */
[----:B------:R-:W-:-:S05]  /*125c0*/  @P0 IMAD.MOV.U32 R9, RZ, RZ, R146 ;  /* 0x000000ffff090224 */ /* 0x000fca00078e0092 */
[----:B------:R0:W3:Y:S02]  /*125d0*/  @P0 LDG.E.U8 R228, desc[UR44][R8.64] ;  /* 0x0000002c08e40981 */ /* 0x0000e4000c1e1100 */
[----:B0-----:R-:W-:Y:S02]  /*125e0*/  @P0 IMAD.MOV.U32 R8, RZ, RZ, R149 ;  /* 0x000000ffff080224 */ /* 0x001fe400078e0095 */
[----:B------:R-:W-:-:S05]  /*125f0*/  @P0 IMAD.MOV.U32 R9, RZ, RZ, R148 ;  /* 0x000000ffff090224 */ /* 0x000fca00078e0094 */
[----:B------:R0:W3:Y:S02]  /*12600*/  @P0 LDG.E.U8 R229, desc[UR44][R8.64] ;  /* 0x0000002c08e50981 */ /* 0x0000e4000c1e1100 */
[----:B0-----:R-:W-:Y:S02]  /*12610*/  @P1 IMAD.MOV.U32 R8, RZ, RZ, R151 ;  /* 0x000000ffff081224 */ /* 0x001fe400078e0097 */
[----:B------:R-:W-:-:S05]  /*12620*/  @P1 IMAD.MOV.U32 R9, RZ, RZ, R150 ;  /* 0x000000ffff091224 */ /* 0x000fca00078e0096 */
[----:B------:R0:W3:Y:S02]  /*12630*/  @P1 LDG.E.U8 R222, desc[UR44][R8.64] ;  /* 0x0000002c08de1981 */ /* 0x0000e4000c1e1100 */
[----:B0-----:R-:W-:Y:S02]  /*12640*/  @P1 IMAD.MOV.U32 R8, RZ, RZ, R0 ;  /* 0x000000ffff081224 */ /* 0x001fe400078e0000 */
[----:B------:R-:W3:Y:S01]  /*12650*/  LDL R0, [R1+0x1084] ;  /* 0x0010840001007983 */ /* 0x000ee20000100800 */
[----:B------:R-:W-:-:S03]  /*12660*/  @P1 IMAD.MOV.U32 R9, RZ, RZ, R2 ;  /* 0x000000ffff091224 */ /* 0x000fc600078e0002 */
[----:B------:R-:W3:Y:S01]  /*12670*/  LDL R2, [R1+0x1080] ;  /* 0x0010800001027983 */ /* 0x000ee20000100800 */
[----:B------:R-:W-:Y:S02]  /*12680*/  PRMT R223, RZ, 0x7610, R223 ;  /* 0x00007610ffdf7816 */ /* 0x000fe400000000df */
[----:B------:R-:W-:Y:S02]  /*12690*/  PRMT R224, RZ, 0x7610, R224 ;  /* 0x00007610ffe07816 */ /* 0x000fe400000000e0 */
[----:B------:R-:W-:Y:S02]  /*126a0*/  ISETP.GT.AND P0, PT, R6, 0x1e, PT ;  /* 0x0000001e0600780c */ /* 0x000fe40003f04270 */
[----:B------:R0:W3:Y:S01]  /*126b0*/  @P1 LDG.E.U8 R223, desc[UR44][R8.64] ;  /* 0x0000002c08df1981 */ /* 0x0000e2000c1e1100 */
[----:B------:R-:W-:Y:S02]  /*126c0*/  PRMT R225, RZ, 0x7610, R225 ;  /* 0x00007610ffe17816 */ /* 0x000fe400000000e1 */
[----:B------:R-:W-:-:S02]  /*126d0*/  PRMT R218, RZ, 0x7610, R218 ;  /* 0x00007610ffda7816 */ /* 0x000fc400000000da */
[----:B------:R-:W-:Y:S02]  /*126e0*/  PRMT R219, RZ, 0x7610, R219 ;  /* 0x00007610ffdb7816 */ /* 0x000fe400000000db */
[----:B------:R-:W-:Y:S02]  /*126f0*/  PRMT R220, RZ, 0x7610, R220 ;  /* 0x00007610ffdc7816 */ /* 0x000fe400000000dc */
[----:B------:R-:W-:Y:S01]  /*12700*/  PRMT R221, RZ, 0x7610, R221 ;  /* 0x00007610ffdd7816 */ /* 0x000fe200000000dd */
[----:B0-----:R-:W-:Y:S01]  /*12710*/  @P1 IMAD.MOV.U32 R9, RZ, RZ, R33 ;  /* 0x000000ffff091224 */ /* 0x001fe200078e0021 */
[----:B------:R-:W-:Y:S01]  /*12720*/  LOP3.LUT R12, R12, 0xffff, RZ, 0xc0, !PT ;  /* 0x0000ffff0c0c7812 */ /* 0x000fe200078ec0ff */
[----:B------:R-:W3:Y:S01]  /*12730*/  LDL R33, [R1+0x1064] ;  /* 0x0010640001217983 */ /* 0x000ee20000100800 */
[----:B------:R-:W-:Y:S01]  /*12740*/  @P1 IMAD.MOV.U32 R8, RZ, RZ, R32 ;  /* 0x000000ffff081224 */ /* 0x000fe200078e0020 */
[----:B------:R-:W-:Y:S02]  /*12750*/  LOP3.LUT R11, R11, 0xffff, RZ, 0xc0, !PT ;  /* 0x0000ffff0b0b7812 */ /* 0x000fe400078ec0ff */
[----:B------:R-:W3:Y:S04]  /*12760*/  LDL R32, [R1+0x1050] ;  /* 0x0010500001207983 */ /* 0x000ee80000100800 */
[----:B------:R0:W3:Y:S02]  /*12770*/  @P1 LDG.E.U8 R224, desc[UR44][R8.64] ;  /* 0x0000002c08e01981 */ /* 0x0000e4000c1e1100 */
[----:B0-----:R-:W-:-:S02]  /*12780*/  @P1 IMAD.MOV.U32 R8, RZ, RZ, R24 ;  /* 0x000000ffff081224 */ /* 0x001fc400078e0018 */
[----:B------:R-:W-:Y:S01]  /*12790*/  @P1 IMAD.MOV.U32 R9, RZ, RZ, R25 ;  /* 0x000000ffff091224 */ /* 0x000fe200078e0019 */
[----:B------:R-:W3:Y:S04]  /*127a0*/  LDL R24, [R1+0x107c] ;  /* 0x00107c0001187983 */ /* 0x000ee80000100800 */
[----:B------:R4:W3:Y:S04]  /*127b0*/  @P1 LDG.E.U8 R225, desc[UR44][R8.64] ;  /* 0x0000002c08e11981 */ /* 0x0008e8000c1e1100 */
[----:B------:R-:W3:Y:S01]  /*127c0*/  LDL R25, [R1+0x1078] ;  /* 0x0010780001197983 */ /* 0x000ee20000100800 */
[----:B----4-:R-:W-:-:S03]  /*127d0*/  @P0 IMAD.MOV.U32 R8, RZ, RZ, R3 ;  /* 0x000000ffff080224 */ /* 0x010fc600078e0003 */
[----:B------:R-:W4:Y:S01]  /*127e0*/  LDL R3, [R1+0x1074] ;  /* 0x0010740001037983 */ /* 0x000f220000100800 */
[----:B--2---:R-:W-:-:S03]  /*127f0*/  @P0 IMAD.MOV.U32 R9, RZ, RZ, R5 ;  /* 0x000000ffff090224 */ /* 0x004fc600078e0005 */
[----:B------:R-:W2:Y:S04]  /*12800*/  LDL R5, [R1+0x1070] ;  /* 0x0010700001057983 */ /* 0x000ea80000100800 */
[----:B------:R0:W2:Y:S02]  /*12810*/  @P0 LDG.E.U8 R218, desc[UR44][R8.64] ;  /* 0x0000002c08da0981 */ /* 0x0000a4000c1e1100 */
[----:B0-----:R-:W-:Y:S02]  /*12820*/  @P0 IMAD.MOV.U32 R8, RZ, RZ, R30 ;  /* 0x000000ffff080224 */ /* 0x001fe400078e001e */
[----:B------:R-:W-:Y:S01]  /*12830*/  @P0 IMAD.MOV.U32 R9, RZ, RZ, R31 ;  /* 0x000000ffff090224 */ /* 0x000fe200078e001f */
[----:B------:R-:W-:Y:S01]  /*12840*/  PRMT R11, R12, 0x3340, R11 ;  /* 0x000033400c0b7816 */ /* 0x000fe2000000000b */
[----:B------:R-:W2:Y:S04]  /*12850*/  LDL R31, [R1+0x1020] ;  /* 0x00102000011f7983 */ /* 0x000ea80000100800 */
[----:B------:R0:W2:Y:S01]  /*12860*/  @P0 LDG.E.U8 R219, desc[UR44][R8.64] ;  /* 0x0000002c08db0981 */ /* 0x0000a2000c1e1100 */
[----:B------:R-:W-:-:S02]  /*12870*/  PRMT R215, RZ, 0x7610, R215 ;  /* 0x00007610ffd77816 */ /* 0x000fc400000000d7 */
[----:B------:R-:W-:Y:S01]  /*12880*/  LOP3.LUT R175, R175, 0xffff, RZ, 0xc0, !PT ;  /* 0x0000ffffafaf7812 */ /* 0x000fe200078ec0ff */
[----:B------:R-:W2:Y:S01]  /*12890*/  LDL R30, [R1+0x1024] ;  /* 0x00102400011e7983 */ /* 0x000ea20000100800 */
[----:B0-----:R-:W-:Y:S02]  /*128a0*/  @P0 IMAD.MOV.U32 R8, RZ, RZ, R28 ;  /* 0x000000ffff080224 */ /* 0x001fe400078e001c */
[----:B------:R-:W-:Y:S01]  /*128b0*/  @P0 IMAD.MOV.U32 R9, RZ, RZ, R29 ;  /* 0x000000ffff090224 */ /* 0x000fe200078e001d */
[----:B------:R-:W-:Y:S01]  /*128c0*/  LOP3.LUT R171, R171, 0xffff, RZ, 0xc0, !PT ;  /* 0x0000ffffabab7812 */ /* 0x000fe200078ec0ff */
[----:B------:R-:W2:Y:S04]  /*128d0*/  LDL R29, [R1+0x1054] ;  /* 0x00105400011d7983 */ /* 0x000ea80000100800 */
[----:B------:R0:W2:Y:S01]  /*128e0*/  @P0 LDG.E.U8 R220, desc[UR44][R8.64] ;  /* 0x0000002c08dc0981 */ /* 0x0000a2000c1e1100 */
[----:B------:R-:W-:-:S02]  /*128f0*/  LOP3.LUT R167, R167, 0xffff, RZ, 0xc0, !PT ;  /* 0x0000ffffa7a77812 */ /* 0x000fc400078ec0ff */
[----:B------:R-:W-:Y:S01]  /*12900*/  LOP3.LUT R13, R13, 0xffff, RZ, 0xc0, !PT ;  /* 0x0000ffff0d0d7812 */ /* 0x000fe200078ec0ff */
[----:B------:R-:W2:Y:S01]  /*12910*/  LDL R28, [R1+0x1040] ;  /* 0x00104000011c7983 */ /* 0x000ea20000100800 */
[----:B0-----:R-:W-:Y:S02]  /*12920*/  @P0 IMAD.MOV.U32 R8, RZ, RZ, R26 ;  /* 0x000000ffff080224 */ /* 0x001fe400078e001a */
[----:B------:R-:W-:Y:S01]  /*12930*/  @P0 IMAD.MOV.U32 R9, RZ, RZ, R27 ;  /* 0x000000ffff090224 */ /* 0x000fe200078e001b */
[----:B------:R-:W-:Y:S01]  /*12940*/  PRMT R217, RZ, 0x7610, R217 ;  /* 0x00007610ffd97816 */ /* 0x000fe200000000d9 */
[----:B------:R-:W2:Y:S04]  /*12950*/  LDL R26, [R1+0x1044] ;  /* 0x00104400011a7983 */ /* 0x000ea80000100800 */
[----:B------:R3:W2:Y:S01]  /*12960*/  @P0 LDG.E.U8 R221, desc[UR44][R8.64] ;  /* 0x0000002c08dd0981 */ /* 0x0006a2000c1e1100 */
[----:B------:R-:W-:-:S02]  /*12970*/  ISETP.GT.AND P0, PT, R6, 0x1f, PT ;  /* 0x0000001f0600780c */ /* 0x000fc40003f04270 */
[----:B------:R-:W-:Y:S01]  /*12980*/  LOP3.LUT R10, R10, 0xffff, RZ, 0xc0, !PT ;  /* 0x0000ffff0a0a7812 */ /* 0x000fe200078ec0ff */
[----:B------:R-:W2:Y:S10]  /*12990*/  LDL R27, [R1+0x1030] ;  /* 0x00103000011b7983 */ /* 0x000eb40000100800 */
[----:B---3--:R-:W-:-:S02]  /*129a0*/  @P0 IMAD.MOV.U32 R8, RZ, RZ, R0 ;  /* 0x000000ffff080224 */ /* 0x008fc400078e0000 */
[----:B------:R-:W3:Y:S01]  /*129b0*/  LDL R0, [R1+0x106c] ;  /* 0x00106c0001007983 */ /* 0x000ee20000100800 */
[----:B------:R-:W-:-:S03]  /*129c0*/  @P0 IMAD.MOV.U32 R9, RZ, RZ, R2 ;  /* 0x000000ffff090224 */ /* 0x000fc600078e0002 */
[----:B------:R-:W3:Y:S01]  /*129d0*/  LDL R2, [R1+0x1068] ;  /* 0x0010680001027983 */ /* 0x000ee20000100800 */
[----:B------:R-:W-:-:S03]  /*129e0*/  LOP3.LUT R7, R7, 0xffff, RZ, 0xc0, !PT ;  /* 0x0000ffff07077812 */ /* 0x000fc600078ec0ff */
[----:B------:R0:W3:Y:S01]  /*129f0*/  @P0 LDG.E.U8 R215, desc[UR44][R8.64] ;  /* 0x0000002c08d70981 */ /* 0x0000e2000c1e1100 */
[----:B------:R-:W-:Y:S02]  /*12a00*/  PRMT R171, R175, 0x3340, R171 ;  /* 0x00003340afab7816 */ /* 0x000fe400000000ab */
[----:B------:R-:W-:Y:S02]  /*12a10*/  PRMT R13, R167, 0x3340, R13 ;  /* 0x00003340a70d7816 */ /* 0x000fe4000000000d */
[----:B------:R-:W-:Y:S02]  /*12a20*/  PRMT R7, R10, 0x3340, R7 ;  /* 0x000033400a077816 */ /* 0x000fe40000000007 */
[----:B------:R-:W-:Y:S02]  /*12a30*/  PRMT R216, RZ, 0x7610, R216 ;  /* 0x00007610ffd87816 */ /* 0x000fe400000000d8 */
[----:B------:R-:W-:Y:S02]  /*12a40*/  PRMT R10, R171, 0x5410, R13 ;  /* 0x00005410ab0a7816 */ /* 0x000fe4000000000d */
[----:B------:R-:W-:-:S02]  /*12a50*/  PRMT R214, RZ, 0x7610, R214 ;  /* 0x00007610ffd67816 */ /* 0x000fc400000000d6 */
[----:B------:R-:W-:Y:S02]  /*12a60*/  PRMT R11, R11, 0x5410, R7 ;  /* 0x000054100b0b7816 */ /* 0x000fe40000000007 */
[----:B------:R-:W3:Y:S01]  /*12a70*/  LDL R7, [R1+0xe6c] ;  /* 0x000e6c0001077983 */ /* 0x000ee20000100800 */
[----:B------:R-:W-:Y:S02]  /*12a80*/  LOP3.LUT R201, R201, 0xffff, RZ, 0xc0, !PT ;  /* 0x0000ffffc9c97812 */ /* 0x000fe400078ec0ff */
[----:B------:R-:W-:Y:S02]  /*12a90*/  LOP3.LUT R197, R197, 0xffff, RZ, 0xc0, !PT ;  /* 0x0000ffffc5c57812 */ /* 0x000fe400078ec0ff */
[----:B------:R-:W-:Y:S02]  /*12aa0*/  LOP3.LUT R195, R195, 0xffff, RZ, 0xc0, !PT ;  /* 0x0000ffffc3c37812 */ /* 0x000fe400078ec0ff */
[----:B------:R-:W-:Y:S02]  /*12ab0*/  LOP3.LUT R191, R191, 0xffff, RZ, 0xc0, !PT ;  /* 0x0000ffffbfbf7812 */ /* 0x000fe400078ec0ff */
[----:B------:R-:W-:-:S02]  /*12ac0*/  LOP3.LUT R188, R188, 0xffff, RZ, 0xc0, !PT ;  /* 0x0000ffffbcbc7812 */ /* 0x000fc400078ec0ff */
[----:B------:R-:W-:Y:S02]  /*12ad0*/  LOP3.LUT R184, R184, 0xffff, RZ, 0xc0, !PT ;  /* 0x0000ffffb8b87812 */ /* 0x000fe400078ec0ff */
[----:B------:R-:W-:Y:S02]  /*12ae0*/  LOP3.LUT R183, R183, 0xffff, RZ, 0xc0, !PT ;  /* 0x0000ffffb7b77812 */ /* 0x000fe400078ec0ff */
[----:B------:R-:W-:Y:S02]  /*12af0*/  LOP3.LUT R178, R178, 0xffff, RZ, 0xc0, !PT ;  /* 0x0000ffffb2b27812 */ /* 0x000fe400078ec0ff */
[----:B------:R-:W-:Y:S02]  /*12b00*/  PRMT R197, R201, 0x3340, R197 ;  /* 0x00003340c9c57816 */ /* 0x000fe400000000c5 */
[----:B------:R-:W-:Y:S02]  /*12b10*/  PRMT R191, R195, 0x3340, R191 ;  /* 0x00003340c3bf7816 */ /* 0x000fe400000000bf */
[----:B------:R-:W-:-:S02]  /*12b20*/  PRMT R184, R188, 0x3340, R184 ;  /* 0x00003340bcb87816 */ /* 0x000fc400000000b8 */
[----:B------:R-:W-:Y:S02]  /*12b30*/  PRMT R178, R183, 0x3340, R178 ;  /* 0x00003340b7b27816 */ /* 0x000fe400000000b2 */
        /* <DEDUP_REMOVED lines=16> */
[----:B------:R-:W-:-:S02]  /*12c40*/  PRMT R205, R208, 0x3340, R205 ;  /* 0x00003340d0cd7816 */ /* 0x000fc400000000cd */
[----:B------:R-:W-:Y:S02]  /*12c50*/  PRMT R189, R193, 0x3340, R189 ;  /* 0x00003340c1bd7816 */ /* 0x000fe400000000bd */
[----:B------:R-:W-:Y:S02]  /*12c60*/  PRMT R172, R176, 0x3340, R172 ;  /* 0x00003340b0ac7816 */ /* 0x000fe400000000ac */
[----:B------:R-:W-:Y:S02]  /*12c70*/  PRMT R158, R161, 0x3340, R158 ;  /* 0x00003340a19e7816 */ /* 0x000fe4000000009e */
        /* <DEDUP_REMOVED lines=16> */
[----:B------:R-:W-:Y:S02]  /*12d80*/  PRMT R206, R209, 0x3340, R206 ;  /* 0x00003340d1ce7816 */ /* 0x000fe400000000ce */
[----:B------:R-:W-:Y:S01]  /*12d90*/  PRMT R190, R194, 0x3340, R190 ;  /* 0x00003340c2be7816 */ /* 0x000fe200000000be */
[----:B0-----:R-:W-:Y:S02]  /*12da0*/  @P0 IMAD.MOV.U32 R8, RZ, RZ, R24 ;  /* 0x000000ffff080224 */ /* 0x001fe400078e0018 */
[----:B------:R-:W-:Y:S02]  /*12db0*/  @P0 IMAD.MOV.U32 R9, RZ, RZ, R25 ;  /* 0x000000ffff090224 */ /* 0x000fe400078e0019 */
[----:B------:R-:W3:Y:S04]  /*12dc0*/  LDL R25, [R1+0x1034] ;  /* 0x0010340001197983 */ /* 0x000ee80000100800 */
[----:B------:R4:W3:Y:S02]  /*12dd0*/  @P0 LDG.E.U8 R217, desc[UR44][R8.64] ;  /* 0x0000002c08d90981 */ /* 0x0008e4000c1e1100 */
[----:B----4-:R-:W-:-:S02]  /*12de0*/  @P0 IMAD.MOV.U32 R8, RZ, RZ, R3 ;  /* 0x000000ffff080224 */ /* 0x010fc400078e0003 */
[----:B--2---:R-:W-:Y:S02]  /*12df0*/  @P0 IMAD.MOV.U32 R9, RZ, RZ, R5 ;  /* 0x000000ffff090224 */ /* 0x004fe400078e0005 */
[----:B------:R-:W2:Y:S04]  /*12e00*/  LDL.LU R5, [R1+0xe90] ;  /* 0x000e900001057983 */ /* 0x000ea80000300800 */
[----:B------:R0:W4:Y:S04]  /*12e10*/  @P0 LDG.E.U8 R216, desc[UR44][R8.64] ;  /* 0x0000002c08d80981 */ /* 0x000128000c1e1100 */
[----:B------:R-:W4:Y:S01]  /*12e20*/  LDL.LU R3, [R1+0xe80] ;  /* 0x000e800001037983 */ /* 0x000f220000300800 */
[----:B0-----:R-:W-:Y:S01]  /*12e30*/  PRMT R8, R197, 0x5410, R191 ;  /* 0x00005410c5087816 */ /* 0x001fe200000000bf */
[----:B---3--:R-:W-:-:S02]  /*12e40*/  @P0 IMAD.MOV.U32 R12, RZ, RZ, R0 ;  /* 0x000000ffff0c0224 */ /* 0x008fc400078e0000 */
[----:B------:R-:W0:Y:S01]  /*12e50*/  S2R R0, SR_TID.X ;  /* 0x0000000000007919 */ /* 0x000e220000002100 */
[----:B------:R-:W-:Y:S02]  /*12e60*/  @P0 IMAD.MOV.U32 R13, RZ, RZ, R2 ;  /* 0x000000ffff0d0224 */ /* 0x000fe400078e0002 */
[----:B------:R-:W3:Y:S04]  /*12e70*/  LDL.LU R2, [R1+0xe70] ;  /* 0x000e700001027983 */ /* 0x000ee80000300800 */
[----:B------:R-:W3:Y:S01]  /*12e80*/  @P0 LDG.E.U8 R214, desc[UR44][R12.64] ;  /* 0x0000002c0cd60981 */ /* 0x000ee2000c1e1100 */
[----:B0-----:R-:W-:-:S04]  /*12e90*/  LOP3.LUT R0, R0, 0x1f, RZ, 0xc0, !PT ;  /* 0x0000001f00007812 */ /* 0x001fc800078ec0ff */
[----:B------:R-:W-:Y:S02]  /*12ea0*/  ISETP.GE.AND P0, PT, R0, R6, PT ;  /* 0x000000060000720c */ /* 0x000fe40003f06270 */
[----:B------:R-:W2:Y:S01]  /*12eb0*/  LDL.LU R0, [R1+0xe68] ;  /* 0x000e680001007983 */ /* 0x000ea20000300800 */
[----:B------:R-:W-:Y:S01]  /*12ec0*/  PRMT R9, R184, 0x5410, R178 ;  /* 0x00005410b8097816 */ /* 0x000fe200000000b2 */
[----:B------:R-:W-:Y:S01]  /*12ed0*/  BAR.SYNC.DEFER_BLOCKING 0x0 ;  /* 0x0000000000007b1d */ /* 0x000fe20000010000 */
[----:B------:R-:W-:Y:S02]  /*12ee0*/  PRMT R173, R177, 0x3340, R173 ;  /* 0x00003340b1ad7816 */ /* 0x000fe400000000ad */
[----:B------:R-:W-:Y:S02]  /*12ef0*/  PRMT R159, R162, 0x3340, R159 ;  /* 0x00003340a29f7816 */ /* 0x000fe4000000009f */
[----:B------:R-:W-:Y:S02]  /*12f00*/  LOP3.LUT R210, R210, 0xffff, RZ, 0xc0, !PT ;  /* 0x0000ffffd2d27812 */ /* 0x000fe400078ec0ff */
[----:B------:R-:W-:Y:S01]  /*12f10*/  LOP3.LUT R207, R207, 0xffff, RZ, 0xc0, !PT ;  /* 0x0000ffffcfcf7812 */ /* 0x000fe200078ec0ff */
[----:B------:R0:W-:Y:S02]  /*12f20*/  STS.128 [R14+UR4], R8 ;  /* 0x000000080e007988 */ /* 0x0001e40008000c04 */
[----:B0-----:R-:W-:-:S02]  /*12f30*/  PRMT R8, R202, 0x3340, R198 ;  /* 0x00003340ca087816 */ /* 0x001fc400000000c6 */
[----:B------:R-:W-:Y:S02]  /*12f40*/  PRMT R9, R185, 0x3340, R180 ;  /* 0x00003340b9097816 */ /* 0x000fe400000000b4 */
[----:B------:R-:W-:Y:S02]  /*12f50*/  PRMT R10, R168, 0x3340, R164 ;  /* 0x00003340a80a7816 */ /* 0x000fe400000000a4 */
[----:B------:R-:W-:Y:S02]  /*12f60*/  PRMT R11, R155, 0x3340, R152 ;  /* 0x000033409b0b7816 */ /* 0x000fe40000000098 */
[----:B------:R-:W-:Y:S02]  /*12f70*/  PRMT R8, R205, 0x5410, R8 ;  /* 0x00005410cd087816 */ /* 0x000fe40000000008 */
[----:B------:R-:W-:Y:S02]  /*12f80*/  PRMT R9, R189, 0x5410, R9 ;  /* 0x00005410bd097816 */ /* 0x000fe40000000009 */
[----:B------:R-:W-:-:S02]  /*12f90*/  PRMT R10, R172, 0x5410, R10 ;  /* 0x00005410ac0a7816 */ /* 0x000fc4000000000a */
[----:B------:R-:W-:-:S05]  /*12fa0*/  PRMT R11, R158, 0x5410, R11 ;  /* 0x000054109e0b7816 */ /* 0x000fca000000000b */
[----:B------:R0:W-:Y:S01]  /*12fb0*/  STS.128 [R14+UR4+0x1000], R8 ;  /* 0x001000080e007988 */ /* 0x0001e20008000c04 */
[----:B------:R-:W-:Y:S02]  /*12fc0*/  LOP3.LUT R204, R204, 0xffff, RZ, 0xc0, !PT ;  /* 0x0000ffffcccc7812 */ /* 0x000fe400078ec0ff */
[----:B------:R-:W-:Y:S02]  /*12fd0*/  LOP3.LUT R200, R200, 0xffff, RZ, 0xc0, !PT ;  /* 0x0000ffffc8c87812 */ /* 0x000fe400078ec0ff */
[----:B------:R-:W-:Y:S02]  /*12fe0*/  LOP3.LUT R196, R196, 0xffff, RZ, 0xc0, !PT ;  /* 0x0000ffffc4c47812 */ /* 0x000fe400078ec0ff */
[----:B------:R-:W-:Y:S02]  /*12ff0*/  LOP3.LUT R192, R192, 0xffff, RZ, 0xc0, !PT ;  /* 0x0000ffffc0c07812 */ /* 0x000fe400078ec0ff */
[----:B------:R-:W-:Y:S02]  /*13000*/  LOP3.LUT R187, R187, 0xffff, RZ, 0xc0, !PT ;  /* 0x0000ffffbbbb7812 */ /* 0x000fe400078ec0ff */
[----:B0-----:R-:W-:-:S02]  /*13010*/  PRMT R8, R203, 0x3340, R199 ;  /* 0x00003340cb087816 */ /* 0x001fc400000000c7 */
[----:B------:R-:W-:Y:S02]  /*13020*/  PRMT R9, R186, 0x3340, R181 ;  /* 0x00003340ba097816 */ /* 0x000fe400000000b5 */
[----:B------:R-:W-:Y:S02]  /*13030*/  PRMT R10, R169, 0x3340, R165 ;  /* 0x00003340a90a7816 */ /* 0x000fe400000000a5 */
[----:B------:R-:W-:Y:S02]  /*13040*/  PRMT R11, R156, 0x3340, R153 ;  /* 0x000033409c0b7816 */ /* 0x000fe40000000099 */
        /* <DEDUP_REMOVED lines=12> */
[----:B------:R-:W-:Y:S01]  /*13110*/  LOP3.LUT R154, R154, 0xffff, RZ, 0xc0, !PT ;  /* 0x0000ffff9a9a7812 */ /* 0x000fe200078ec0ff */
[----:B------:R0:W-:Y:S01]  /*13120*/  STS.128 [R14+UR4+0x2000], R8 ;  /* 0x002000080e007988 */ /* 0x0001e20008000c04 */
[----:B------:R-:W-:Y:S02]  /*13130*/  PRMT R207, R210, 0x3340, R207 ;  /* 0x00003340d2cf7816 */ /* 0x000fe400000000cf */
[----:B------:R-:W-:-:S02]  /*13140*/  PRMT R192, R196, 0x3340, R192 ;  /* 0x00003340c4c07816 */ /* 0x000fc400000000c0 */
[----:B------:R-:W-:Y:S02]  /*13150*/  PRMT R174, R179, 0x3340, R174 ;  /* 0x00003340b3ae7816 */ /* 0x000fe400000000ae */
[----:B------:R-:W-:Y:S02]  /*13160*/  PRMT R160, R163, 0x3340, R160 ;  /* 0x00003340a3a07816 */ /* 0x000fe400000000a0 */
[----:B0-----:R-:W-:Y:S02]  /*13170*/  PRMT R8, R204, 0x3340, R200 ;  /* 0x00003340cc087816 */ /* 0x001fe400000000c8 */
[----:B------:R-:W-:Y:S02]  /*13180*/  PRMT R9, R187, 0x3340, R182 ;  /* 0x00003340bb097816 */ /* 0x000fe400000000b6 */
[----:B------:R-:W-:Y:S02]  /*13190*/  PRMT R10, R170, 0x3340, R166 ;  /* 0x00003340aa0a7816 */ /* 0x000fe400000000a6 */
[----:B------:R-:W-:-:S02]  /*131a0*/  PRMT R11, R157, 0x3340, R154 ;  /* 0x000033409d0b7816 */ /* 0x000fc4000000009a */
[----:B------:R-:W-:Y:S02]  /*131b0*/  PRMT R8, R207, 0x5410, R8 ;  /* 0x00005410cf087816 */ /* 0x000fe40000000008 */
[----:B------:R-:W-:Y:S02]  /*131c0*/  PRMT R9, R192, 0x5410, R9 ;  /* 0x00005410c0097816 */ /* 0x000fe40000000009 */
[----:B------:R-:W-:Y:S02]  /*131d0*/  PRMT R10, R174, 0x5410, R10 ;  /* 0x00005410ae0a7816 */ /* 0x000fe4000000000a */
[----:B------:R-:W-:Y:S01]  /*131e0*/  PRMT R11, R160, 0x5410, R11 ;  /* 0x00005410a00b7816 */ /* 0x000fe2000000000b */
[----:B------:R-:W-:Y:S04]  /*131f0*/  STL [R1+0x20c8], R14 ;  /* 0x0020c80e01007387 */ /* 0x000fe80000100800 */
[----:B------:R0:W-:Y:S01]  /*13200*/  STS.128 [R14+UR4+0x3000], R8 ;  /* 0x003000080e007988 */ /* 0x0001e20008000c04 */
[----:B------:R-:W-:Y:S01]  /*13210*/  PRMT R213, RZ, 0x7610, R213 ;  /* 0x00007610ffd57816 */ /* 0x000fe200000000d5 */
[----:B------:R-:W-:-:S02]  /*13220*/  @!P0 IMAD.MOV.U32 R6, RZ, RZ, R7 ;  /* 0x000000ffff068224 */ /* 0x000fc400078e0007 */
[----:B------:R-:W4:Y:S04]  /*13230*/  LDL R24, [R1+0x1010] ;  /* 0x0010100001187983 */ /* 0x000f280000100800 */
[----:B0-----:R-:W3:Y:S01]  /*13240*/  LDL R9, [R1+0x1014] ;  /* 0x0010140001097983 */ /* 0x001ee20000100800 */
[----:B------:R-:W-:Y:S02]  /*13250*/  PRMT R212, RZ, 0x7610, R212 ;  /* 0x00007610ffd47816 */ /* 0x000fe400000000d4 */
[----:B------:R-:W-:Y:S02]  /*13260*/  PRMT R211, RZ, 0x7610, R211 ;  /* 0x00007610ffd37816 */ /* 0x000fe400000000d3 */
[----:B------:R-:W-:Y:S02]  /*13270*/  PRMT R210, RZ, 0x7610, R210 ;  /* 0x00007610ffd27816 */ /* 0x000fe400000000d2 */
[----:B------:R-:W-:-:S02]  /*13280*/  PRMT R209, RZ, 0x7610, R209 ;  /* 0x00007610ffd17816 */ /* 0x000fc400000000d1 */
[----:B------:R-:W-:Y:S01]  /*13290*/  PRMT R208, RZ, 0x7610, R208 ;  /* 0x00007610ffd07816 */ /* 0x000fe200000000d0 */
[----:B--2---:R-:W-:Y:S01]  /*132a0*/  @!P0 IMAD.MOV.U32 R7, RZ, RZ, R0 ;  /* 0x000000ffff078224 */ /* 0x004fe200078e0000 */
[----:B------:R0:W-:Y:S04]  /*132b0*/  STL [R1+0x20cc], R0 ;  /* 0x0020cc0001007387 */ /* 0x0001e80000100800 */
[----:B------:R1:W2:Y:S04]  /*132c0*/  @!P0 LDG.E.U8 R213, desc[UR44][R6.64] ;  /* 0x0000002c06d58981 */ /* 0x0002a8000c1e1100 */
[----:B0-----:R-:W2:Y:S04]  /*132d0*/  LDL.LU R0, [R1+0xe74] ;  /* 0x000e740001007983 */ /* 0x001ea80000300800 */
[----:B------:R-:W2:Y:S01]  /*132e0*/  LDL.LU R14, [R1+0xe98] ;  /* 0x000e9800010e7983 */ /* 0x000ea20000300800 */
[----:B-1----:R-:W-:-:S02]  /*132f0*/  @!P0 IMAD.MOV.U32 R6, RZ, RZ, R33 ;  /* 0x000000ffff068224 */ /* 0x002fc400078e0021 */
[----:B------:R-:W-:Y:S01]  /*13300*/  @!P0 IMAD.MOV.U32 R7, RZ, RZ, R34 ;  /* 0x000000ffff078224 */ /* 0x000fe200078e0022 */
[----:B------:R-:W2:Y:S04]  /*13310*/  LDL R11, [R1+0x1000] ;  /* 0x00100000010b7983 */ /* 0x000ea80000100800 */
[----:B------:R-:W2:Y:S04]  /*13320*/  LDL R10, [R1+0x1004] ;  /* 0x00100400010a7983 */ /* 0x000ea80000100800 */
[----:B------:R0:W2:Y:S04]  /*13330*/  @!P0 LDG.E.U8 R212, desc[UR44][R6.64] ;  /* 0x0000002c06d48981 */ /* 0x0000a8000c1e1100 */
[----:B------:R-:W2:Y:S04]  /*13340*/  LDL R8, [R1+0xff4] ;  /* 0x000ff40001087983 */ /* 0x000ea80000100800 */
[----:B------:R-:W2:Y:S01]  /*13350*/  LDL R35, [R1+0xfe0] ;  /* 0x000fe00001237983 */ /* 0x000ea20000100800 */
[----:B0-----:R-:W-:-:S03]  /*13360*/  @!P0 IMAD.MOV.U32 R6, RZ, RZ, R29 ;  /* 0x000000ffff068224 */ /* 0x001fc600078e001d */
[----:B------:R-:W2:Y:S01]  /*13370*/  LDL R29, [R1+0xff0] ;  /* 0x000ff000011d7983 */ /* 0x000ea20000100800 */
[----:B------:R-:W-:-:S03]  /*13380*/  @!P0 IMAD.MOV.U32 R7, RZ, RZ, R32 ;  /* 0x000000ffff078224 */ /* 0x000fc600078e0020 */
        /* <DEDUP_REMOVED lines=8> */
[----:B------:R0:W2:Y:S01]  /*13410*/  @!P0 LDG.E.U8 R210, desc[UR44][R6.64] ;  /* 0x0000002c06d28981 */ /* 0x0000a2000c1e1100 */
[----:B------:R-:W-:Y:S02]  /*13420*/  PRMT R207, RZ, 0x7610, R207 ;  /* 0x00007610ffcf7816 */ /* 0x000fe400000000cf */
[----:B------:R-:W-:Y:S01]  /*13430*/  PRMT R206, RZ, 0x7610, R206 ;  /* 0x00007610ffce7816 */ /* 0x000fe200000000ce */
[----:B------:R-:W2:Y:S01]  /*13440*/  LDL R37, [R1+0xf20] ;  /* 0x000f200001257983 */ /* 0x000ea20000100800 */
[----:B------:R-:W-:Y:S02]  /*13450*/  PRMT R205, RZ, 0x7610, R205 ;  /* 0x00007610ffcd7816 */ /* 0x000fe400000000cd */
[----:B------:R-:W-:Y:S01]  /*13460*/  PRMT R204, RZ, 0x7610, R204 ;  /* 0x00007610ffcc7816 */ /* 0x000fe200000000cc */
[----:B------:R-:W2:Y:S01]  /*13470*/  LDL R36, [R1+0xf10] ;  /* 0x000f100001247983 */ /* 0x000ea20000100800 */
[----:B0-----:R-:W-:-:S02]  /*13480*/  @!P0 IMAD.MOV.U32 R6, RZ, RZ, R25 ;  /* 0x000000ffff068224 */ /* 0x001fc400078e0019 */
[----:B------:R-:W-:Y:S01]  /*13490*/  @!P0 IMAD.MOV.U32 R7, RZ, RZ, R27 ;  /* 0x000000ffff078224 */ /* 0x000fe200078e001b */
[----:B------:R-:W2:Y:S04]  /*134a0*/  LDL R25, [R1+0xfc4] ;  /* 0x000fc40001197983 */ /* 0x000ea80000100800 */
[----:B------:R-:W2:Y:S04]  /*134b0*/  LDL R27, [R1+0xfc0] ;  /* 0x000fc000011b7983 */ /* 0x000ea80000100800 */
[----:B------:R0:W2:Y:S02]  /*134c0*/  @!P0 LDG.E.U8 R209, desc[UR44][R6.64] ;  /* 0x0000002c06d18981 */ /* 0x0000a4000c1e1100 */
[----:B0-----:R-:W-:-:S02]  /*134d0*/  @!P0 IMAD.MOV.U32 R6, RZ, RZ, R30 ;  /* 0x000000ffff068224 */ /* 0x001fc400078e001e */
[----:B------:R-:W-:Y:S01]  /*134e0*/  @!P0 IMAD.MOV.U32 R7, RZ, RZ, R31 ;  /* 0x000000ffff078224 */ /* 0x000fe200078e001f */
[----:B------:R-:W2:Y:S04]  /*134f0*/  LDL R30, [R1+0xfa4] ;  /* 0x000fa400011e7983 */ /* 0x000ea80000100800 */
[----:B------:R-:W2:Y:S04]  /*13500*/  LDL R31, [R1+0xfa0] ;  /* 0x000fa000011f7983 */ /* 0x000ea80000100800 */
[----:B------:R3:W2:Y:S02]  /*13510*/  @!P0 LDG.E.U8 R208, desc[UR44][R6.64] ;  /* 0x0000002c06d08981 */ /* 0x0006a4000c1e1100 */
[----:B---3--:R-:W-:-:S02]  /*13520*/  @!P0 IMAD.MOV.U32 R6, RZ, RZ, R9 ;  /* 0x000000ffff068224 */ /* 0x008fc400078e0009 */
[----:B------:R-:W3:Y:S01]  /*13530*/  LDL R9, [R1+0xf94] ;  /* 0x000f940001097983 */ /* 0x000ee20000100800 */
[----:B----4-:R-:W-:-:S03]  /*13540*/  @!P0 IMAD.MOV.U32 R7, RZ, RZ, R24 ;  /* 0x000000ffff078224 */ /* 0x010fc600078e0018 */
[----:B------:R-:W4:Y:S04]  /*13550*/  LDL R24, [R1+0xf90] ;  /* 0x000f900001187983 */ /* 0x000f280000100800 */
[----:B------:R2:W4:Y:S01]  /*13560*/  @!P0 LDG.E.U8 R207, desc[UR44][R6.64] ;  /* 0x0000002c06cf8981 */ /* 0x000522000c1e1100 */
[----:B------:R-:W-:Y:S02]  /*13570*/  PRMT R203, RZ, 0x7610, R203 ;  /* 0x00007610ffcb7816 */ /* 0x000fe400000000cb */
[----:B------:R-:W-:Y:S02]  /*13580*/  PRMT R202, RZ, 0x7610, R202 ;  /* 0x00007610ffca7816 */ /* 0x000fe400000000ca */
[----:B------:R-:W-:Y:S02]  /*13590*/  PRMT R201, RZ, 0x7610, R201 ;  /* 0x00007610ffc97816 */ /* 0x000fe400000000c9 */
[----:B------:R-:W-:Y:S01]  /*135a0*/  PRMT R200, RZ, 0x7610, R200 ;  /* 0x00007610ffc87816 */ /* 0x000fe200000000c8 */
[----:B--2---:R-:W-:-:S02]  /*135b0*/  @!P0 IMAD.MOV.U32 R7, RZ, RZ, R11 ;  /* 0x000000ffff078224 */ /* 0x004fc400078e000b */
[----:B------:R-:W2:Y:S01]  /*135c0*/  LDL R11, [R1+0xf80] ;  /* 0x000f8000010b7983 */ /* 0x000ea20000100800 */
[----:B------:R-:W-:-:S03]  /*135d0*/  @!P0 IMAD.MOV.U32 R6, RZ, RZ, R10 ;  /* 0x000000ffff068224 */ /* 0x000fc600078e000a */
[----:B------:R-:W2:Y:S04]  /*135e0*/  LDL R10, [R1+0xf84] ;  /* 0x000f8400010a7983 */ /* 0x000ea80000100800 */
[----:B------:R0:W2:Y:S02]  /*135f0*/  @!P0 LDG.E.U8 R206, desc[UR44][R6.64] ;  /* 0x0000002c06ce8981 */ /* 0x0000a4000c1e1100 */
[----:B0-----:R-:W-:Y:S02]  /*13600*/  @!P0 IMAD.MOV.U32 R6, RZ, RZ, R8 ;  /* 0x000000ffff068224 */ /* 0x001fe400078e0008 */
[----:B------:R-:W-:Y:S01]  /*13610*/  @!P0 IMAD.MOV.U32 R7, RZ, RZ, R29 ;  /* 0x000000ffff078224 */ /* 0x000fe200078e001d */
[----:B------:R-:W2:Y:S04]  /*13620*/  LDL R8, [R1+0xf74] ;  /* 0x000f740001087983 */ /* 0x000ea80000100800 */
[----:B------:R0:W2:Y:S04]  /*13630*/  @!P0 LDG.E.U8 R205, desc[UR44][R6.64] ;  /* 0x0000002c06cd8981 */ /* 0x0000a8000c1e1100 */
[----:B------:R-:W2:Y:S01]  /*13640*/  LDL R29, [R1+0xf70] ;  /* 0x000f7000011d7983 */ /* 0x000ea20000100800 */
[----:B0-----:R-:W-:-:S02]  /*13650*/  @!P0 IMAD.MOV.U32 R6, RZ, RZ, R34 ;  /* 0x000000ffff068224 */ /* 0x001fc400078e0022 */
[----:B------:R-:W-:Y:S01]  /*13660*/  @!P0 IMAD.MOV.U32 R7, RZ, RZ, R35 ;  /* 0x000000ffff078224 */ /* 0x000fe200078e0023 */
[----:B------:R-:W-:Y:S01]  /*13670*/  PRMT R199, RZ, 0x7610, R199 ;  /* 0x00007610ffc77816 */ /* 0x000fe200000000c7 */
[----:B------:R-:W2:Y:S04]  /*13680*/  LDL R35, [R1+0xf14] ;  /* 0x000f140001237983 */ /* 0x000ea80000100800 */
[----:B------:R0:W2:Y:S01]  /*13690*/  @!P0 LDG.E.U8 R204, desc[UR44][R6.64] ;  /* 0x0000002c06cc8981 */ /* 0x0000a2000c1e1100 */
[----:B------:R-:W-:Y:S02]  /*136a0*/  PRMT R198, RZ, 0x7610, R198 ;  /* 0x00007610ffc67816 */ /* 0x000fe400000000c6 */
[----:B------:R-:W-:Y:S01]  /*136b0*/  PRMT R197, RZ, 0x7610, R197 ;  /* 0x00007610ffc57816 */ /* 0x000fe200000000c5 */
[----:B------:R-:W2:Y:S01]  /*136c0*/  LDL R34, [R1+0xf00] ;  /* 0x000f000001227983 */ /* 0x000ea20000100800 */
[----:B0-----:R-:W-:-:S03]  /*136d0*/  @!P0 IMAD.MOV.U32 R6, RZ, RZ, R26 ;  /* 0x000000ffff068224 */ /* 0x001fc600078e001a */
        /* <DEDUP_REMOVED lines=19> */
[----:B---3--:R-:W-:-:S03]  /*13810*/  @!P0 IMAD.MOV.U32 R6, RZ, RZ, R9 ;  /* 0x000000ffff068224 */ /* 0x008fc600078e0009 */
[----:B------:R-:W3:Y:S01]  /*13820*/  LDL R9, [R1+0xf44] ;  /* 0x000f440001097983 */ /* 0x000ee20000100800 */
[----:B----4-:R-:W-:-:S03]  /*13830*/  @!P0 IMAD.MOV.U32 R7, RZ, RZ, R24 ;  /* 0x000000ffff078224 */ /* 0x010fc600078e0018 */
[----:B------:R-:W4:Y:S04]  /*13840*/  LDL R24, [R1+0xf40] ;  /* 0x000f400001187983 */ /* 0x000f280000100800 */
[----:B------:R2:W4:Y:S01]  /*13850*/  @!P0 LDG.E.U8 R199, desc[UR44][R6.64] ;  /* 0x0000002c06c78981 */ /* 0x000522000c1e1100 */
[----:B------:R-:W-:Y:S02]  /*13860*/  PRMT R196, RZ, 0x7610, R196 ;  /* 0x00007610ffc47816 */ /* 0x000fe400000000c4 */
[----:B------:R-:W-:Y:S01]  /*13870*/  PRMT R195, RZ, 0x7610, R195 ;  /* 0x00007610ffc37816 */ /* 0x000fe200000000c3 */
[----:B--2---:R-:W-:Y:S02]  /*13880*/  @!P0 IMAD.MOV.U32 R7, RZ, RZ, R11 ;  /* 0x000000ffff078224 */ /* 0x004fe400078e000b */
[----:B------:R-:W2:Y:S01]  /*13890*/  LDL R11, [R1+0xf30] ;  /* 0x000f3000010b7983 */ /* 0x000ea20000100800 */
[----:B------:R-:W-:-:S03]  /*138a0*/  @!P0 IMAD.MOV.U32 R6, RZ, RZ, R10 ;  /* 0x000000ffff068224 */ /* 0x000fc600078e000a */
[----:B------:R-:W2:Y:S04]  /*138b0*/  LDL R10, [R1+0xf34] ;  /* 0x000f3400010a7983 */ /* 0x000ea80000100800 */
[----:B------:R0:W2:Y:S02]  /*138c0*/  @!P0 LDG.E.U8 R198, desc[UR44][R6.64] ;  /* 0x0000002c06c68981 */ /* 0x0000a4000c1e1100 */
[----:B0-----:R-:W-:Y:S02]  /*138d0*/  @!P0 IMAD.MOV.U32 R6, RZ, RZ, R8 ;  /* 0x000000ffff068224 */ /* 0x001fe400078e0008 */
        /* <DEDUP_REMOVED lines=14> */
[----:B---3--:R-:W-:Y:S02]  /*139c0*/  @!P0 IMAD.MOV.U32 R6, RZ, RZ, R9 ;  /* 0x000000ffff068224 */ /* 0x008fe400078e0009 */
[----:B------:R-:W3:Y:S01]  /*139d0*/  LDL R9, [R1+0xeb4] ;  /* 0x000eb40001097983 */ /* 0x000ee20000100800 */
[----:B------:R-:W-:Y:S01]  /*139e0*/  PRMT R194, RZ, 0x7610, R194 ;  /* 0x00007610ffc27816 */ /* 0x000fe200000000c2 */
[----:B----4-:R-:W-:-:S02]  /*139f0*/  @!P0 IMAD.MOV.U32 R7, RZ, RZ, R24 ;  /* 0x000000ffff078224 */ /* 0x010fc400078e0018 */
[----:B------:R-:W4:Y:S01]  /*13a00*/  LDL R24, [R1+0xeb0] ;  /* 0x000eb00001187983 */ /* 0x000f220000100800 */
[----:B------:R-:W-:-:S03]  /*13a10*/  PRMT R193, RZ, 0x7610, R193 ;  /* 0x00007610ffc17816 */ /* 0x000fc600000000c1 */
[----:B------:R2:W4:Y:S01]  /*13a20*/  @!P0 LDG.E.U8 R194, desc[UR44][R6.64] ;  /* 0x0000002c06c28981 */ /* 0x000522000c1e1100 */
[----:B------:R-:W-:Y:S02]  /*13a30*/  PRMT R192, RZ, 0x7610, R192 ;  /* 0x00007610ffc07816 */ /* 0x000fe400000000c0 */
[----:B------:R-:W-:Y:S02]  /*13a40*/  PRMT R191, RZ, 0x7610, R191 ;  /* 0x00007610ffbf7816 */ /* 0x000fe400000000bf */
[----:B------:R-:W-:Y:S02]  /*13a50*/  PRMT R190, RZ, 0x7610, R190 ;  /* 0x00007610ffbe7816 */ /* 0x000fe400000000be */
[----:B------:R-:W-:Y:S02]  /*13a60*/  PRMT R189, RZ, 0x7610, R189 ;  /* 0x00007610ffbd7816 */ /* 0x000fe400000000bd */
[----:B------:R-:W-:Y:S02]  /*13a70*/  PRMT R188, RZ, 0x7610, R188 ;  /* 0x00007610ffbc7816 */ /* 0x000fe400000000bc */
[----:B------:R-:W-:-:S02]  /*13a80*/  PRMT R187, RZ, 0x7610, R187 ;  /* 0x00007610ffbb7816 */ /* 0x000fc400000000bb */
[----:B------:R-:W-:Y:S01]  /*13a90*/  PRMT R186, RZ, 0x7610, R186 ;  /* 0x00007610ffba7816 */ /* 0x000fe200000000ba */
[----:B--2---:R-:W-:Y:S02]  /*13aa0*/  @!P0 IMAD.MOV.U32 R7, RZ, RZ, R11 ;  /* 0x000000ffff078224 */ /* 0x004fe400078e000b */
[----:B------:R-:W2:Y:S01]  /*13ab0*/  LDL R11, [R1+0xea0] ;  /* 0x000ea000010b7983 */ /* 0x000ea20000100800 */
[----:B------:R-:W-:-:S03]  /*13ac0*/  @!P0 IMAD.MOV.U32 R6, RZ, RZ, R10 ;  /* 0x000000ffff068224 */ /* 0x000fc600078e000a */
[----:B------:R-:W2:Y:S04]  /*13ad0*/  LDL R10, [R1+0xea4] ;  /* 0x000ea400010a7983 */ /* 0x000ea80000100800 */
[----:B------:R0:W2:Y:S02]  /*13ae0*/  @!P0 LDG.E.U8 R193, desc[UR44][R6.64] ;  /* 0x0000002c06c18981 */ /* 0x0000a4000c1e1100 */
[----:B0-----:R-:W-:Y:S02]  /*13af0*/  @!P0 IMAD.MOV.U32 R7, RZ, RZ, R37 ;  /* 0x000000ffff078224 */ /* 0x001fe400078e0025 */
[----:B------:R-:W-:Y:S02]  /*13b00*/  @!P0 IMAD.MOV.U32 R6, RZ, RZ, R8 ;  /* 0x000000ffff068224 */ /* 0x000fe400078e0008 */
[----:B------:R-:W2:Y:S04]  /*13b10*/  LDL R8, [R1+0xe94] ;  /* 0x000e940001087983 */ /* 0x000ea80000100800 */
[----:B------:R0:W2:Y:S02]  /*13b20*/  @!P0 LDG.E.U8 R192, desc[UR44][R6.64] ;  /* 0x0000002c06c08981 */ /* 0x0000a4000c1e1100 */
[----:B0-----:R-:W-:-:S02]  /*13b30*/  @!P0 IMAD.MOV.U32 R6, RZ, RZ, R35 ;  /* 0x000000ffff068224 */ /* 0x001fc400078e0023 */
[----:B------:R-:W-:-:S05]  /*13b40*/  @!P0 IMAD.MOV.U32 R7, RZ, RZ, R36 ;  /* 0x000000ffff078224 */ /* 0x000fca00078e0024 */
[----:B------:R0:W2:Y:S02]  /*13b50*/  @!P0 LDG.E.U8 R191, desc[UR44][R6.64] ;  /* 0x0000002c06bf8981 */ /* 0x0000a4000c1e1100 */
[----:B0-----:R-:W-:Y:S02]  /*13b60*/  @!P0 IMAD.MOV.U32 R6, RZ, RZ, R26 ;  /* 0x000000ffff068224 */ /* 0x001fe400078e001a */
[----:B------:R-:W-:Y:S01]  /*13b70*/  @!P0 IMAD.MOV.U32 R7, RZ, RZ, R34 ;  /* 0x000000ffff078224 */ /* 0x000fe200078e0022 */
[----:B------:R-:W2:Y:S04]  /*13b80*/  LDL R26, [R1+0xe84] ;  /* 0x000e8400011a7983 */ /* 0x000ea80000100800 */
[----:B------:R0:W2:Y:S02]  /*13b90*/  @!P0 LDG.E.U8 R190, desc[UR44][R6.64] ;  /* 0x0000002c06be8981 */ /* 0x0000a4000c1e1100 */
[----:B0-----:R-:W-:-:S02]  /*13ba0*/  @!P0 IMAD.MOV.U32 R6, RZ, RZ, R32 ;  /* 0x000000ffff068224 */ /* 0x001fc400078e0020 */
[----:B------:R-:W-:-:S05]  /*13bb0*/  @!P0 IMAD.MOV.U32 R7, RZ, RZ, R33 ;  /* 0x000000ffff078224 */ /* 0x000fca00078e0021 */
[----:B------:R0:W2:Y:S02]  /*13bc0*/  @!P0 LDG.E.U8 R189, desc[UR44][R6.64] ;  /* 0x0000002c06bd8981 */ /* 0x0000a4000c1e1100 */
[----:B0-----:R-:W-:Y:S02]  /*13bd0*/  @!P0 IMAD.MOV.U32 R6, RZ, RZ, R30 ;  /* 0x000000ffff068224 */ /* 0x001fe400078e001e */
[----:B------:R-:W-:-:S05]  /*13be0*/  @!P0 IMAD.MOV.U32 R7, RZ, RZ, R31 ;  /* 0x000000ffff078224 */ /* 0x000fca00078e001f */
[----:B------:R0:W2:Y:S02]  /*13bf0*/  @!P0 LDG.E.U8 R188, desc[UR44][R6.64] ;  /* 0x0000002c06bc8981 */ /* 0x0000a4000c1e1100 */
[----:B0-----:R-:W-:Y:S02]  /*13c00*/  @!P0 IMAD.MOV.U32 R6, RZ, RZ, R28 ;  /* 0x000000ffff068224 */ /* 0x001fe400078e001c */
[----:B------:R-:W-:-:S05]  /*13c10*/  @!P0 IMAD.MOV.U32 R7, RZ, RZ, R29 ;  /* 0x000000ffff078224 */ /* 0x000fca00078e001d */
[----:B------:R0:W2:Y:S02]  /*13c20*/  @!P0 LDG.E.U8 R187, desc[UR44][R6.64] ;  /* 0x0000002c06bb8981 */ /* 0x0000a4000c1e1100 */
[----:B0-----:R-:W-:Y:S02]  /*13c30*/  @!P0 IMAD.MOV.U32 R6, RZ, RZ, R25 ;  /* 0x000000ffff068224 */ /* 0x001fe400078e0019 */
[----:B------:R-:W-:Y:S01]  /*13c40*/  @!P0 IMAD.MOV.U32 R7, RZ, RZ, R27 ;  /* 0x000000ffff078224 */ /* 0x000fe200078e001b */
[----:B------:R-:W-:Y:S01]  /*13c50*/  PRMT R185, RZ, 0x7610, R185 ;  /* 0x00007610ffb97816 */ /* 0x000fe200000000b9 */
[----:B------:R-:W2:Y:S04]  /*13c60*/  LDL R25, [R1+0x1058] ;  /* 0x0010580001197983 */ /* 0x000ea80000100800 */
[----:B------:R3:W2:Y:S02]  /*13c70*/  @!P0 LDG.E.U8 R186, desc[UR44][R6.64] ;  /* 0x0000002c06ba8981 */ /* 0x0006a4000c1e1100 */
[----:B---3--:R-:W-:-:S02]  /*13c80*/  @!P0 IMAD.MOV.U32 R6, RZ, RZ, R9 ;  /* 0x000000ffff068224 */ /* 0x008fc400078e0009 */
[----:B------:R-:W3:Y:S01]  /*13c90*/  LDL R9, [R1+0x105c] ;  /* 0x00105c0001097983 */ /* 0x000ee20000100800 */
[----:B----4-:R-:W-:Y:S01]  /*13ca0*/  @!P0 IMAD.MOV.U32 R7, RZ, RZ, R24 ;  /* 0x000000ffff078224 */ /* 0x010fe200078e0018 */
[----:B------:R-:W-:Y:S02]  /*13cb0*/  PRMT R184, RZ, 0x7610, R184 ;  /* 0x00007610ffb87816 */ /* 0x000fe400000000b8 */
[----:B------:R-:W4:Y:S04]  /*13cc0*/  LDL R24, [R1+0x1048] ;  /* 0x0010480001187983 */ /* 0x000f280000100800 */
[----:B------:R2:W4:Y:S01]  /*13cd0*/  @!P0 LDG.E.U8 R185, desc[UR44][R6.64] ;  /* 0x0000002c06b98981 */ /* 0x000522000c1e1100 */
        /* <DEDUP_REMOVED lines=11> */
[----:B------:R0:W-:Y:S04]  /*13d90*/  STL [R1+0x20d4], R5 ;  /* 0x0020d40501007387 */ /* 0x0001e80000100800 */
[----:B------:R1:W2:Y:S04]  /*13da0*/  @!P0 LDG.E.U8 R183, desc[UR44][R6.64] ;  /* 0x0000002c06b78981 */ /* 0x0002a8000c1e1100 */
[----:B0-----:R-:W2:Y:S04]  /*13db0*/  LDL.LU R5, [R1+0xea8] ;  /* 0x000ea80001057983 */ /* 0x001ea80000300800 */
[----:B------:R-:W2:Y:S04]  /*13dc0*/  LDL R30, [R1+0x1028] ;  /* 0x00102800011e7983 */ /* 0x000ea80000100800 */
[----:B------:R-:W2:Y:S04]  /*13dd0*/  LDL R29, [R1+0x102c] ;  /* 0x00102c00011d7983 */ /* 0x000ea80000100800 */
[----:B------:R-:W2:Y:S04]  /*13de0*/  LDL R28, [R1+0x1018] ;  /* 0x00101800011c7983 */ /* 0x000ea80000100800 */
[----:B------:R-:W2:Y:S01]  /*13df0*/  LDL R27, [R1+0x101c] ;  /* 0x00101c00011b7983 */ /* 0x000ea20000100800 */
[----:B-1----:R-:W-:-:S02]  /*13e00*/  @!P0 IMAD.MOV.U32 R7, RZ, RZ, R3 ;  /* 0x000000ffff078224 */ /* 0x002fc400078e0003 */
[----:B------:R-:W-:Y:S01]  /*13e10*/  @!P0 IMAD.MOV.U32 R6, RZ, RZ, R26 ;  /* 0x000000ffff068224 */ /* 0x000fe200078e001a */
[----:B------:R-:W2:Y:S04]  /*13e20*/  LDL R34, [R1+0x1008] ;  /* 0x0010080001227983 */ /* 0x000ea80000100800 */
[----:B------:R-:W2:Y:S04]  /*13e30*/  LDL R33, [R1+0x100c] ;  /* 0x00100c0001217983 */ /* 0x000ea80000100800 */
[----:B------:R0:W2:Y:S04]  /*13e40*/  @!P0 LDG.E.U8 R182, desc[UR44][R6.64] ;  /* 0x0000002c06b68981 */ /* 0x0000a8000c1e1100 */
[----:B------:R-:W2:Y:S04]  /*13e50*/  LDL R32, [R1+0xff8] ;  /* 0x000ff80001207983 */ /* 0x000ea80000100800 */
[----:B------:R-:W2:Y:S01]  /*13e60*/  LDL R26, [R1+0xffc] ;  /* 0x000ffc00011a7983 */ /* 0x000ea20000100800 */
[----:B0-----:R-:W-:-:S02]  /*13e70*/  @!P0 IMAD.MOV.U32 R6, RZ, RZ, R0 ;  /* 0x000000ffff068224 */ /* 0x001fc400078e0000 */
[----:B------:R-:W-:Y:S01]  /*13e80*/  @!P0 IMAD.MOV.U32 R7, RZ, RZ, R2 ;  /* 0x000000ffff078224 */ /* 0x000fe200078e0002 */
[----:B------:R-:W-:Y:S04]  /*13e90*/  STL [R1+0x20d0], R3 ;  /* 0x0020d00301007387 */ /* 0x000fe80000100800 */
[----:B------:R0:W-:Y:S04]  /*13ea0*/  STL [R1+0x20dc], R0 ;  /* 0x0020dc0001007387 */ /* 0x0001e80000100800 */
[----:B------:R3:W2:Y:S04]  /*13eb0*/  @!P0 LDG.E.U8 R181, desc[UR44][R6.64] ;  /* 0x0000002c06b58981 */ /* 0x0006a8000c1e1100 */
[----:B0-----:R-:W2:Y:S04]  /*13ec0*/  LDL.LU R0, [R1+0xeb8] ;  /* 0x000eb80001007983 */ /* 0x001ea80000300800 */
[----:B------:R0:W-:Y:S01]  /*13ed0*/  STL [R1+0x20d8], R2 ;  /* 0x0020d80201007387 */ /* 0x0001e20000100800 */
[----:B------:R-:W-:-:S02]  /*13ee0*/  PRMT R180, RZ, 0x7610, R180 ;  /* 0x00007610ffb47816 */ /* 0x000fc400000000b4 */
[----:B------:R-:W-:Y:S01]  /*13ef0*/  PRMT R179, RZ, 0x7610, R179 ;  /* 0x00007610ffb37816 */ /* 0x000fe200000000b3 */
[----:B------:R-:W2:Y:S01]  /*13f00*/  LDL R31, [R1+0xfb8] ;  /* 0x000fb800011f7983 */ /* 0x000ea20000100800 */
[----:B------:R-:W-:Y:S02]  /*13f10*/  PRMT R178, RZ, 0x7610, R178 ;  /* 0x00007610ffb27816 */ /* 0x000fe400000000b2 */
[----:B------:R-:W-:Y:S01]  /*13f20*/  PRMT R177, RZ, 0x7610, R177 ;  /* 0x00007610ffb17816 */ /* 0x000fe200000000b1 */
[----:B------:R-:W2:Y:S01]  /*13f30*/  LDL R3, [R1+0xf8c] ;  /* 0x000f8c0001037983 */ /* 0x000ea20000100800 */
[----:B------:R-:W-:-:S03]  /*13f40*/  PRMT R176, RZ, 0x7610, R176 ;  /* 0x00007610ffb07816 */ /* 0x000fc600000000b0 */
[----:B0-----:R-:W2:Y:S01]  /*13f50*/  LDL R2, [R1+0xf9c] ;  /* 0x000f9c0001027983 */ /* 0x001ea20000100800 */
[----:B------:R-:W-:Y:S02]  /*13f60*/  PRMT R175, RZ, 0x7610, R175 ;  /* 0x00007610ffaf7816 */ /* 0x000fe400000000af */
[----:B------:R-:W-:Y:S01]  /*13f70*/  PRMT R174, RZ, 0x7610, R174 ;  /* 0x00007610ffae7816 */ /* 0x000fe200000000ae */
[----:B------:R-:W2:Y:S01]  /*13f80*/  LDL R35, [R1+0xf48] ;  /* 0x000f480001237983 */ /* 0x000ea20000100800 */
[----:B---3--:R-:W-:-:S03]  /*13f90*/  @!P0 IMAD.MOV.U32 R6, RZ, RZ, R9 ;  /* 0x000000ffff068224 */ /* 0x008fc600078e0009 */
[----:B------:R-:W3:Y:S01]  /*13fa0*/  LDL R9, [R1+0xfec] ;  /* 0x000fec0001097983 */ /* 0x000ee20000100800 */
[----:B------:R-:W-:-:S03]  /*13fb0*/  @!P0 IMAD.MOV.U32 R7, RZ, RZ, R25 ;  /* 0x000000ffff078224 */ /* 0x000fc600078e0019 */
[----:B------:R-:W3:Y:S04]  /*13fc0*/  LDL R25, [R1+0xfe8] ;  /* 0x000fe80001197983 */ /* 0x000ee80000100800 */
[----:B------:R4:W3:Y:S02]  /*13fd0*/  @!P0 LDG.E.U8 R180, desc[UR44][R6.64] ;  /* 0x0000002c06b48981 */ /* 0x0008e4000c1e1100 */
[----:B----4-:R-:W-:Y:S02]  /*13fe0*/  @!P0 IMAD.MOV.U32 R7, RZ, RZ, R24 ;  /* 0x000000ffff078224 */ /* 0x010fe400078e0018 */
[----:B------:R-:W4:Y:S01]  /*13ff0*/  LDL R24, [R1+0xfd8] ;  /* 0x000fd80001187983 */ /* 0x000f220000100800 */
[----:B--2---:R-:W-:-:S03]  /*14000*/  @!P0 IMAD.MOV.U32 R6, RZ, RZ, R11 ;  /* 0x000000ffff068224 */ /* 0x004fc600078e000b */
        /* <DEDUP_REMOVED lines=18> */
[----:B------:R-:W-:Y:S01]  /*14130*/  @!P0 IMAD.MOV.U32 R7, RZ, RZ, R34 ;  /* 0x000000ffff078224 */ /* 0x000fe200078e0022 */
[----:B------:R-:W-:Y:S01]  /*14140*/  PRMT R173, RZ, 0x7610, R173 ;  /* 0x00007610ffad7816 */ /* 0x000fe200000000ad */
[----:B------:R-:W2:Y:S04]  /*14150*/  LDL R34, [R1+0xf38] ;  /* 0x000f380001227983 */ /* 0x000ea80000100800 */
[----:B------:R0:W2:Y:S01]  /*14160*/  @!P0 LDG.E.U8 R175, desc[UR44][R6.64] ;  /* 0x0000002c06af8981 */ /* 0x0000a2000c1e1100 */
[----:B------:R-:W-:-:S02]  /*14170*/  PRMT R172, RZ, 0x7610, R172 ;  /* 0x00007610ffac7816 */ /* 0x000fc400000000ac */
[----:B------:R-:W-:Y:S01]  /*14180*/  PRMT R171, RZ, 0x7610, R171 ;  /* 0x00007610ffab7816 */ /* 0x000fe200000000ab */
[----:B------:R-:W2:Y:S01]  /*14190*/  LDL R33, [R1+0xf3c] ;  /* 0x000f3c0001217983 */ /* 0x000ea20000100800 */
[----:B0-----:R-:W-:Y:S02]  /*141a0*/  @!P0 IMAD.MOV.U32 R6, RZ, RZ, R26 ;  /* 0x000000ffff068224 */ /* 0x001fe400078e001a */
[----:B------:R-:W-:Y:S01]  /*141b0*/  @!P0 IMAD.MOV.U32 R7, RZ, RZ, R32 ;  /* 0x000000ffff078224 */ /* 0x000fe200078e0020 */
[----:B------:R-:W2:Y:S04]  /*141c0*/  LDL R26, [R1+0xf88] ;  /* 0x000f8800011a7983 */ /* 0x000ea80000100800 */
[----:B------:R3:W2:Y:S01]  /*141d0*/  @!P0 LDG.E.U8 R174, desc[UR44][R6.64] ;  /* 0x0000002c06ae8981 */ /* 0x0006a2000c1e1100 */
[----:B------:R-:W-:-:S02]  /*141e0*/  PRMT R170, RZ, 0x7610, R170 ;  /* 0x00007610ffaa7816 */ /* 0x000fc400000000aa */
        /* <DEDUP_REMOVED lines=9> */
[----:B------:R-:W-:Y:S02]  /*14280*/  PRMT R168, RZ, 0x7610, R168 ;  /* 0x00007610ffa87816 */ /* 0x000fe400000000a8 */
[----:B------:R-:W-:Y:S01]  /*14290*/  PRMT R167, RZ, 0x7610, R167 ;  /* 0x00007610ffa77816 */ /* 0x000fe200000000a7 */
[----:B--2---:R-:W-:-:S02]  /*142a0*/  @!P0 IMAD.MOV.U32 R6, RZ, RZ, R11 ;  /* 0x000000ffff068224 */ /* 0x004fc400078e000b */
        /* <DEDUP_REMOVED lines=12> */
[----:B0-----:R-:W-:-:S03]  /*14370*/  @!P0 IMAD.MOV.U32 R7, RZ, RZ, R29 ;  /* 0x000000ffff078224 */ /* 0x001fc600078e001d */
        /* <DEDUP_REMOVED lines=11> */
[----:B------:R-:W-:Y:S01]  /*14430*/  @!P0 IMAD.MOV.U32 R7, RZ, RZ, R26 ;  /* 0x000000ffff078224 */ /* 0x000fe200078e001a */
[----:B------:R-:W-:-:S02]  /*14440*/  PRMT R166, RZ, 0x7610, R166 ;  /* 0x00007610ffa67816 */ /* 0x000fc400000000a6 */
[----:B------:R-:W2:Y:S04]  /*14450*/  LDL R26, [R1+0xee8] ;  /* 0x000ee800011a7983 */ /* 0x000ea80000100800 */
[----:B------:R3:W2:Y:S02]  /*14460*/  @!P0 LDG.E.U8 R167, desc[UR44][R6.64] ;  /* 0x0000002c06a78981 */ /* 0x0006a4000c1e1100 */
[----:B---3--:R-:W-:Y:S02]  /*14470*/  @!P0 IMAD.MOV.U32 R6, RZ, RZ, R9 ;  /* 0x000000ffff068224 */ /* 0x008fe400078e0009 */
[----:B------:R-:W3:Y:S01]  /*14480*/  LDL R9, [R1+0xf1c] ;  /* 0x000f1c0001097983 */ /* 0x000ee20000100800 */
[----:B------:R-:W-:-:S03]  /*14490*/  @!P0 IMAD.MOV.U32 R7, RZ, RZ, R25 ;  /* 0x000000ffff078224 */ /* 0x000fc600078e0019 */
[----:B------:R-:W3:Y:S01]  /*144a0*/  LDL R25, [R1+0xeec] ;  /* 0x000eec0001197983 */ /* 0x000ee20000100800 */
[----:B------:R-:W-:-:S03]  /*144b0*/  PRMT R165, RZ, 0x7610, R165 ;  /* 0x00007610ffa57816 */ /* 0x000fc600000000a5 */
[----:B------:R4:W3:Y:S01]  /*144c0*/  @!P0 LDG.E.U8 R166, desc[UR44][R6.64] ;  /* 0x0000002c06a68981 */ /* 0x0008e2000c1e1100 */
[----:B------:R-:W-:Y:S01]  /*144d0*/  PRMT R164, RZ, 0x7610, R164 ;  /* 0x00007610ffa47816 */ /* 0x000fe200000000a4 */
[----:B----4-:R-:W-:Y:S02]  /*144e0*/  @!P0 IMAD.MOV.U32 R7, RZ, RZ, R24 ;  /* 0x000000ffff078224 */ /* 0x010fe400078e0018 */
[----:B------:R-:W4:Y:S01]  /*144f0*/  LDL R24, [R1+0xed8] ;  /* 0x000ed80001187983 */ /* 0x000f220000100800 */
[----:B------:R-:W-:Y:S02]  /*14500*/  PRMT R163, RZ, 0x7610, R163 ;  /* 0x00007610ffa37816 */ /* 0x000fe400000000a3 */
        /* <DEDUP_REMOVED lines=11> */
[----:B------:R-:W-:Y:S02]  /*145c0*/  @!P0 IMAD.MOV.U32 R6, RZ, RZ, R2 ;  /* 0x000000ffff068224 */ /* 0x000fe400078e0002 */
[----:B------:R-:W2:Y:S04]  /*145d0*/  LDL R2, [R1+0xebc] ;  /* 0x000ebc0001027983 */ /* 0x000ea80000100800 */
[----:B------:R0:W2:Y:S04]  /*145e0*/  @!P0 LDG.E.U8 R163, desc[UR44][R6.64] ;  /* 0x0000002c06a38981 */ /* 0x0000a8000c1e1100 */
[----:B------:R-:W2:Y:S01]  /*145f0*/  LDL.LU R149, [R1+0xe34] ;  /* 0x000e340001957983 */ /* 0x000ea20000300800 */
[----:B0-----:R-:W-:-:S02]  /*14600*/  @!P0 IMAD.MOV.U32 R6, RZ, RZ, R33 ;  /* 0x000000ffff068224 */ /* 0x001fc400078e0021 */
[----:B------:R-:W-:-:S05]  /*14610*/  @!P0 IMAD.MOV.U32 R7, RZ, RZ, R34 ;  /* 0x000000ffff078224 */ /* 0x000fca00078e0022 */
[----:B------:R0:W2:Y:S02]  /*14620*/  @!P0 LDG.E.U8 R162, desc[UR44][R6.64] ;  /* 0x0000002c06a28981 */ /* 0x0000a4000c1e1100 */
[----:B0-----:R-:W-:Y:S02]  /*14630*/  @!P0 IMAD.MOV.U32 R6, RZ, RZ, R3 ;  /* 0x000000ffff068224 */ /* 0x001fe400078e0003 */
[----:B------:R-:W2:Y:S01]  /*14640*/  LDL R3, [R1+0xeac] ;  /* 0x000eac0001037983 */ /* 0x000ea20000100800 */
[----:B------:R-:W-:-:S03]  /*14650*/  @!P0 IMAD.MOV.U32 R7, RZ, RZ, R32 ;  /* 0x000000ffff078224 */ /* 0x000fc600078e0020 */
[----:B------:R-:W2:Y:S04]  /*14660*/  LDL.LU R150, [R1+0xe28] ;  /* 0x000e280001967983 */ /* 0x000ea80000300800 */
[----:B------:R-:W2:Y:S04]  /*14670*/  LDL.LU R151, [R1+0xe18] ;  /* 0x000e180001977983 */ /* 0x000ea80000300800 */
[----:B------:R3:W2:Y:S02]  /*14680*/  @!P0 LDG.E.U8 R161, desc[UR44][R6.64] ;  /* 0x0000002c06a18981 */ /* 0x0006a4000c1e1100 */
[----:B---3--:R-:W-:-:S02]  /*14690*/  @!P0 IMAD.MOV.U32 R6, RZ, RZ, R9 ;  /* 0x000000ffff068224 */ /* 0x008fc400078e0009 */
[----:B------:R-:W3:Y:S01]  /*146a0*/  LDL R9, [R1+0xe9c] ;  /* 0x000e9c0001097983 */ /* 0x000ee20000100800 */
[----:B------:R-:W-:Y:S01]  /*146b0*/  PRMT R160, RZ, 0x7610, R160 ;  /* 0x00007610ffa07816 */ /* 0x000fe200000000a0 */
[----:B------:R-:W-:Y:S01]  /*146c0*/  @!P0 IMAD.MOV.U32 R7, RZ, RZ, R31 ;  /* 0x000000ffff078224 */ /* 0x000fe200078e001f */
[----:B------:R-:W-:-:S04]  /*146d0*/  PRMT R159, RZ, 0x7610, R159 ;  /* 0x00007610ff9f7816 */ /* 0x000fc8000000009f */
[----:B------:R0:W3:Y:S01]  /*146e0*/  @!P0 LDG.E.U8 R160, desc[UR44][R6.64] ;  /* 0x0000002c06a08981 */ /* 0x0000e2000c1e1100 */
[----:B------:R-:W-:Y:S01]  /*146f0*/  PRMT R158, RZ, 0x7610, R158 ;  /* 0x00007610ff9e7816 */ /* 0x000fe2000000009e */
[----:B0-----:R-:W-:Y:S02]  /*14700*/  @!P0 IMAD.MOV.U32 R6, RZ, RZ, R29 ;  /* 0x000000ffff068224 */ /* 0x001fe400078e001d */
[----:B------:R-:W-:-:S05]  /*14710*/  @!P0 IMAD.MOV.U32 R7, RZ, RZ, R30 ;  /* 0x000000ffff078224 */ /* 0x000fca00078e001e */
        /* <DEDUP_REMOVED lines=10> */
[----:B----4-:R-:W-:Y:S01]  /*147c0*/  @!P0 IMAD.MOV.U32 R7, RZ, RZ, R24 ;  /* 0x000000ffff078224 */ /* 0x010fe200078e0018 */
[----:B------:R-:W-:Y:S02]  /*147d0*/  PRMT R154, RZ, 0x7610, R154 ;  /* 0x00007610ff9a7816 */ /* 0x000fe4000000009a */
[----:B------:R-:W-:Y:S02]  /*147e0*/  PRMT R153, RZ, 0x7610, R153 ;  /* 0x00007610ff997816 */ /* 0x000fe40000000099 */
[----:B------:R-:W-:Y:S02]  /*147f0*/  PRMT R152, RZ, 0x7610, R152 ;  /* 0x00007610ff987816 */ /* 0x000fe40000000098 */
[----:B------:R-:W-:Y:S02]  /*14800*/  LOP3.LUT R245, R245, 0xffff, RZ, 0xc0, !PT ;  /* 0x0000fffff5f57812 */ /* 0x000fe400078ec0ff */
[----:B------:R-:W-:Y:S01]  /*14810*/  LOP3.LUT R249, R249, 0xffff, RZ, 0xc0, !PT ;  /* 0x0000fffff9f97812 */ /* 0x000fe200078ec0ff */
[----:B--2---:R-:W-:-:S05]  /*14820*/  @!P0 IMAD.MOV.U32 R6, RZ, RZ, R11 ;  /* 0x000000ffff068224 */ /* 0x004fca00078e000b */
[----:B------:R0:W2:Y:S02]  /*14830*/  @!P0 LDG.E.U8 R156, desc[UR44][R6.64] ;  /* 0x0000002c069c8981 */ /* 0x0000a4000c1e1100 */
[----:B0-----:R-:W-:Y:S02]  /*14840*/  @!P0 IMAD.MOV.U32 R7, RZ, RZ, R10 ;  /* 0x000000ffff078224 */ /* 0x001fe400078e000a */
[----:B------:R-:W-:-:S05]  /*14850*/  @!P0 IMAD.MOV.U32 R6, RZ, RZ, R8 ;  /* 0x000000ffff068224 */ /* 0x000fca00078e0008 */
[----:B------:R0:W4:Y:S02]  /*14860*/  @!P0 LDG.E.U8 R155, desc[UR44][R6.64] ;  /* 0x0000002c069b8981 */ /* 0x000124000c1e1100 */
[----:B0-----:R-:W-:Y:S02]  /*14870*/  @!P0 IMAD.MOV.U32 R7, RZ, RZ, R0 ;  /* 0x000000ffff078224 */ /* 0x001fe400078e0000 */
[----:B------:R-:W-:-:S05]  /*14880*/  @!P0 IMAD.MOV.U32 R6, RZ, RZ, R2 ;  /* 0x000000ffff068224 */ /* 0x000fca00078e0002 */
[----:B------:R0:W4:Y:S02]  /*14890*/  @!P0 LDG.E.U8 R154, desc[UR44][R6.64] ;  /* 0x0000002c069a8981 */ /* 0x000124000c1e1100 */
[----:B0-----:R-:W-:Y:S02]  /*148a0*/  LOP3.LUT R7, R4, 0xffff, RZ, 0xc0, !PT ;  /* 0x0000ffff04077812 */ /* 0x001fe400078ec0ff */
[----:B------:R-:W-:Y:S01]  /*148b0*/  LOP3.LUT R6, R149, 0xffff, RZ, 0xc0, !PT ;  /* 0x0000ffff95067812 */ /* 0x000fe200078ec0ff */
[----:B------:R-:W2:Y:S03]  /*148c0*/  LDL.LU R4, [R1+0xe88] ;  /* 0x000e880001047983 */ /* 0x000ea60000300800 */
[----:B------:R-:W-:Y:S01]  /*148d0*/  PRMT R24, R7, 0x3340, R6 ;  /* 0x0000334007187816 */ /* 0x000fe20000000006 */
[----:B------:R-:W-:Y:S01]  /*148e0*/  @!P0 IMAD.MOV.U32 R7, RZ, RZ, R5 ;  /* 0x000000ffff078224 */ /* 0x000fe200078e0005 */
[----:B------:R-:W4:Y:S01]  /*148f0*/  LDL.LU R2, [R1+0xe8c] ;  /* 0x000e8c0001027983 */ /* 0x000f220000300800 */
[----:B------:R-:W-:-:S03]  /*14900*/  @!P0 IMAD.MOV.U32 R6, RZ, RZ, R3 ;  /* 0x000000ffff068224 */ /* 0x000fc600078e0003 */
[----:B------:R-:W4:Y:S04]  /*14910*/  LDL.LU R3, [R1+0xe7c] ;  /* 0x000e7c0001037983 */ /* 0x000f280000300800 */
[----:B------:R0:W4:Y:S04]  /*14920*/  @!P0 LDG.E.U8 R153, desc[UR44][R6.64] ;  /* 0x0000002c06998981 */ /* 0x000128000c1e1100 */
[----:B------:R-:W4:Y:S01]  /*14930*/  LDL R25, [R1+0x1450] ;  /* 0x0014500001197983 */ /* 0x000f220000100800 */
[----:B0-----:R-:W-:Y:S02]  /*14940*/  LOP3.LUT R7, R150, 0xffff, RZ, 0xc0, !PT ;  /* 0x0000ffff96077812 */ /* 0x001fe400078ec0ff */
[----:B------:R-:W-:-:S04]  /*14950*/  LOP3.LUT R6, R151, 0xffff, RZ, 0xc0, !PT ;  /* 0x0000ffff97067812 */ /* 0x000fc800078ec0ff */
[----:B------:R-:W-:Y:S01]  /*14960*/  PRMT R8, R7, 0x3340, R6 ;  /* 0x0000334007087816 */ /* 0x000fe20000000006 */
[----:B------:R-:W-:Y:S02]  /*14970*/  @!P0 IMAD.MOV.U32 R7, RZ, RZ, R14 ;  /* 0x000000ffff078224 */ /* 0x000fe400078e000e */
[----:B---3--:R-:W-:-:S05]  /*14980*/  @!P0 IMAD.MOV.U32 R6, RZ, RZ, R9 ;  /* 0x000000ffff068224 */ /* 0x008fca00078e0009 */
[----:B------:R0:W3:Y:S01]  /*14990*/  @!P0 LDG.E.U8 R152, desc[UR44][R6.64] ;  /* 0x0000002c06988981 */ /* 0x0000e2000c1e1100 */
[----:B------:R-:W-:Y:S02]  /*149a0*/  PRMT R9, R249, 0x3340, R245 ;  /* 0x00003340f9097816 */ /* 0x000fe400000000f5 */
[----:B0-----:R-:W-:Y:S02]  /*149b0*/  LOP3.LUT R6, R19, 0xffff, RZ, 0xc0, !PT ;  /* 0x0000ffff13067812 */ /* 0x001fe400078ec0ff */
[----:B------:R-:W3:Y:S04]  /*149c0*/  LDL.LU R19, [R1+0x237c] ;  /* 0x00237c0001137983 */ /* 0x000ee80000300800 */
[----:B------:R-:W3:Y:S04]  /*149d0*/  LDL.LU R151, [R1+0xe58] ;  /* 0x000e580001977983 */ /* 0x000ee80000300800 */
[----:B------:R-:W3:Y:S04]  /*149e0*/  LDL.LU R146, [R1+0xe4c] ;  /* 0x000e4c0001927983 */ /* 0x000ee80000300800 */
[----:B------:R-:W3:Y:S04]  /*149f0*/  LDL.LU R147, [R1+0xe3c] ;  /* 0x000e3c0001937983 */ /* 0x000ee80000300800 */
[----:B------:R-:W3:Y:S04]  /*14a00*/  LDL.LU R148, [R1+0xe2c] ;  /* 0x000e2c0001947983 */ /* 0x000ee80000300800 */
[----:B------:R-:W3:Y:S01]  /*14a10*/  LDL.LU R245, [R1+0xe78] ;  /* 0x000e780001f57983 */ /* 0x000ee20000300800 */
[----:B------:R-:W-:-:S02]  /*14a20*/  LOP3.LUT R252, R252, 0xffff, RZ, 0xc0, !PT ;  /* 0x0000fffffcfc7812 */ /* 0x000fc400078ec0ff */
[----:B------:R-:W-:Y:S01]  /*14a30*/  LOP3.LUT R242, R242, 0xffff, RZ, 0xc0, !PT ;  /* 0x0000fffff2f27812 */ /* 0x000fe200078ec0ff */
[----:B------:R-:W3:Y:S01]  /*14a40*/  LDL.LU R149, [R1+0xe5c] ;  /* 0x000e5c0001957983 */ /* 0x000ee20000300800 */
[----:B------:R-:W-:Y:S02]  /*14a50*/  LOP3.LUT R238, R238, 0xffff, RZ, 0xc0, !PT ;  /* 0x0000ffffeeee7812 */ /* 0x000fe400078ec0ff */
[----:B------:R-:W-:Y:S01]  /*14a60*/  LOP3.LUT R234, R234, 0xffff, RZ, 0xc0, !PT ;  /* 0x0000ffffeaea7812 */ /* 0x000fe200078ec0ff */
[----:B------:R-:W3:Y:S01]  /*14a70*/  LDL.LU R150, [R1+0xe50] ;  /* 0x000e500001967983 */ /* 0x000ee20000300800 */
[----:B------:R-:W-:Y:S02]  /*14a80*/  LOP3.LUT R230, R230, 0xffff, RZ, 0xc0, !PT ;  /* 0x0000ffffe6e67812 */ /* 0x000fe400078ec0ff */
[----:B------:R-:W-:Y:S02]  /*14a90*/  LOP3.LUT R226, R226, 0xffff, RZ, 0xc0, !PT ;  /* 0x0000ffffe2e27812 */ /* 0x000fe400078ec0ff */
[----:B------:R-:W-:-:S02]  /*14aa0*/  LOP3.LUT R222, R222, 0xffff, RZ, 0xc0, !PT ;  /* 0x0000ffffdede7812 */ /* 0x000fc400078ec0ff */
[----:B------:R-:W-:Y:S02]  /*14ab0*/  LOP3.LUT R218, R218, 0xffff, RZ, 0xc0, !PT ;  /* 0x0000ffffdada7812 */ /* 0x000fe400078ec0ff */
[----:B------:R-:W-:Y:S02]  /*14ac0*/  LOP3.LUT R215, R215, 0xffff, RZ, 0xc0, !PT ;  /* 0x0000ffffd7d77812 */ /* 0x000fe400078ec0ff */
[----:B------:R-:W-:Y:S02]  /*14ad0*/  PRMT R252, R6, 0x3340, R252 ;  /* 0x0000334006fc7816 */ /* 0x000fe400000000fc */
[----:B------:R-:W-:Y:S02]  /*14ae0*/  PRMT R13, RZ, 0x7610, R13 ;  /* 0x00007610ff0d7816 */ /* 0x000fe4000000000d */
[----:B------:R-:W-:Y:S02]  /*14af0*/  PRMT R238, R242, 0x3340, R238 ;  /* 0x00003340f2ee7816 */ /* 0x000fe400000000ee */
[----:B------:R-:W-:-:S02]  /*14b00*/  PRMT R10, R234, 0x3340, R230 ;  /* 0x00003340ea0a7816 */ /* 0x000fc400000000e6 */
[----:B------:R-:W-:Y:S02]  /*14b10*/  PRMT R222, R226, 0x3340, R222 ;  /* 0x00003340e2de7816 */ /* 0x000fe400000000de */
[----:B------:R-:W-:Y:S02]  /*14b20*/  PRMT R11, R218, 0x3340, R215 ;  /* 0x00003340da0b7816 */ /* 0x000fe400000000d7 */
[----:B------:R-:W-:Y:S02]  /*14b30*/  PRMT R12, RZ, 0x7610, R12 ;  /* 0x00007610ff0c7816 */ /* 0x000fe4000000000c */
[----:B------:R-:W-:Y:S02]  /*14b40*/  PRMT R8, R24, 0x5410, R8 ;  /* 0x0000541018087816 */ /* 0x000fe40000000008 */
[----:B------:R-:W-:Y:S02]  /*14b50*/  PRMT R9, R252, 0x5410, R9 ;  /* 0x00005410fc097816 */ /* 0x000fe40000000009 */
[----:B------:R-:W-:-:S02]  /*14b60*/  PRMT R10, R238, 0x5410, R10 ;  /* 0x00005410ee0a7816 */ /* 0x000fc4000000000a */
[----:B------:R-:W-:Y:S01]  /*14b70*/  PRMT R11, R222, 0x5410, R11 ;  /* 0x00005410de0b7816 */ /* 0x000fe2000000000b */
[----:B--2---:R-:W-:Y:S02]  /*14b80*/  @!P0 IMAD.MOV.U32 R7, RZ, RZ, R4 ;  /* 0x000000ffff078224 */ /* 0x004fe400078e0004 */
[----:B----4-:R-:W-:-:S05]  /*14b90*/  @!P0 IMAD.MOV.U32 R6, RZ, RZ, R2 ;  /* 0x000000ffff068224 */ /* 0x010fca00078e0002 */
[----:B------:R0:W2:Y:S02]  /*14ba0*/  @!P0 LDG.E.U8 R13, desc[UR44][R6.64] ;  /* 0x0000002c060d8981 */ /* 0x0000a4000c1e1100 */
[----:B0-----:R-:W-:Y:S02]  /*14bb0*/  @!P0 IMAD.MOV.U32 R6, RZ, RZ, R3 ;  /* 0x000000ffff068224 */ /* 0x001fe400078e0003 */
[----:B------:R3:W-:Y:S02]  /*14bc0*/  STS.128 [R25+UR4], R8 ;  /* 0x0000000819007988 */ /* 0x0007e40008000c04 */
[----:B---3--:R-:W-:Y:S02]  /*14bd0*/  LOP3.LUT R9, R151, 0xffff, RZ, 0xc0, !PT ;  /* 0x0000ffff97097812 */ /* 0x008fe400078ec0ff */
[----:B------:R-:W3:Y:S01]  /*14be0*/  LDL.LU R151, [R1+0xe40] ;  /* 0x000e400001977983 */ /* 0x000ee20000300800 */
[----:B------:R-:W-:Y:S01]  /*14bf0*/  LOP3.LUT R8, R146, 0xffff, RZ, 0xc0, !PT ;  /* 0x0000ffff92087812 */ /* 0x000fe200078ec0ff */
[----:B------:R-:W-:-:S03]  /*14c00*/  @!P0 IMAD.MOV.U32 R7, RZ, RZ, R245 ;  /* 0x000000ffff078224 */ /* 0x000fc600078e00f5 */
[----:B------:R-:W-:Y:S02]  /*14c10*/  PRMT R215, R9, 0x3340, R8 ;  /* 0x0000334009d77816 */ /* 0x000fe40000000008 */
[----:B------:R0:W4:Y:S02]  /*14c20*/  @!P0 LDG.E.U8 R12, desc[UR44][R6.64] ;  /* 0x0000002c060c8981 */ /* 0x000124000c1e1100 */
[----:B0-----:R-:W-:Y:S02]  /*14c30*/  LOP3.LUT R7, R147, 0xffff, RZ, 0xc0, !PT ;  /* 0x0000ffff93077812 */ /* 0x001fe400078ec0ff */
[----:B------:R-:W-:-:S04]  /*14c40*/  LOP3.LUT R6, R148, 0xffff, RZ, 0xc0, !PT ;  /* 0x0000ffff94067812 */ /* 0x000fc800078ec0ff */
[----:B------:R-:W-:Y:S02]  /*14c50*/  PRMT R8, R7, 0x3340, R6 ;  /* 0x0000334007087816 */ /* 0x000fe40000000006 */
[----:B------:R-:W-:Y:S02]  /*14c60*/  LOP3.LUT R7, R17, 0xffff, RZ, 0xc0, !PT ;  /* 0x0000ffff11077812 */ /* 0x000fe400078ec0ff */
[----:B------:R-:W2:Y:S01]  /*14c70*/  LDL.LU R17, [R1+0x2378] ;  /* 0x0023780001117983 */ /* 0x000ea20000300800 */
[----:B------:R-:W-:Y:S02]  /*14c80*/  LOP3.LUT R6, R20, 0xffff, RZ, 0xc0, !PT ;  /* 0x0000ffff14067812 */ /* 0x000fe400078ec0ff */
[----:B------:R-:W-:Y:S01]  /*14c90*/  LOP3.LUT R251, R251, 0xffff, RZ, 0xc0, !PT ;  /* 0x0000fffffbfb7812 */ /* 0x000fe200078ec0ff */
[----:B------:R-:W4:Y:S01]  /*14ca0*/  LDL.LU R20, [R1+0x2374] ;  /* 0x0023740001147983 */ /* 0x000f220000300800 */
        /* <DEDUP_REMOVED lines=10> */
[----:B------:R-:W-:Y:S02]  /*14d50*/  PRMT R9, R251, 0x3340, R247 ;  /* 0x00003340fb097816 */ /* 0x000fe400000000f7 */
[----:B------:R-:W-:Y:S02]  /*14d60*/  PRMT R239, R243, 0x3340, R239 ;  /* 0x00003340f3ef7816 */ /* 0x000fe400000000ef */
[----:B------:R-:W-:Y:S02]  /*14d70*/  PRMT R10, R235, 0x3340, R231 ;  /* 0x00003340eb0a7816 */ /* 0x000fe400000000e7 */
[----:B------:R-:W-:-:S02]  /*14d80*/  PRMT R223, R227, 0x3340, R223 ;  /* 0x00003340e3df7816 */ /* 0x000fc400000000df */
[----:B------:R-:W-:Y:S02]  /*14d90*/  PRMT R11, R219, 0x3340, R217 ;  /* 0x00003340db0b7816 */ /* 0x000fe400000000d9 */
[----:B------:R-:W-:Y:S02]  /*14da0*/  PRMT R8, R215, 0x5410, R8 ;  /* 0x00005410d7087816 */ /* 0x000fe40000000008 */
[----:B------:R-:W-:Y:S02]  /*14db0*/  PRMT R9, R6, 0x5410, R9 ;  /* 0x0000541006097816 */ /* 0x000fe40000000009 */
[----:B------:R-:W-:Y:S02]  /*14dc0*/  PRMT R10, R239, 0x5410, R10 ;  /* 0x00005410ef0a7816 */ /* 0x000fe4000000000a */
[----:B------:R-:W-:-:S05]  /*14dd0*/  PRMT R11, R223, 0x5410, R11 ;  /* 0x00005410df0b7816 */ /* 0x000fca000000000b */
[----:B------:R0:W-:Y:S02]  /*14de0*/  STS.128 [R25+UR4+0x1000], R8 ;  /* 0x0010000819007988 */ /* 0x0001e40008000c04 */
[----:B0-----:R-:W-:Y:S02]  /*14df0*/  LOP3.LUT R9, R149, 0xffff, RZ, 0xc0, !PT ;  /* 0x0000ffff95097812 */ /* 0x001fe400078ec0ff */
[----:B------:R-:W-:-:S04]  /*14e00*/  LOP3.LUT R8, R150, 0xffff, RZ, 0xc0, !PT ;  /* 0x0000ffff96087812 */ /* 0x000fc800078ec0ff */
[----:B------:R-:W-:Y:S02]  /*14e10*/  PRMT R215, R9, 0x3340, R8 ;  /* 0x0000334009d77816 */ /* 0x000fe40000000008 */
[----:B------:R-:W-:Y:S02]  /*14e20*/  LOP3.LUT R8, R18, 0xffff, RZ, 0xc0, !PT ;  /* 0x0000ffff12087812 */ /* 0x000fe400078ec0ff */
[----:B--2---:R-:W-:Y:S02]  /*14e30*/  LOP3.LUT R6, R17, 0xffff, RZ, 0xc0, !PT ;  /* 0x0000ffff11067812 */ /* 0x004fe400078ec0ff */
[----:B------:R-:W2:Y:S04]  /*14e40*/  LDL.LU R17, [R1+0x2370] ;  /* 0x0023700001117983 */ /* 0x000ea80000300800 */
[----:B------:R-:W2:Y:S01]  /*14e50*/  LDL.LU R18, [R1+0x236c] ;  /* 0x00236c0001127983 */ /* 0x000ea20000300800 */
[----:B---3--:R-:W-:Y:S01]  /*14e60*/  LOP3.LUT R7, R151, 0xffff, RZ, 0xc0, !PT ;  /* 0x0000ffff97077812 */ /* 0x008fe200078ec0ff */
[----:B------:R-:W0:Y:S03]  /*14e70*/  S2R R24, SR_TID.X ;  /* 0x0000000000187919 */ /* 0x000e260000002100 */
[----:B------:R-:W-:-:S02]  /*14e80*/  PRMT R9, R7, 0x3340, R6 ;  /* 0x0000334007097816 */ /* 0x000fc40000000006 */
[----:B------:R-:W-:Y:S02]  /*14e90*/  LOP3.LUT R7, R16, 0xffff, RZ, 0xc0, !PT ;  /* 0x0000ffff10077812 */ /* 0x000fe400078ec0ff */
[----:B------:R-:W-:Y:S01]  /*14ea0*/  LOP3.LUT R6, R15, 0xffff, RZ, 0xc0, !PT ;  /* 0x0000ffff0f067812 */ /* 0x000fe200078ec0ff */
[----:B------:R-:W3:Y:S01]  /*14eb0*/  LDL.LU R16, [R1+0x2368] ;  /* 0x0023680001107983 */ /* 0x000ee20000300800 */
[----:B------:R-:W-:Y:S02]  /*14ec0*/  LOP3.LUT R248, R248, 0xffff, RZ, 0xc0, !PT ;  /* 0x0000fffff8f87812 */ /* 0x000fe400078ec0ff */
[----:B------:R-:W-:Y:S01]  /*14ed0*/  LOP3.LUT R244, R244, 0xffff, RZ, 0xc0, !PT ;  /* 0x0000fffff4f47812 */ /* 0x000fe200078ec0ff */
[----:B------:R-:W3:Y:S01]  /*14ee0*/  LDL.LU R15, [R1+0x2364] ;  /* 0x00236400010f7983 */ /* 0x000ee20000300800 */
        /* <DEDUP_REMOVED lines=17> */
[----:B----4-:R-:W-:-:S03]  /*15000*/  LOP3.LUT R7, R20, 0xffff, RZ, 0xc0, !PT ;  /* 0x0000ffff14077812 */ /* 0x010fc600078ec0ff */
[----:B------:R1:W-:Y:S01]  /*15010*/  STS.128 [R25+UR4+0x2000], R8 ;  /* 0x0020000819007988 */ /* 0x0003e20008000c04 */
        /* <DEDUP_REMOVED lines=10> */
[----:B------:R-:W-:Y:S02]  /*150c0*/  PRMT R241, R246, 0x3340, R241 ;  /* 0x00003340f6f17816 */ /* 0x000fe400000000f1 */
[----:B-1----:R-:W-:-:S02]  /*150d0*/  PRMT R10, R237, 0x3340, R233 ;  /* 0x00003340ed0a7816 */ /* 0x002fc400000000e9 */
[----:B------:R-:W-:Y:S02]  /*150e0*/  PRMT R225, R229, 0x3340, R225 ;  /* 0x00003340e5e17816 */ /* 0x000fe400000000e1 */
[----:B------:R-:W-:Y:S02]  /*150f0*/  PRMT R11, R221, 0x3340, R214 ;  /* 0x00003340dd0b7816 */ /* 0x000fe400000000d6 */
[----:B------:R-:W-:Y:S02]  /*15100*/  PRMT R10, R241, 0x5410, R10 ;  /* 0x00005410f10a7816 */ /* 0x000fe4000000000a */
[----:B------:R-:W-:Y:S02]  /*15110*/  PRMT R11, R225, 0x5410, R11 ;  /* 0x00005410e10b7816 */ /* 0x000fe4000000000b */
[----:B0-----:R-:W-:Y:S02]  /*15120*/  LOP3.LUT R24, R24, 0x7f, RZ, 0xc0, !PT ;  /* 0x0000007f18187812 */ /* 0x001fe400078ec0ff */
[----:B--2---:R-:W-:-:S02]  /*15130*/  LOP3.LUT R8, R17, 0xffff, RZ, 0xc0, !PT ;  /* 0x0000ffff11087812 */ /* 0x004fc400078ec0ff */
[----:B------:R-:W-:Y:S02]  /*15140*/  LOP3.LUT R9, R18, 0xffff, RZ, 0xc0, !PT ;  /* 0x0000ffff12097812 */ /* 0x000fe400078ec0ff */
[----:B------:R-:W2:Y:S02]  /*15150*/  LDL.LU R18, [R1+0x2360] ;  /* 0x0023600001127983 */ /* 0x000ea40000300800 */
[----:B------:R-:W-:Y:S02]  /*15160*/  PRMT R215, R9, 0x3340, R8 ;  /* 0x0000334009d77816 */ /* 0x000fe40000000008 */
[----:B------:R-:W-:Y:S01]  /*15170*/  PRMT R9, R7, 0x3340, R6 ;  /* 0x0000334007097816 */ /* 0x000fe20000000006 */
[----:B------:R-:W4:Y:S01]  /*15180*/  LDL.LU R17, [R1+0x235c] ;  /* 0x00235c0001117983 */ /* 0x000f220000300800 */
[----:B------:R-:W-:Y:S02]  /*15190*/  LOP3.LUT R8, R22, 0xffff, RZ, 0xc0, !PT ;  /* 0x0000ffff16087812 */ /* 0x000fe400078ec0ff */
[----:B------:R-:W-:Y:S01]  /*151a0*/  LOP3.LUT R7, R21, 0xffff, RZ, 0xc0, !PT ;  /* 0x0000ffff15077812 */ /* 0x000fe200078ec0ff */
[----:B------:R-:W3:Y:S01]  /*151b0*/  LDL.LU R20, [R1+0x2358] ;  /* 0x0023580001147983 */ /* 0x000ee20000300800 */
[----:B------:R-:W-:-:S02]  /*151c0*/  LOP3.LUT R6, R23, 0xffff, RZ, 0xc0, !PT ;  /* 0x0000ffff17067812 */ /* 0x000fc400078ec0ff */
[----:B------:R-:W-:Y:S01]  /*151d0*/  PRMT R7, R8, 0x3340, R7 ;  /* 0x0000334008077816 */ /* 0x000fe20000000007 */
[----:B------:R-:W4:Y:S01]  /*151e0*/  LDL.LU R19, [R1+0x2354] ;  /* 0x0023540001137983 */ /* 0x000f220000300800 */
[----:B------:R-:W-:Y:S02]  /*151f0*/  PRMT R6, R6, 0x3340, R250 ;  /* 0x0000334006067816 */ /* 0x000fe400000000fa */
[----:B------:R-:W-:Y:S01]  /*15200*/  PRMT R8, R215, 0x5410, R9 ;  /* 0x00005410d7087816 */ /* 0x000fe20000000009 */
[----:B------:R-:W2:Y:S01]  /*15210*/  LDL.LU R22, [R1+0x2350] ;  /* 0x0023500001167983 */ /* 0x000ea20000300800 */
[----:B------:R-:W-:-:S03]  /*15220*/  PRMT R9, R7, 0x5410, R6 ;  /* 0x0000541007097816 */ /* 0x000fc60000000006 */
[----:B------:R-:W4:Y:S04]  /*15230*/  LDL.LU R21, [R1+0x234c] ;  /* 0x00234c0001157983 */ /* 0x000f280000300800 */
[----:B------:R-:W-:Y:S04]  /*15240*/  STS.128 [R25+UR4+0x3000], R8 ;  /* 0x0030000819007988 */ /* 0x000fe80008000c04 */
[----:B------:R-:W-:Y:S04]  /*15250*/  STS.U8 [R24+UR4+0x4000], R212 ;  /* 0x004000d418007988 */ /* 0x000fe80008000004 */
[----:B------:R-:W-:Y:S04]  /*15260*/  STS.U8 [R24+UR4+0x4100], R211 ;  /* 0x004100d318007988 */ /* 0x000fe80008000004 */
[----:B------:R-:W-:Y:S04]  /*15270*/  STS.U8 [R24+UR4+0x4200], R210 ;  /* 0x004200d218007988 */ /* 0x000fe80008000004 */
[----:B------:R-:W-:Y:S04]  /*15280*/  STS.U8 [R24+UR4+0x4300], R209 ;  /* 0x004300d118007988 */ /* 0x000fe80008000004 */
[----:B------:R-:W-:Y:S04]  /*15290*/  STS.U8 [R24+UR4+0x4400], R208 ;  /* 0x004400d018007988 */ /* 0x000fe80008000004 */
[----:B------:R-:W-:Y:S04]  /*152a0*/  STS.U8 [R24+UR4+0x4500], R207 ;  /* 0x004500cf18007988 */ /* 0x000fe80008000004 */
[----:B------:R-:W-:Y:S04]  /*152b0*/  STS.U8 [R24+UR4+0x4600], R206 ;  /* 0x004600ce18007988 */ /* 0x000fe80008000004 */
[----:B------:R-:W-:Y:S04]  /*152c0*/  STS.U8 [R24+UR4+0x4700], R205 ;  /* 0x004700cd18007988 */ /* 0x000fe80008000004 */
[----:B------:R-:W4:Y:S04]  /*152d0*/  LDL.LU R23, [R1+0x2348] ;  /* 0x0023480001177983 */ /* 0x000f280000300800 */
[----:B------:R-:W-:Y:S04]  /*152e0*/  STS.U8 [R24+UR4+0x4800], R204 ;  /* 0x004800cc18007988 */ /* 0x000fe80008000004 */
[----:B------:R-:W-:Y:S04]  /*152f0*/  STS.U8 [R24+UR4+0x4900], R203 ;  /* 0x004900cb18007988 */ /* 0x000fe80008000004 */
[----:B------:R-:W4:Y:S04]  /*15300*/  LDL R6, [R1+0x144c] ;  /* 0x00144c0001067983 */ /* 0x000f280000100800 */
[----:B------:R-:W-:Y:S04]  /*15310*/  STS.U8 [R24+UR4+0x4a00], R202 ;  /* 0x004a00ca18007988 */ /* 0x000fe80008000004 */
[----:B------:R-:W4:Y:S04]  /*15320*/  LDL.LU R232, [R1+0x1444] ;  /* 0x0014440001e87983 */ /* 0x000f280000300800 */
        /* <DEDUP_REMOVED lines=33> */
[----:B------:R-:W4:Y:S01]  /*15540*/  LDL.LU R226, [R1+0x13ec] ;  /* 0x0013ec0001e27983 */ /* 0x000f220000300800 */
[----:B------:R-:W-:-:S03]  /*15550*/  LOP3.LUT R7, R24, 0x10, RZ, 0x3c, !PT ;  /* 0x0000001018077812 */ /* 0x000fc600078e3cff */
[----:B------:R-:W-:Y:S04]  /*15560*/  STS.U8 [R24+UR4+0x5c00], R184 ;  /* 0x005c00b818007988 */ /* 0x000fe80008000004 */
[----:B------:R-:W4:Y:S04]  /*15570*/  LDL.LU R234, [R1+0x1410] ;  /* 0x0014100001ea7983 */ /* 0x000f280000300800 */
[----:B------:R-:W-:Y:S04]  /*15580*/  STS.U8 [R24+UR4+0x5d00], R183 ;  /* 0x005d00b718007988 */ /* 0x000fe80008000004 */
[----:B------:R-:W4:Y:S04]  /*15590*/  LDL.LU R230, [R1+0x13e4] ;  /* 0x0013e40001e67983 */ /* 0x000f280000300800 */
[----:B------:R-:W-:Y:S04]  /*155a0*/  STS.U8 [R24+UR4+0x5e00], R182 ;  /* 0x005e00b618007988 */ /* 0x000fe80008000004 */
[----:B------:R-:W4:Y:S04]  /*155b0*/  LDL.LU R242, [R1+0x1408] ;  /* 0x0014080001f27983 */ /* 0x000f280000300800 */
[----:B------:R0:W-:Y:S04]  /*155c0*/  STS.U8 [R24+UR4+0x5f00], R181 ;  /* 0x005f00b518007988 */ /* 0x0001e80008000004 */
[----:B------:R-:W4:Y:S04]  /*155d0*/  LDL.LU R249, [R1+0x13dc] ;  /* 0x0013dc0001f97983 */ /* 0x000f280000300800 */
[----:B0-----:R-:W3:Y:S04]  /*155e0*/  LDL.LU.64 R24, [R1+0xc00] ;  /* 0x000c000001187983 */ /* 0x001ee80000300a00 */
[----:B------:R-:W3:Y:S04]  /*155f0*/  LDL.LU.64 R26, [R1+0xc08] ;  /* 0x000c0800011a7983 */ /* 0x000ee80000300a00 */
        /* <DEDUP_REMOVED lines=93> */
[----:B------:R-:W-:Y:S01]  /*15bd0*/  STS.U8 [R7+UR4+0x5e80], R12 ;  /* 0x005e800c07007988 */ /* 0x000fe20008000004 */
[----:B------:R0:W-:Y:S06]  /*15be0*/  MEMBAR.ALL.CTA ;  /* 0x0000000000007992 */ /* 0x0001ec0000008000 */
[----:B0-----:R-:W0:Y:S02]  /*15bf0*/  FENCE.VIEW.ASYNC.S ;  /* 0x00000000000073c6 */ /* 0x001e240000000000 */
[----:B0-----:R-:W-:Y:S06]  /*15c00*/  BAR.SYNC.DEFER_BLOCKING 0x0 ;  /* 0x0000000000007b1d */ /* 0x001fec0000010000 */
[----:B------:R-:W-:Y:S01]  /*15c10*/  UMOV UR13, 0xc0000010 ;  /* 0xc0000010000d7882 */ /* 0x000fe20000000000 */
[----:B---3--:R-:W-:-:S06]  /*15c20*/  WARPGROUP.ARRIVE ;  /* 0x00000000000079c5 */ /* 0x008fcc0000000000 */
[----:B------:R-:W-:Y:S01]  /*15c30*/  QGMMA.64x256x32.F32.E5M2.E5M2 R24, gdesc[UR12], R24, gsb0 ;  /* 0x03e000000c1879f3 */ /* 0x000fe20008003818 */
[----:B--2---:R-:W-:Y:S02]  /*15c40*/  IADD3 R22, P4, R22, UR40, RZ ;  /* 0x0000002816167c10 */ /* 0x004fe4000ff9e0ff */
[----:B------:R-:W-:Y:S02]  /*15c50*/  IADD3 R20, P5, R20, UR40, RZ ;  /* 0x0000002814147c10 */ /* 0x000fe4000ffbe0ff */
[----:B------:R-:W-:Y:S02]  /*15c60*/  IADD3 R18, P6, R18, UR40, RZ ;  /* 0x0000002812127c10 */ /* 0x000fe4000ffde0ff */
[----:B------:R-:W-:Y:S02]  /*15c70*/  IADD3 R16, P1, R16, UR40, RZ ;  /* 0x0000002810107c10 */ /* 0x000fe4000ff3e0ff */
[----:B----4-:R-:W-:Y:S02]  /*15c80*/  IADD3 R232, P2, R232, UR40, RZ ;  /* 0x00000028e8e87c10 */ /* 0x010fe4000ff5e0ff */
[----:B------:R-:W-:-:S02]  /*15c90*/  IADD3 R244, P3, R244, UR40, RZ ;  /* 0x00000028f4f47c10 */ /* 0x000fc4000ff7e0ff */
[----:B------:R-:W-:Y:S02]  /*15ca0*/  IADD3.X R21, R21, UR7, RZ, P4, !PT ;  /* 0x0000000715157c10 */ /* 0x000fe4000a7fe4ff */
[----:B------:R-:W-:Y:S02]  /*15cb0*/  IADD3 R248, P4, R248, UR40, RZ ;  /* 0x00000028f8f87c10 */ /* 0x000fe4000ff9e0ff */
[----:B------:R-:W-:Y:S02]  /*15cc0*/  IADD3.X R19, R19, UR7, RZ, P5, !PT ;  /* 0x0000000713137c10 */ /* 0x000fe4000affe4ff */
[----:B------:R-:W-:Y:S02]  /*15cd0*/  IADD3 R223, P5, R223, UR40, RZ ;  /* 0x00000028dfdf7c10 */ /* 0x000fe4000ffbe0ff */
[----:B------:R-:W-:Y:S01]  /*15ce0*/  IADD3.X R17, R17, UR7, RZ, P6, !PT ;  /* 0x0000000711117c10 */ /* 0x000fe2000b7fe4ff */
[----:B------:R0:W-:Y:S01]  /*15cf0*/  STL [R1+0x1444], R232 ;  /* 0x001444e801007387 */ /* 0x0001e20000100800 */
[----:B------:R-:W-:-:S02]  /*15d00*/  IADD3 R239, P6, R239, UR40, RZ ;  /* 0x00000028efef7c10 */ /* 0x000fc4000ffde0ff */
[----:B------:R-:W-:Y:S01]  /*15d10*/  IADD3.X R15, R15, UR7, RZ, P1, !PT ;  /* 0x000000070f0f7c10 */ /* 0x000fe20008ffe4ff */
[----:B------:R1:W-:Y:S01]  /*15d20*/  STL [R1+0x143c], R244 ;  /* 0x00143cf401007387 */ /* 0x0003e20000100800 */
[----:B------:R-:W-:Y:S02]  /*15d30*/  IADD3 R219, P1, R219, UR40, RZ ;  /* 0x00000028dbdb7c10 */ /* 0x000fe4000ff3e0ff */
[----:B------:R-:W-:Y:S01]  /*15d40*/  IADD3.X R217, R217, UR7, RZ, P2, !PT ;  /* 0x00000007d9d97c10 */ /* 0x000fe200097fe4ff */
[----:B------:R2:W-:Y:S01]  /*15d50*/  STL [R1+0x1434], R248 ;  /* 0x001434f801007387 */ /* 0x0005e20000100800 */
[----:B------:R-:W-:Y:S02]  /*15d60*/  IADD3 R227, P2, R227, UR40, RZ ;  /* 0x00000028e3e37c10 */ /* 0x000fe4000ff5e0ff */
[----:B------:R-:W-:Y:S01]  /*15d70*/  IADD3.X R235, R235, UR7, RZ, P3, !PT ;  /* 0x00000007ebeb7c10 */ /* 0x000fe20009ffe4ff */
[----:B------:R3:W-:Y:S01]  /*15d80*/  STL [R1+0x142c], R223 ;  /* 0x00142cdf01007387 */ /* 0x0007e20000100800 */
[----:B------:R-:W-:-:S02]  /*15d90*/  IADD3 R231, P3, R231, UR40, RZ ;  /* 0x00000028e7e77c10 */ /* 0x000fc4000ff7e0ff */
[----:B------:R-:W-:Y:S01]  /*15da0*/  IADD3.X R243, R243, UR7, RZ, P4, !PT ;  /* 0x00000007f3f37c10 */ /* 0x000fe2000a7fe4ff */
[----:B------:R4:W-:Y:S01]  /*15db0*/  STL [R1+0x1424], R239 ;  /* 0x001424ef01007387 */ /* 0x0009e20000100800 */
[----:B------:R-:W-:-:S03]  /*15dc0*/  IADD3 R251, P4, R251, UR40, RZ ;  /* 0x00000028fbfb7c10 */ /* 0x000fc6000ff9e0ff */
[----:B------:R4:W-:Y:S01]  /*15dd0*/  STL [R1+0x141c], R219 ;  /* 0x00141cdb01007387 */ /* 0x0009e20000100800 */
[----:B------:R-:W-:-:S03]  /*15de0*/  IADD3.X R247, R247, UR7, RZ, P5, !PT ;  /* 0x00000007f7f77c10 */ /* 0x000fc6000affe4ff */
        /* <DEDUP_REMOVED lines=18> */
[----:B------:R4:W-:Y:S04]  /*15f10*/  STL [R1+0x13f4], R252 ;  /* 0x0013f4fc01007387 */ /* 0x0009e80000100800 */
[----:B------:R4:W-:Y:S04]  /*15f20*/  STL [R1+0x1418], R218 ;  /* 0x001418da01007387 */ /* 0x0009e80000100800 */
[----:B------:R4:W-:Y:S04]  /*15f30*/  STL [R1+0x13ec], R226 ;  /* 0x0013ece201007387 */ /* 0x0009e80000100800 */
[----:B------:R4:W-:Y:S04]  /*15f40*/  STL [R1+0x1410], R234 ;  /* 0x001410ea01007387 */ /* 0x0009e80000100800 */
[----:B------:R4:W-:Y:S04]  /*15f50*/  STL [R1+0x13e4], R230 ;  /* 0x0013e4e601007387 */ /* 0x0009e80000100800 */
[----:B------:R4:W-:Y:S04]  /*15f60*/  STL [R1+0x1408], R242 ;  /* 0x001408f201007387 */ /* 0x0009e80000100800 */
[----:B------:R4:W-:Y:S04]  /*15f70*/  STL [R1+0x13dc], R249 ;  /* 0x0013dcf901007387 */ /* 0x0009e80000100800 */
[----:B------:R-:W4:Y:S04]  /*15f80*/  LDL.LU R240, [R1+0x1400] ;  /* 0x0014000001f07983 */ /* 0x000f280000300800 */
[----:B------:R-:W4:Y:S04]  /*15f90*/  LDL.LU R220, [R1+0x13d4] ;  /* 0x0013d40001dc7983 */ /* 0x000f280000300800 */
[----:B------:R-:W4:Y:S01]  /*15fa0*/  LDL.LU R216, [R1+0x13f8] ;  /* 0x0013f80001d87983 */ /* 0x000f220000300800 */
[----:B------:R-:W-:-:S03]  /*15fb0*/  WARPGROUP.DEPBAR.LE gsb0, 0x0 ;  /* 0x00008000000079c5 */ /* 0x000fc60000010000 */
[----:B------:R4:W-:Y:S04]  /*15fc0*/  STL.64 [R1+0xc00], R24 ;  /* 0x000c001801007387 */ /* 0x0009e80000100a00 */
        /* <DEDUP_REMOVED lines=63> */
[----:B------:R-:W4:Y:S04]  /*163c0*/  LDL.LU R228, [R1+0x13cc] ;  /* 0x0013cc0001e47983 */ /* 0x000f280000300800 */
[----:B------:R-:W4:Y:S04]  /*163d0*/  LDL.LU R236, [R1+0x13f0] ;  /* 0x0013f00001ec7983 */ /* 0x000f280000300800 */
[----:B0-----:R-:W4:Y:S04]  /*163e0*/  LDL.LU R232, [R1+0x13c4] ;  /* 0x0013c40001e87983 */ /* 0x001f280000300800 */
[----:B-1----:R-:W4:Y:S04]  /*163f0*/  LDL.LU R244, [R1+0x13e8] ;  /* 0x0013e80001f47983 */ /* 0x002f280000300800 */
[----:B--2---:R-:W2:Y:S04]  /*16400*/  LDL.LU R248, [R1+0x13bc] ;  /* 0x0013bc0001f87983 */ /* 0x004ea80000300800 */
[----:B---3--:R-:W3:Y:S04]  /*16410*/  LDL.LU R223, [R1+0x13e0] ;  /* 0x0013e00001df7983 */ /* 0x008ee80000300800 */
[----:B----4-:R-:W4:Y:S04]  /*16420*/  LDL.LU R239, [R1+0x13b4] ;  /* 0x0013b40001ef7983 */ /* 0x010f280000300800 */
[----:B------:R-:W4:Y:S04]  /*16430*/  LDL.LU R219, [R1+0x13d8] ;  /* 0x0013d80001db7983 */ /* 0x000f280000300800 */
        /* <DEDUP_REMOVED lines=16> */
[----:B------:R-:W4:Y:S04]  /*16540*/  LDL.LU.64 R24, [R1+0xa00] ;  /* 0x000a000001187983 */ /* 0x000f280000300a00 */
        /* <DEDUP_REMOVED lines=62> */
[----:B------:R-:W4:Y:S01]  /*16930*/  LDL.LU.64 R150, [R1+0xbf8] ;  /* 0x000bf80001967983 */ /* 0x000f220000300a00 */
[----:B------:R-:W-:Y:S01]  /*16940*/  UMOV UR10, UR14 ;  /* 0x0000000e000a7c82 */ /* 0x000fe20008000000 */
[----:B------:R-:W-:Y:S01]  /*16950*/  UMOV UR11, UR15 ;  /* 0x0000000f000b7c82 */ /* 0x000fe20008000000 */
[----:B------:R-:W-:-:S02]  /*16960*/  IADD3.X R240, R240, UR7, RZ, P4, !PT ;  /* 0x00000007f0f07c10 */ /* 0x000fc4000a7fe4ff */
[----:B------:R-:W-:Y:S02]  /*16970*/  IADD3 R220, P4, R220, UR40, RZ ;  /* 0x00000028dcdc7c10 */ /* 0x000fe4000ff9e0ff */
[----:B------:R-:W-:Y:S02]  /*16980*/  IADD3.X R216, R216, UR7, RZ, P5, !PT ;  /* 0x00000007d8d87c10 */ /* 0x000fe4000affe4ff */
[----:B------:R-:W-:Y:S01]  /*16990*/  IADD3 R228, P5, R228, UR40, RZ ;  /* 0x00000028e4e47c10 */ /* 0x000fe2000ffbe0ff */
[----:B------:R0:W-:Y:S01]  /*169a0*/  STL [R1+0x1400], R240 ;  /* 0x001400f001007387 */ /* 0x0001e20000100800 */
[----:B------:R-:W-:Y:S02]  /*169b0*/  IADD3.X R236, R236, UR7, RZ, P6, !PT ;  /* 0x00000007ecec7c10 */ /* 0x000fe4000b7fe4ff */
[----:B------:R-:W-:Y:S01]  /*169c0*/  IADD3 R232, P6, R232, UR40, RZ ;  /* 0x00000028e8e87c10 */ /* 0x000fe2000ffde0ff */
[----:B------:R1:W-:Y:S01]  /*169d0*/  STL [R1+0x13d4], R220 ;  /* 0x0013d4dc01007387 */ /* 0x0003e20000100800 */
[----:B------:R-:W-:-:S02]  /*169e0*/  IADD3.X R244, R244, UR7, RZ, P1, !PT ;  /* 0x00000007f4f47c10 */ /* 0x000fc40008ffe4ff */
[----:B--2---:R-:W-:Y:S01]  /*169f0*/  IADD3 R248, P1, R248, UR40, RZ ;  /* 0x00000028f8f87c10 */ /* 0x004fe2000ff3e0ff */
[----:B------:R2:W-:Y:S01]  /*16a00*/  STL [R1+0x13f8], R216 ;  /* 0x0013f8d801007387 */ /* 0x0005e20000100800 */
[----:B---3--:R-:W-:Y:S02]  /*16a10*/  IADD3.X R223, R223, UR7, RZ, P2, !PT ;  /* 0x00000007dfdf7c10 */ /* 0x008fe400097fe4ff */
[----:B----4-:R-:W-:Y:S01]  /*16a20*/  IADD3 R239, P2, R239, UR40, RZ ;  /* 0x00000028efef7c10 */ /* 0x010fe2000ff5e0ff */
        /* <DEDUP_REMOVED lines=34> */
[----:B------:R4:W-:Y:S04]  /*16c50*/  STL [R1+0x13b0], R252 ;  /* 0x0013b0fc01007387 */ /* 0x0009e80000100800 */
[----:B------:R4:W-:Y:S04]  /*16c60*/  STL [R1+0x1384], R218 ;  /* 0x001384da01007387 */ /* 0x0009e80000100800 */
[----:B------:R4:W-:Y:S04]  /*16c70*/  STL [R1+0x13a8], R226 ;  /* 0x0013a8e201007387 */ /* 0x0009e80000100800 */
[----:B------:R4:W-:Y:S04]  /*16c80*/  STL [R1+0x137c], R234 ;  /* 0x00137cea01007387 */ /* 0x0009e80000100800 */
[----:B------:R4:W-:Y:S04]  /*16c90*/  STL [R1+0x13a0], R230 ;  /* 0x0013a0e601007387 */ /* 0x0009e80000100800 */
[----:B0-----:R-:W4:Y:S04]  /*16ca0*/  LDL.LU R240, [R1+0x136c] ;  /* 0x00136c0001f07983 */ /* 0x001f280000300800 */
[----:B------:R0:W-:Y:S04]  /*16cb0*/  STL [R1+0x1374], R242 ;  /* 0x001374f201007387 */ /* 0x0001e80000100800 */
[----:B-1----:R-:W4:Y:S04]  /*16cc0*/  LDL.LU R220, [R1+0x1390] ;  /* 0x0013900001dc7983 */ /* 0x002f280000300800 */
[----:B------:R1:W-:Y:S04]  /*16cd0*/  STL [R1+0x1398], R249 ;  /* 0x001398f901007387 */ /* 0x0003e80000100800 */
[----:B--2---:R-:W2:Y:S01]  /*16ce0*/  LDL.LU R216, [R1+0x1364] ;  /* 0x0013640001d87983 */ /* 0x004ea20000300800 */
[----:B------:R-:W-:-:S06]  /*16cf0*/  WARPGROUP.ARRIVE ;  /* 0x00000000000079c5 */ /* 0x000fcc0000000000 */
[----:B------:R-:W-:Y:S03]  /*16d00*/  QGMMA.64x256x32.F32.E5M2.E5M2 R24, gdesc[UR8], R24, gsb0 ;  /* 0x03e00000081879f3 */ /* 0x000fe60008003818 */
[----:B------:R-:W-:Y:S02]  /*16d10*/  WARPGROUP.DEPBAR.LE gsb0, 0x0 ;  /* 0x00008000000079c5 */ /* 0x000fe40000010000 */
        /* <DEDUP_REMOVED lines=86> */
[----:B0-----:R-:W4:Y:S04]  /*17280*/  LDL.LU R242, [R1+0x1330] ;  /* 0x0013300001f27983 */ /* 0x001f280000300800 */
[----:B-1----:R-:W4:Y:S04]  /*17290*/  LDL.LU R249, [R1+0x1304] ;  /* 0x0013040001f97983 */ /* 0x002f280000300800 */
        /* <DEDUP_REMOVED lines=14> */
[----:B--2---:R-:W2:Y:S04]  /*17380*/  LDL.LU.64 R52, [R1+0x870] ;  /* 0x0008700001347983 */ /* 0x004ea80000300a00 */
[----:B------:R-:W2:Y:S04]  /*17390*/  LDL.LU.64 R54, [R1+0x878] ;  /* 0x0008780001367983 */ /* 0x000ea80000300a00 */
        /* <DEDUP_REMOVED lines=47> */
[----:B------:R-:W2:Y:S01]  /*17690*/  LDL.LU.64 R150, [R1+0x9f8] ;  /* 0x0009f80001967983 */ /* 0x000ea20000300a00 */
[----:B------:R-:W-:Y:S01]  /*176a0*/  UMOV UR18, UR14 ;  /* 0x0000000e00127c82 */ /* 0x000fe20008000000 */
[----:B------:R-:W-:Y:S01]  /*176b0*/  UMOV UR19, UR15 ;  /* 0x0000000f00137c82 */ /* 0x000fe20008000000 */
[----:B------:R-:W-:-:S02]  /*176c0*/  IADD3 R240, P5, R240, UR40, RZ ;  /* 0x00000028f0f07c10 */ /* 0x000fc4000ffbe0ff */
[----:B------:R-:W-:Y:S02]  /*176d0*/  IADD3.X R220, R220, UR7, RZ, P6, !PT ;  /* 0x00000007dcdc7c10 */ /* 0x000fe4000b7fe4ff */
[----:B------:R-:W-:Y:S02]  /*176e0*/  IADD3 R216, P6, R216, UR40, RZ ;  /* 0x00000028d8d87c10 */ /* 0x000fe4000ffde0ff */
[----:B---3--:R-:W-:Y:S01]  /*176f0*/  IADD3.X R228, R228, UR7, RZ, P1, !PT ;  /* 0x00000007e4e47c10 */ /* 0x008fe20008ffe4ff */
[----:B------:R0:W-:Y:S01]  /*17700*/  STL [R1+0x136c], R240 ;  /* 0x00136cf001007387 */ /* 0x0001e20000100800 */
[----:B----4-:R-:W-:Y:S02]  /*17710*/  IADD3 R236, P1, R236, UR40, RZ ;  /* 0x00000028ecec7c10 */ /* 0x010fe4000ff3e0ff */
        /* <DEDUP_REMOVED lines=50> */
[----:B---3--:R-:W3:Y:S01]  /*17a40*/  LDL.LU R216, [R1+0x1320] ;  /* 0x0013200001d87983 */ /* 0x008ee20000300800 */
[----:B--2---:R-:W-:-:S06]  /*17a50*/  WARPGROUP.ARRIVE ;  /* 0x00000000000079c5 */ /* 0x004fcc0000000000 */
        /* <DEDUP_REMOVED lines=104> */
[----:B---3--:R-:W2:Y:S04]  /*180e0*/  LDL.LU.64 R52, [R1+0x670] ;  /* 0x0006700001347983 */ /* 0x008ea80000300a00 */
        /* <DEDUP_REMOVED lines=51> */
[----:B------:R-:W-:-:S02]  /*18420*/  IADD3.X R240, R240, UR7, RZ, P1, !PT ;  /* 0x00000007f0f07c10 */ /* 0x000fc40008ffe4ff */
[----:B------:R-:W-:Y:S02]  /*18430*/  IADD3 R220, P1, R220, UR40, RZ ;  /* 0x00000028dcdc7c10 */ /* 0x000fe4000ff3e0ff */
[----:B------:R-:W-:Y:S02]  /*18440*/  IADD3.X R216, R216, UR7, RZ, P2, !PT ;  /* 0x00000007d8d87c10 */ /* 0x000fe400097fe4ff */
[----:B----4-:R-:W-:Y:S01]  /*18450*/  IADD3 R228, P2, R228, UR40, RZ ;  /* 0x00000028e4e47c10 */ /* 0x010fe2000ff5e0ff */
[----:B------:R0:W-:Y:S01]  /*18460*/  STL [R1+0x1328], R240 ;  /* 0x001328f001007387 */ /* 0x0001e20000100800 */
[----:B------:R-:W-:Y:S02]  /*18470*/  IADD3.X R236, R236, UR7, RZ, P3, !PT ;  /* 0x00000007ecec7c10 */ /* 0x000fe40009ffe4ff */
[----:B------:R-:W-:Y:S01]  /*18480*/  IADD3 R232, P3, R232, UR40, RZ ;  /* 0x00000028e8e87c10 */ /* 0x000fe2000ff7e0ff */
[----:B------:R1:W-:Y:S01]  /*18490*/  STL [R1+0x12fc], R220 ;  /* 0x0012fcdc01007387 */ /* 0x0003e20000100800 */
[----:B------:R-:W-:-:S02]  /*184a0*/  IADD3.X R244, R244, UR7, RZ, P4, !PT ;  /* 0x00000007f4f47c10 */ /* 0x000fc4000a7fe4ff */
[----:B------:R-:W-:Y:S01]  /*184b0*/  IADD3 R248, P4, R248, UR40, RZ ;  /* 0x00000028f8f87c10 */ /* 0x000fe2000ff9e0ff */
[----:B------:R3:W-:Y:S01]  /*184c0*/  STL [R1+0x1320], R216 ;  /* 0x001320d801007387 */ /* 0x0007e20000100800 */
[----:B------:R-:W-:Y:S02]  /*184d0*/  IADD3.X R223, R223, UR7, RZ, P5, !PT ;  /* 0x00000007dfdf7c10 */ /* 0x000fe4000affe4ff */
[----:B------:R-:W-:Y:S01]  /*184e0*/  IADD3 R239, P5, R239, UR40, RZ ;  /* 0x00000028efef7c10 */ /* 0x000fe2000ffbe0ff */
        /* <DEDUP_REMOVED lines=204> */
[----:B----4-:R-:W-:Y:S01]  /*191b0*/  IADD3.X R228, R228, UR7, RZ, P4, !PT ;  /* 0x00000007e4e47c10 */ /* 0x010fe2000a7fe4ff */
[----:B------:R0:W-:Y:S01]  /*191c0*/  STL [R1+0x1294], R240 ;  /* 0x001294f001007387 */ /* 0x0001e20000100800 */
        /* <DEDUP_REMOVED lines=357> */
[----:B--2---:R-:W2:Y:S04]  /*1a820*/  LDL.LU.64 R24, [R1] ;  /* 0x0000000001187983 */ /* 0x004ea80000300a00 */
        /* <DEDUP_REMOVED lines=69> */
[----:B------:R-:W-:Y:S01]  /*1ac80*/  STL [R1+0x11bc], R240 ;  /* 0x0011bcf001007387 */ /* 0x000fe20000100800 */
[----:B------:R-:W-:Y:S02]  /*1ac90*/  IADD3 R236, P1, R236, UR40, RZ ;  /* 0x00000028ecec7c10 */ /* 0x000fe4000ff3e0ff */
[----:B------:R-:W-:Y:S01]  /*1aca0*/  IADD3.X R232, R232, UR7, RZ, P2, !PT ;  /* 0x00000007e8e87c10 */ /* 0x000fe200097fe4ff */
[----:B------:R-:W-:Y:S01]  /*1acb0*/  STL [R1+0x11e0], R220 ;  /* 0x0011e0dc01007387 */ /* 0x000fe20000100800 */
[----:B------:R-:W-:-:S02]  /*1acc0*/  IADD3 R244, P2, R244, UR40, RZ ;  /* 0x00000028f4f47c10 */ /* 0x000fc4000ff5e0ff */
[----:B------:R-:W-:Y:S01]  /*1acd0*/  IADD3.X R248, R248, UR7, RZ, P3, !PT ;  /* 0x00000007f8f87c10 */ /* 0x000fe20009ffe4ff */
[----:B------:R-:W-:Y:S01]  /*1ace0*/  STL [R1+0x11b4], R216 ;  /* 0x0011b4d801007387 */ /* 0x000fe20000100800 */
[----:B------:R-:W-:Y:S02]  /*1acf0*/  IADD3 R223, P3, R223, UR40, RZ ;  /* 0x00000028dfdf7c10 */ /* 0x000fe4000ff7e0ff */
[----:B------:R-:W-:Y:S01]  /*1ad00*/  IADD3.X R239, R239, UR7, RZ, P4, !PT ;  /* 0x00000007efef7c10 */ /* 0x000fe2000a7fe4ff */
[----:B------:R-:W-:Y:S01]  /*1ad10*/  STL [R1+0x11d8], R228 ;  /* 0x0011d8e401007387 */ /* 0x000fe20000100800 */
[----:B------:R-:W-:-:S03]  /*1ad20*/  IADD3 R219, P4, R219, UR40, RZ ;  /* 0x00000028dbdb7c10 */ /* 0x000fc6000ff9e0ff */
[----:B------:R-:W-:Y:S01]  /*1ad30*/  STL [R1+0x11ac], R236 ;  /* 0x0011acec01007387 */ /* 0x000fe20000100800 */
[----:B------:R-:W-:-:S03]  /*1ad40*/  IADD3.X R217, R217, UR7, RZ, P5, !PT ;  /* 0x00000007d9d97c10 */ /* 0x000fc6000affe4ff */
        /* <DEDUP_REMOVED lines=30> */
[----:B------:R-:W-:Y:S04]  /*1af30*/  STL [R1+0x116c], R252 ;  /* 0x00116cfc01007387 */ /* 0x000fe80000100800 */
[----:B------:R-:W-:Y:S04]  /*1af40*/  STL [R1+0x1190], R218 ;  /* 0x001190da01007387 */ /* 0x000fe80000100800 */
[----:B------:R-:W-:Y:S04]  /*1af50*/  STL [R1+0x1164], R226 ;  /* 0x001164e201007387 */ /* 0x000fe80000100800 */
[----:B------:R-:W-:Y:S04]  /*1af60*/  STL [R1+0x1188], R234 ;  /* 0x001188ea01007387 */ /* 0x000fe80000100800 */
[----:B------:R-:W-:Y:S01]  /*1af70*/  STL [R1+0x115c], R230 ;  /* 0x00115ce601007387 */ /* 0x000fe20000100800 */
[----:B--2---:R-:W-:-:S06]  /*1af80*/  WARPGROUP.ARRIVE ;  /* 0x00000000000079c5 */ /* 0x004fcc0000000000 */
[----:B------:R-:W-:Y:S03]  /*1af90*/  QGMMA.64x256x32.F32.E5M2.E5M2 R24, gdesc[UR32], R24, gsb0 ;  /* 0x03e00000201879f3 */ /* 0x000fe60008003818 */
[----:B------:R-:W-:Y:S02]  /*1afa0*/  WARPGROUP.DEPBAR.LE gsb0, 0x0 ;  /* 0x00008000000079c5 */ /* 0x000fe40000010000 */
[----:B------:R-:W-:Y:S04]  /*1afb0*/  STL.64 [R1], R24 ;  /* 0x0000001801007387 */ /* 0x000fe80000100a00 */
[----:B------:R-:W-:Y:S04]  /*1afc0*/  STL [R1+0x1180], R242 ;  /* 0x001180f201007387 */ /* 0x000fe80000100800 */
[----:B------:R-:W-:Y:S04]  /*1afd0*/  STL.64 [R1+0x8], R26 ;  /* 0x0000081a01007387 */ /* 0x000fe80000100a00 */
[----:B------:R-:W-:Y:S04]  /*1afe0*/  STL [R1+0x1154], R249 ;  /* 0x001154f901007387 */ /* 0x000fe80000100800 */
        /* <DEDUP_REMOVED lines=61> */
[----:B------:R0:W-:Y:S04]  /*1b3c0*/  STL.64 [R1+0x1f8], R150 ;  /* 0x0001f89601007387 */ /* 0x0001e80000100a00 */
[----:B0-----:R-:W2:Y:S04]  /*1b3d0*/  LDL.LU.64 R150, [R1+0x2340] ;  /* 0x0023400001967983 */ /* 0x001ea80000300a00 */
[----:B------:R-:W3:Y:S04]  /*1b3e0*/  LDL.LU.64 R148, [R1+0x2338] ;  /* 0x0023380001947983 */ /* 0x000ee80000300a00 */
[----:B------:R-:W4:Y:S04]  /*1b3f0*/  LDL.LU.64 R146, [R1+0x2330] ;  /* 0x0023300001927983 */ /* 0x000f280000300a00 */
[----:B------:R-:W2:Y:S04]  /*1b400*/  LDL.LU.64 R144, [R1+0x2328] ;  /* 0x0023280001907983 */ /* 0x000ea80000300a00 */
[----:B------:R-:W3:Y:S04]  /*1b410*/  LDL.LU.64 R142, [R1+0x2320] ;  /* 0x00232000018e7983 */ /* 0x000ee80000300a00 */
[----:B------:R-:W4:Y:S04]  /*1b420*/  LDL.LU.64 R140, [R1+0x2318] ;  /* 0x00231800018c7983 */ /* 0x000f280000300a00 */
[----:B------:R-:W2:Y:S04]  /*1b430*/  LDL.LU.64 R138, [R1+0x2310] ;  /* 0x00231000018a7983 */ /* 0x000ea80000300a00 */
[----:B------:R-:W3:Y:S04]  /*1b440*/  LDL.LU.64 R136, [R1+0x2308] ;  /* 0x0023080001887983 */ /* 0x000ee80000300a00 */
[----:B------:R-:W4:Y:S04]  /*1b450*/  LDL.LU.64 R134, [R1+0x2300] ;  /* 0x0023000001867983 */ /* 0x000f280000300a00 */
        /* <DEDUP_REMOVED lines=55> */
[----:B---3--:R-:W-:-:S02]  /*1b7d0*/  IADD3.X R136, R136, UR7, RZ, P6, !PT ;  /* 0x0000000788887c10 */ /* 0x008fc4000b7fe4ff */
[----:B----4-:R-:W-:Y:S02]  /*1b7e0*/  IADD3.X R134, R134, UR7, RZ, P5, !PT ;  /* 0x0000000786867c10 */ /* 0x010fe4000affe4ff */
[----:B--2---:R-:W-:Y:S02]  /*1b7f0*/  IADD3.X R132, R132, UR7, RZ, P4, !PT ;  /* 0x0000000784847c10 */ /* 0x004fe4000a7fe4ff */
[----:B------:R-:W-:Y:S02]  /*1b800*/  IADD3.X R130, R130, UR7, RZ, P3, !PT ;  /* 0x0000000782827c10 */ /* 0x000fe40009ffe4ff */
[----:B------:R-:W-:Y:S02]  /*1b810*/  IADD3.X R128, R128, UR7, RZ, P2, !PT ;  /* 0x0000000780807c10 */ /* 0x000fe400097fe4ff */
[----:B------:R-:W-:Y:S02]  /*1b820*/  IADD3.X R126, R126, UR7, RZ, P1, !PT ;  /* 0x000000077e7e7c10 */ /* 0x000fe40008ffe4ff */
[----:B------:R-:W-:-:S02]  /*1b830*/  IADD3 R127, P1, R127, UR40, RZ ;  /* 0x000000287f7f7c10 */ /* 0x000fc4000ff3e0ff */
[----:B------:R-:W-:Y:S01]  /*1b840*/  IADD3 R129, P2, R129, UR40, RZ ;  /* 0x0000002881817c10 */ /* 0x000fe2000ff5e0ff */
[----:B------:R0:W-:Y:S01]  /*1b850*/  STL [R1+0x1178], R126 ;  /* 0x0011787e01007387 */ /* 0x0001e20000100800 */
[----:B------:R-:W-:-:S03]  /*1b860*/  IADD3 R131, P3, R131, UR40, RZ ;  /* 0x0000002883837c10 */ /* 0x000fc6000ff7e0ff */
[----:B0-----:R-:W2:Y:S04]  /*1b870*/  LDL.LU R126, [R1+0x2144] ;  /* 0x00214400017e7983 */ /* 0x001ea80000300800 */
[----:B------:R0:W-:Y:S01]  /*1b880*/  STL [R1+0x114c], R127 ;  /* 0x00114c7f01007387 */ /* 0x0001e20000100800 */
[----:B------:R-:W-:-:S03]  /*1b890*/  IADD3 R133, P4, R133, UR40, RZ ;  /* 0x0000002885857c10 */ /* 0x000fc6000ff9e0ff */
[----:B0-----:R-:W2:Y:S04]  /*1b8a0*/  LDL.LU R127, [R1+0x2140] ;  /* 0x00214000017f7983 */ /* 0x001ea80000300800 */
[----:B------:R0:W-:Y:S01]  /*1b8b0*/  STL [R1+0x1170], R128 ;  /* 0x0011708001007387 */ /* 0x0001e20000100800 */
[----:B------:R-:W-:-:S03]  /*1b8c0*/  IADD3 R135, P5, R135, UR40, RZ ;  /* 0x0000002887877c10 */ /* 0x000fc6000ffbe0ff */
[----:B0-----:R-:W2:Y:S04]  /*1b8d0*/  LDL.LU R128, [R1+0x213c] ;  /* 0x00213c0001807983 */ /* 0x001ea80000300800 */
[----:B------:R0:W-:Y:S04]  /*1b8e0*/  STL [R1+0x1144], R129 ;  /* 0x0011448101007387 */ /* 0x0001e80000100800 */
[----:B0-----:R-:W2:Y:S04]  /*1b8f0*/  LDL.LU R129, [R1+0x2138] ;  /* 0x0021380001817983 */ /* 0x001ea80000300800 */
[----:B------:R0:W-:Y:S01]  /*1b900*/  STL [R1+0x1168], R130 ;  /* 0x0011688201007387 */ /* 0x0001e20000100800 */
[----:B------:R-:W-:-:S03]  /*1b910*/  IADD3 R137, P6, R137, UR40, RZ ;  /* 0x0000002889897c10 */ /* 0x000fc6000ffde0ff */
[----:B0-----:R-:W2:Y:S04]  /*1b920*/  LDL.LU R130, [R1+0x2134] ;  /* 0x0021340001827983 */ /* 0x001ea80000300800 */
[----:B------:R0:W-:Y:S01]  /*1b930*/  STL [R1+0x113c], R131 ;  /* 0x00113c8301007387 */ /* 0x0001e20000100800 */
[----:B------:R-:W-:-:S03]  /*1b940*/  IADD3.X R138, R138, UR7, RZ, P1, !PT ;  /* 0x000000078a8a7c10 */ /* 0x000fc60008ffe4ff */
        /* <DEDUP_REMOVED lines=34> */
[----:B------:R0:W-:Y:S04]  /*1bb70*/  STL [R1+0x110c], R143 ;  /* 0x00110c8f01007387 */ /* 0x0001e80000100800 */
[----:B0-----:R-:W2:Y:S04]  /*1bb80*/  LDL.LU R143, [R1+0x2100] ;  /* 0x00210000018f7983 */ /* 0x001ea80000300800 */
[----:B------:R0:W-:Y:S04]  /*1bb90*/  STL [R1+0x1130], R144 ;  /* 0x0011309001007387 */ /* 0x0001e80000100800 */
[----:B0-----:R-:W2:Y:S04]  /*1bba0*/  LDL.LU R144, [R1+0x20fc] ;  /* 0x0020fc0001907983 */ /* 0x001ea80000300800 */
[----:B------:R0:W-:Y:S01]  /*1bbb0*/  STL [R1+0x1104], R145 ;  /* 0x0011049101007387 */ /* 0x0001e20000100800 */
[----:B------:R-:W-:-:S03]  /*1bbc0*/  IADD3.X R150, R150, UR7, RZ, P1, !PT ;  /* 0x0000000796967c10 */ /* 0x000fc60008ffe4ff */
[----:B0-----:R-:W2:Y:S04]  /*1bbd0*/  LDL.LU R145, [R1+0x20f8] ;  /* 0x0020f80001917983 */ /* 0x001ea80000300800 */
[----:B------:R0:W-:Y:S04]  /*1bbe0*/  STL [R1+0x1128], R146 ;  /* 0x0011289201007387 */ /* 0x0001e80000100800 */
[----:B0-----:R-:W2:Y:S04]  /*1bbf0*/  LDL.LU R146, [R1+0x20f4] ;  /* 0x0020f40001927983 */ /* 0x001ea80000300800 */
[----:B------:R-:W3:Y:S04]  /*1bc00*/  LDL.LU R230, [R1+0x1110] ;  /* 0x0011100001e67983 */ /* 0x000ee80000300800 */
[----:B------:R0:W-:Y:S04]  /*1bc10*/  STL [R1+0x10fc], R147 ;  /* 0x0010fc9301007387 */ /* 0x0001e80000100800 */
[----:B0-----:R-:W2:Y:S04]  /*1bc20*/  LDL.LU R147, [R1+0x20f0] ;  /* 0x0020f00001937983 */ /* 0x001ea80000300800 */
[----:B------:R0:W-:Y:S04]  /*1bc30*/  STL [R1+0x1120], R148 ;  /* 0x0011209401007387 */ /* 0x0001e80000100800 */
[----:B0-----:R-:W2:Y:S04]  /*1bc40*/  LDL.LU R148, [R1+0x20ec] ;  /* 0x0020ec0001947983 */ /* 0x001ea80000300800 */
[----:B------:R0:W-:Y:S04]  /*1bc50*/  STL [R1+0x10f4], R149 ;  /* 0x0010f49501007387 */ /* 0x0001e80000100800 */
[----:B0-----:R-:W2:Y:S04]  /*1bc60*/  LDL.LU R149, [R1+0x20e8] ;  /* 0x0020e80001957983 */ /* 0x001ea80000300800 */
[----:B------:R-:W4:Y:S04]  /*1bc70*/  LDL.LU R240, [R1+0x10e4] ;  /* 0x0010e40001f07983 */ /* 0x000f280000300800 */
[----:B------:R-:W2:Y:S04]  /*1bc80*/  LDL.LU R242, [R1+0x1108] ;  /* 0x0011080001f27983 */ /* 0x000ea80000300800 */
[----:B------:R0:W-:Y:S04]  /*1bc90*/  STL [R1+0x1118], R150 ;  /* 0x0011189601007387 */ /* 0x0001e80000100800 */
[----:B0-----:R-:W2:Y:S04]  /*1bca0*/  LDL.LU R150, [R1+0x20e4] ;  /* 0x0020e40001967983 */ /* 0x001ea80000300800 */
[----:B------:R-:W2:Y:S04]  /*1bcb0*/  LDL.LU R220, [R1+0x10dc] ;  /* 0x0010dc0001dc7983 */ /* 0x000ea80000300800 */
[----:B------:R-:W2:Y:S01]  /*1bcc0*/  LDL.LU R249, [R1+0x1100] ;  /* 0x0011000001f97983 */ /* 0x000ea20000300800 */
[----:B------:R-:W-:-:S05]  /*1bcd0*/  IADD3 R151, P1, R151, UR40, RZ ;  /* 0x0000002897977c10 */ /* 0x000fca000ff3e0ff */
[----:B------:R0:W-:Y:S04]  /*1bce0*/  STL [R1+0x10ec], R151 ;  /* 0x0010ec9701007387 */ /* 0x0001e80000100800 */
[----:B0-----:R-:W2:Y:S04]  /*1bcf0*/  LDL.LU R151, [R1+0x20e0] ;  /* 0x0020e00001977983 */ /* 0x001ea80000300800 */
[----:B------:R-:W2:Y:S04]  /*1bd00*/  LDL.LU R216, [R1+0x10d4] ;  /* 0x0010d40001d87983 */ /* 0x000ea80000300800 */
        /* <DEDUP_REMOVED lines=20> */
[----:B------:R-:W2:Y:S01]  /*1be50*/  LDL.LU R226, [R1+0x10a8] ;  /* 0x0010a80001e27983 */ /* 0x000ea20000300800 */
[----:B---3--:R-:W-:-:S05]  /*1be60*/  IADD3.X R230, R230, UR7, RZ, P2, !PT ;  /* 0x00000007e6e67c10 */ /* 0x008fca00097fe4ff */
[----:B------:R0:W-:Y:S04]  /*1be70*/  STL [R1+0x1110], R230 ;  /* 0x001110e601007387 */ /* 0x0001e80000100800 */
[----:B0-----:R-:W3:Y:S01]  /*1be80*/  LDL.LU R230, [R1+0x107c] ;  /* 0x00107c0001e67983 */ /* 0x001ee20000300800 */
[----:B----4-:R-:W-:Y:S02]  /*1be90*/  IADD3 R240, P2, R240, UR40, RZ ;  /* 0x00000028f0f07c10 */ /* 0x010fe4000ff5e0ff */
[----:B--2---:R-:W-:-:S05]  /*1bea0*/  IADD3.X R242, R242, UR7, RZ, P3, !PT ;  /* 0x00000007f2f27c10 */ /* 0x004fca0009ffe4ff */
[----:B------:R0:W-:Y:S04]  /*1beb0*/  STL [R1+0x1108], R242 ;  /* 0x001108f201007387 */ /* 0x0001e80000100800 */
[----:B0-----:R-:W2:Y:S01]  /*1bec0*/  LDL.LU R242, [R1+0x10a0] ;  /* 0x0010a00001f27983 */ /* 0x001ea20000300800 */
[----:B------:R-:W-:-:S03]  /*1bed0*/  IADD3.X R249, R249, UR7, RZ, P4, !PT ;  /* 0x00000007f9f97c10 */ /* 0x000fc6000a7fe4ff */
[----:B------:R-:W-:Y:S04]  /*1bee0*/  STL [R1+0x10e4], R240 ;  /* 0x0010e4f001007387 */ /* 0x000fe80000100800 */
[----:B------:R0:W-:Y:S04]  /*1bef0*/  STL [R1+0x1100], R249 ;  /* 0x001100f901007387 */ /* 0x0001e80000100800 */
[----:B0-----:R-:W4:Y:S01]  /*1bf00*/  LDL.LU R249, [R1+0x1074] ;  /* 0x0010740001f97983 */ /* 0x001f220000300800 */
[----:B------:R-:W-:Y:S02]  /*1bf10*/  IADD3 R220, P3, R220, UR40, RZ ;  /* 0x00000028dcdc7c10 */ /* 0x000fe4000ff7e0ff */
        /* <DEDUP_REMOVED lines=36> */
[----:B------:R-:W-:Y:S02]  /*1c160*/  IADD3 R252, P1, R252, UR40, RZ ;  /* 0x00000028fcfc7c10 */ /* 0x000fe4000ff3e0ff */
[----:B------:R-:W-:Y:S01]  /*1c170*/  IADD3.X R218, R218, UR7, RZ, P2, !PT ;  /* 0x00000007dada7c10 */ /* 0x000fe200097fe4ff */
[----:B------:R-:W-:Y:S01]  /*1c180*/  STL [R1+0x10b8], R238 ;  /* 0x0010b8ee01007387 */ /* 0x000fe20000100800 */
[----:B------:R-:W-:-:S03]  /*1c190*/  IADD3 R234, P2, R234, UR40, RZ ;  /* 0x00000028eaea7c10 */ /* 0x000fc6000ff5e0ff */
[----:B------:R0:W-:Y:S01]  /*1c1a0*/  STL [R1+0x10b0], R218 ;  /* 0x0010b0da01007387 */ /* 0x0001e20000100800 */
[----:B------:R-:W-:-:S03]  /*1c1b0*/  IADD3.X R226, R226, UR7, RZ, P3, !PT ;  /* 0x00000007e2e27c10 */ /* 0x000fc60009ffe4ff */
[----:B------:R-:W-:Y:S04]  /*1c1c0*/  STL [R1+0x108c], R252 ;  /* 0x00108cfc01007387 */ /* 0x000fe80000100800 */
[----:B0-----:R-:W4:Y:S04]  /*1c1d0*/  LDL.LU R218, [R1+0x1098] ;  /* 0x0010980001da7983 */ /* 0x001f280000300800 */
[----:B------:R0:W-:Y:S04]  /*1c1e0*/  STL [R1+0x1084], R234 ;  /* 0x001084ea01007387 */ /* 0x0001e80000100800 */
[----:B0-----:R-:W4:Y:S04]  /*1c1f0*/  LDL.LU R234, [R1+0x106c] ;  /* 0x00106c0001ea7983 */ /* 0x001f280000300800 */
[----:B------:R-:W4:Y:S01]  /*1c200*/  LDL.LU R240, [R1+0x1090] ;  /* 0x0010900001f07983 */ /* 0x000f220000300800 */
[----:B---3--:R-:W-:-:S05]  /*1c210*/  IADD3 R230, P3, R230, UR40, RZ ;  /* 0x00000028e6e67c10 */ /* 0x008fca000ff7e0ff */
[----:B------:R0:W-:Y:S04]  /*1c220*/  STL [R1+0x107c], R230 ;  /* 0x00107ce601007387 */ /* 0x0001e80000100800 */
[----:B------:R-:W-:Y:S04]  /*1c230*/  STL [R1+0x10a8], R226 ;  /* 0x0010a8e201007387 */ /* 0x000fe80000100800 */
[----:B0-----:R-:W3:Y:S04]  /*1c240*/  LDL.LU R230, [R1+0x1064] ;  /* 0x0010640001e67983 */ /* 0x001ee80000300800 */
[----:B------:R-:W3:Y:S01]  /*1c250*/  LDL.LU R220, [R1+0x1088] ;  /* 0x0010880001dc7983 */ /* 0x000ee20000300800 */
[----:B--2---:R-:W-:-:S05]  /*1c260*/  IADD3.X R242, R242, UR7, RZ, P4, !PT ;  /* 0x00000007f2f27c10 */ /* 0x004fca000a7fe4ff */
[----:B------:R0:W-:Y:S04]  /*1c270*/  STL [R1+0x10a0], R242 ;  /* 0x0010a0f201007387 */ /* 0x0001e80000100800 */
[----:B0-----:R-:W2:Y:S04]  /*1c280*/  LDL.LU R242, [R1+0x105c] ;  /* 0x00105c0001f27983 */ /* 0x001ea80000300800 */
[----:B------:R-:W2:Y:S01]  /*1c290*/  LDL.LU R216, [R1+0x1080] ;  /* 0x0010800001d87983 */ /* 0x000ea20000300800 */
[----:B----4-:R-:W-:-:S03]  /*1c2a0*/  IADD3 R249, P4, R249, UR40, RZ ;  /* 0x00000028f9f97c10 */ /* 0x010fc6000ff9e0ff */
[----:B------:R-:W4:Y:S04]  /*1c2b0*/  LDL.LU R228, [R1+0x1054] ;  /* 0x0010540001e47983 */ /* 0x000f280000300800 */
[----:B------:R-:W4:Y:S04]  /*1c2c0*/  LDL.LU R236, [R1+0x1078] ;  /* 0x0010780001ec7983 */ /* 0x000f280000300800 */
[----:B------:R0:W-:Y:S04]  /*1c2d0*/  STL [R1+0x1074], R249 ;  /* 0x001074f901007387 */ /* 0x0001e80000100800 */
        /* <DEDUP_REMOVED lines=17> */
[----:B0-----:R-:W4:Y:S01]  /*1c3f0*/  LDL.LU R249, [R1+0x1030] ;  /* 0x0010300001f97983 */ /* 0x001f220000300800 */
[----:B------:R-:W-:-:S05]  /*1c400*/  IADD3.X R218, R218, UR7, RZ, P5, !PT ;  /* 0x00000007dada7c10 */ /* 0x000fca000affe4ff */
[----:B------:R0:W-:Y:S01]  /*1c410*/  STL [R1+0x1098], R218 ;  /* 0x001098da01007387 */ /* 0x0001e20000100800 */
[----:B------:R-:W-:-:S03]  /*1c420*/  IADD3 R234, P5, R234, UR40, RZ ;  /* 0x00000028eaea7c10 */ /* 0x000fc6000ffbe0ff */
[----:B0-----:R-:W4:Y:S01]  /*1c430*/  LDL.LU R218, [R1+0x1004] ;  /* 0x0010040001da7983 */ /* 0x001f220000300800 */
[----:B------:R-:W-:-:S03]  /*1c440*/  IADD3.X R240, R240, UR7, RZ, P6, !PT ;  /* 0x00000007f0f07c10 */ /* 0x000fc6000b7fe4ff */
[----:B------:R0:W-:Y:S04]  /*1c450*/  STL [R1+0x106c], R234 ;  /* 0x00106cea01007387 */ /* 0x0001e80000100800 */
[----:B0-----:R-:W4:Y:S01]  /*1c460*/  LDL.LU R234, [R1+0x1028] ;  /* 0x0010280001ea7983 */ /* 0x001f220000300800 */
[----:B---3--:R-:W-:Y:S02]  /*1c470*/  IADD3 R230, P6, R230, UR5, RZ ;  /* 0x00000005e6e67c10 */ /* 0x008fe4000ffde0ff */
[----:B------:R-:W-:-:S03]  /*1c480*/  IADD3.X R220, R220, UR7, RZ, P1, !PT ;  /* 0x00000007dcdc7c10 */ /* 0x000fc60008ffe4ff */
[----:B------:R0:W-:Y:S04]  /*1c490*/  STL [R1+0x1064], R230 ;  /* 0x001064e601007387 */ /* 0x0001e80000100800 */
[----:B0-----:R-:W3:Y:S04]  /*1c4a0*/  LDL.LU R230, [R1+0xffc] ;  /* 0x000ffc0001e67983 */ /* 0x001ee80000300800 */
[----:B------:R-:W-:Y:S01]  /*1c4b0*/  STL [R1+0x1090], R240 ;  /* 0x001090f001007387 */ /* 0x000fe20000100800 */
[----:B--2---:R-:W-:Y:S02]  /*1c4c0*/  IADD3 R242, P1, R242, UR5, RZ ;  /* 0x00000005f2f27c10 */ /* 0x004fe4000ff3e0ff */
[----:B------:R-:W-:-:S03]  /*1c4d0*/  IADD3.X R216, R216, UR7, RZ, P2, !PT ;  /* 0x00000007d8d87c10 */ /* 0x000fc600097fe4ff */
[----:B------:R0:W-:Y:S01]  /*1c4e0*/  STL [R1+0x105c], R242 ;  /* 0x00105cf201007387 */ /* 0x0001e20000100800 */
[----:B----4-:R-:W-:Y:S02]  /*1c4f0*/  IADD3 R228, P2, R228, UR5, RZ ;  /* 0x00000005e4e47c10 */ /* 0x010fe4000ff5e0ff */
[----:B------:R-:W-:Y:S01]  /*1c500*/  IADD3.X R236, R236, UR7, RZ, P3, !PT ;  /* 0x00000007ecec7c10 */ /* 0x000fe20009ffe4ff */
[----:B0-----:R-:W2:Y:S04]  /*1c510*/  LDL.LU R242, [R1+0x1020] ;  /* 0x0010200001f27983 */ /* 0x001ea80000300800 */
        /* <DEDUP_REMOVED lines=33> */
[----:B------:R-:W-:Y:S01]  /*1c730*/  STL [R1+0x101c], R247 ;  /* 0x00101cf701007387 */ /* 0x000fe20000100800 */
[----:B------:R-:W-:-:S03]  /*1c740*/  IADD3.X R249, R249, UR6, RZ, P6, !PT ;  /* 0x00000006f9f97c10 */ /* 0x000fc6000b7fe4ff */
[----:B------:R-:W-:Y:S04]  /*1c750*/  STL [R1+0x1040], R222 ;  /* 0x001040de01007387 */ /* 0x000fe80000100800 */
[----:B------:R-:W-:Y:S04]  /*1c760*/  STL [R1+0x1014], R238 ;  /* 0x001014ee01007387 */ /* 0x000fe80000100800 */
[----:B------:R0:W-:Y:S04]  /*1c770*/  STL [R1+0x100c], R226 ;  /* 0x00100ce201007387 */ /* 0x0001e80000100800 */
[----:B------:R-:W-:Y:S04]  /*1c780*/  STL [R1+0x1038], R252 ;  /* 0x001038fc01007387 */ /* 0x000fe80000100800 */
[----:B0-----:R-:W4:Y:S04]  /*1c790*/  LDL.LU R226, [R1+0xff4] ;  /* 0x000ff40001e27983 */ /* 0x001f280000300800 */
[----:B------:R0:W-:Y:S04]  /*1c7a0*/  STL [R1+0x1030], R249 ;  /* 0x001030f901007387 */ /* 0x0001e80000100800 */
[----:B0-----:R-:W4:Y:S01]  /*1c7b0*/  LDL.LU R249, [R1+0x1018] ;  /* 0x0010180001f97983 */ /* 0x001f220000300800 */
[----:B------:R-:W-:-:S03]  /*1c7c0*/  IADD3 R218, P6, R218, UR5, RZ ;  /* 0x00000005dada7c10 */ /* 0x000fc6000ffde0ff */
[----:B------:R-:W4:Y:S01]  /*1c7d0*/  LDL.LU R240, [R1+0xfec] ;  /* 0x000fec0001f07983 */ /* 0x000f220000300800 */
[----:B------:R-:W-:-:S05]  /*1c7e0*/  IADD3.X R234, R234, UR6, RZ, P1, !PT ;  /* 0x00000006eaea7c10 */ /* 0x000fca0008ffe4ff */
[----:B------:R0:W-:Y:S04]  /*1c7f0*/  STL [R1+0x1028], R234 ;  /* 0x001028ea01007387 */ /* 0x0001e80000100800 */
[----:B------:R-:W-:Y:S04]  /*1c800*/  STL [R1+0x1004], R218 ;  /* 0x001004da01007387 */ /* 0x000fe80000100800 */
[----:B0-----:R-:W4:Y:S04]  /*1c810*/  LDL.LU R234, [R1+0x1010] ;  /* 0x0010100001ea7983 */ /* 0x001f280000300800 */
[----:B------:R-:W4:Y:S01]  /*1c820*/  LDL.LU R220, [R1+0xfe4] ;  /* 0x000fe40001dc7983 */ /* 0x000f220000300800 */
[----:B---3--:R-:W-:-:S05]  /*1c830*/  IADD3 R230, P1, R230, UR5, RZ ;  /* 0x00000005e6e67c10 */ /* 0x008fca000ff3e0ff */
[----:B------:R0:W-:Y:S04]  /*1c840*/  STL [R1+0xffc], R230 ;  /* 0x000ffce601007387 */ /* 0x0001e80000100800 */
[----:B0-----:R-:W3:Y:S04]  /*1c850*/  LDL.LU R230, [R1+0x1008] ;  /* 0x0010080001e67983 */ /* 0x001ee80000300800 */
[----:B------:R-:W3:Y:S04]  /*1c860*/  LDL.LU R216, [R1+0xfdc] ;  /* 0x000fdc0001d87983 */ /* 0x000ee80000300800 */
[----:B------:R-:W3:Y:S04]  /*1c870*/  LDL.LU R228, [R1+0x1000] ;  /* 0x0010000001e47983 */ /* 0x000ee80000300800 */
[----:B------:R-:W3:Y:S01]  /*1c880*/  LDL.LU R236, [R1+0xfd4] ;  /* 0x000fd40001ec7983 */ /* 0x000ee20000300800 */
[----:B--2---:R-:W-:-:S05]  /*1c890*/  IADD3.X R242, R242, UR6, RZ, P2, !PT ;  /* 0x00000006f2f27c10 */ /* 0x004fca00097fe4ff */
[----:B------:R0:W-:Y:S04]  /*1c8a0*/  STL [R1+0x1020], R242 ;  /* 0x001020f201007387 */ /* 0x0001e80000100800 */
        /* <DEDUP_REMOVED lines=17> */
[----:B0-----:R-:W2:Y:S01]  /*1c9c0*/  LDL.LU R242, [R1+0xf8c] ;  /* 0x000f8c0001f27983 */ /* 0x001ea20000300800 */
[----:B----4-:R-:W-:-:S05]  /*1c9d0*/  IADD3 R226, P2, R226, UR5, RZ ;  /* 0x00000005e2e27c10 */ /* 0x010fca000ff5e0ff */
[----:B------:R0:W-:Y:S01]  /*1c9e0*/  STL [R1+0xff4], R226 ;  /* 0x000ff4e201007387 */ /* 0x0001e20000100800 */
[----:B------:R-:W-:-:S03]  /*1c9f0*/  IADD3.X R249, R249, UR6, RZ, P3, !PT ;  /* 0x00000006f9f97c10 */ /* 0x000fc60009ffe4ff */
[----:B0-----:R-:W4:Y:S04]  /*1ca00*/  LDL.LU R226, [R1+0xfb0] ;  /* 0x000fb00001e27983 */ /* 0x001f280000300800 */
[----:B------:R0:W-:Y:S04]  /*1ca10*/  STL [R1+0x1018], R249 ;  /* 0x001018f901007387 */ /* 0x0001e80000100800 */
[----:B0-----:R-:W4:Y:S01]  /*1ca20*/  LDL.LU R249, [R1+0xf84] ;  /* 0x000f840001f97983 */ /* 0x001f220000300800 */
[----:B------:R-:W-:Y:S02]  /*1ca30*/  IADD3 R240, P3, R240, UR5, RZ ;  /* 0x00000005f0f07c10 */ /* 0x000fe4000ff7e0ff */
[----:B------:R-:W-:-:S02]  /*1ca40*/  IADD3.X R234, R234, UR6, RZ, P4, !PT ;  /* 0x00000006eaea7c10 */ /* 0x000fc4000a7fe4ff */
[----:B------:R-:W-:-:S03]  /*1ca50*/  IADD3 R220, P4, R220, UR5, RZ ;  /* 0x00000005dcdc7c10 */ /* 0x000fc6000ff9e0ff */
[----:B------:R0:W-:Y:S04]  /*1ca60*/  STL [R1+0x1010], R234 ;  /* 0x001010ea01007387 */ /* 0x0001e80000100800 */
[----:B0-----:R-:W4:Y:S04]  /*1ca70*/  LDL.LU R234, [R1+0xfa8] ;  /* 0x000fa80001ea7983 */ /* 0x001f280000300800 */
[----:B------:R-:W-:Y:S01]  /*1ca80*/  STL [R1+0xfec], R240 ;  /* 0x000fecf001007387 */ /* 0x000fe20000100800 */
[----:B---3--:R-:W-:Y:S02]  /*1ca90*/  IADD3.X R230, R230, UR6, RZ, P5, !PT ;  /* 0x00000006e6e67c10 */ /* 0x008fe4000affe4ff */
[----:B------:R-:W-:-:S03]  /*1caa0*/  IADD3 R216, P5, R216, UR5, RZ ;  /* 0x00000005d8d87c10 */ /* 0x000fc6000ffbe0ff */
[----:B------:R0:W-:Y:S01]  /*1cab0*/  STL [R1+0x1008], R230 ;  /* 0x001008e601007387 */ /* 0x0001e20000100800 */
[----:B------:R-:W-:Y:S02]  /*1cac0*/  IADD3.X R228, R228, UR6, RZ, P6, !PT ;  /* 0x00000006e4e47c10 */ /* 0x000fe4000b7fe4ff */
[----:B------:R-:W-:Y:S01]  /*1cad0*/  IADD3 R236, P6, R236, UR5, RZ ;  /* 0x00000005ecec7c10 */ /* 0x000fe2000ffde0ff */
[----:B0-----:R-:W3:Y:S04]  /*1cae0*/  LDL.LU R230, [R1+0xf7c] ;  /* 0x000f7c0001e67983 */ /* 0x001ee80000300800 */
[----:B------:R-:W-:Y:S04]  /*1caf0*/  STL [R1+0xfe4], R220 ;  /* 0x000fe4dc01007387 */ /* 0x000fe80000100800 */
[----:B------:R-:W-:Y:S04]  /*1cb00*/  STL [R1+0xfdc], R216 ;  /* 0x000fdcd801007387 */ /* 0x000fe80000100800 */
[----:B------:R-:W-:Y:S04]  /*1cb10*/  STL [R1+0x1000], R228 ;  /* 0x001000e401007387 */ /* 0x000fe80000100800 */
[----:B------:R-:W-:Y:S01]  /*1cb20*/  STL [R1+0xfd4], R236 ;  /* 0x000fd4ec01007387 */ /* 0x000fe20000100800 */
[----:B--2---:R-:W-:-:S02]  /*1cb30*/  IADD3.X R232, R232, UR6, RZ, P1, !PT ;  /* 0x00000006e8e87c10 */ /* 0x004fc40008ffe4ff */
        /* <DEDUP_REMOVED lines=32> */
[----:B------:R0:W-:Y:S04]  /*1cd40*/  STL [R1+0xfb8], R218 ;  /* 0x000fb8da01007387 */ /* 0x0001e80000100800 */
[----:B------:R-:W-:Y:S04]  /*1cd50*/  STL [R1+0xf94], R252 ;  /* 0x000f94fc01007387 */ /* 0x000fe80000100800 */
[----:B0-----:R-:W2:Y:S04]  /*1cd60*/  LDL.LU R218, [R1+0xfa0] ;  /* 0x000fa00001da7983 */ /* 0x001ea80000300800 */
[----:B------:R0:W-:Y:S04]  /*1cd70*/  STL [R1+0xf8c], R242 ;  /* 0x000f8cf201007387 */ /* 0x0001e80000100800 */
[----:B0-----:R-:W2:Y:S04]  /*1cd80*/  LDL.LU R242, [R1+0xf74] ;  /* 0x000f740001f27983 */ /* 0x001ea80000300800 */
[----:B------:R-:W2:Y:S01]  /*1cd90*/  LDL.LU R240, [R1+0xf98] ;  /* 0x000f980001f07983 */ /* 0x000ea20000300800 */
[----:B----4-:R-:W-:-:S02]  /*1cda0*/  IADD3.X R226, R226, UR6, RZ, P4, !PT ;  /* 0x00000006e2e27c10 */ /* 0x010fc4000a7fe4ff */
[----:B------:R-:W-:-:S05]  /*1cdb0*/  IADD3 R249, P4, R249, UR5, RZ ;  /* 0x00000005f9f97c10 */ /* 0x000fca000ff9e0ff */
[----:B------:R0:W-:Y:S04]  /*1cdc0*/  STL [R1+0xf84], R249 ;  /* 0x000f84f901007387 */ /* 0x0001e80000100800 */
[----:B------:R1:W-:Y:S04]  /*1cdd0*/  STL [R1+0xfb0], R226 ;  /* 0x000fb0e201007387 */ /* 0x0003e80000100800 */
[----:B0-----:R-:W4:Y:S04]  /*1cde0*/  LDL.LU R249, [R1+0xf6c] ;  /* 0x000f6c0001f97983 */ /* 0x001f280000300800 */
[----:B------:R-:W4:Y:S04]  /*1cdf0*/  LDL.LU R220, [R1+0xf90] ;  /* 0x000f900001dc7983 */ /* 0x000f280000300800 */
[----:B-1----:R-:W4:Y:S01]  /*1ce00*/  LDL.LU R226, [R1+0xf64] ;  /* 0x000f640001e27983 */ /* 0x002f220000300800 */
[----:B------:R-:W-:-:S05]  /*1ce10*/  IADD3.X R234, R234, UR6, RZ, P5, !PT ;  /* 0x00000006eaea7c10 */ /* 0x000fca000affe4ff */
[----:B------:R0:W-:Y:S04]  /*1ce20*/  STL [R1+0xfa8], R234 ;  /* 0x000fa8ea01007387 */ /* 0x0001e80000100800 */
[----:B------:R-:W4:Y:S04]  /*1ce30*/  LDL.LU R216, [R1+0xf88] ;  /* 0x000f880001d87983 */ /* 0x000f280000300800 */
[----:B------:R-:W4:Y:S04]  /*1ce40*/  LDL.LU R228, [R1+0xf5c] ;  /* 0x000f5c0001e47983 */ /* 0x000f280000300800 */
[----:B------:R-:W4:Y:S01]  /*1ce50*/  LDL.LU R236, [R1+0xf80] ;  /* 0x000f800001ec7983 */ /* 0x000f220000300800 */
[----:B---3--:R-:W-:-:S05]  /*1ce60*/  IADD3 R230, P5, R230, UR5, RZ ;  /* 0x00000005e6e67c10 */ /* 0x008fca000ffbe0ff */
[----:B------:R1:W-:Y:S04]  /*1ce70*/  STL [R1+0xf7c], R230 ;  /* 0x000f7ce601007387 */ /* 0x0003e80000100800 */
[----:B------:R-:W3:Y:S04]  /*1ce80*/  LDL.LU R232, [R1+0xf54] ;  /* 0x000f540001e87983 */ /* 0x000ee80000300800 */
        /* <DEDUP_REMOVED lines=15> */
[----:B0-----:R-:W3:Y:S04]  /*1cf80*/  LDL.LU R234, [R1+0xf14] ;  /* 0x000f140001ea7983 */ /* 0x001ee80000300800 */
[----:B-1----:R-:W3:Y:S01]  /*1cf90*/  LDL.LU R230, [R1+0xf38] ;  /* 0x000f380001e67983 */ /* 0x002ee20000300800 */
[----:B--2---:R-:W-:-:S05]  /*1cfa0*/  IADD3.X R218, R218, UR6, RZ, P6, !PT ;  /* 0x00000006dada7c10 */ /* 0x004fca000b7fe4ff */
[----:B------:R0:W-:Y:S01]  /*1cfb0*/  STL [R1+0xfa0], R218 ;  /* 0x000fa0da01007387 */ /* 0x0001e20000100800 */
[----:B------:R-:W-:-:S03]  /*1cfc0*/  IADD3 R242, P6, R242, UR5, RZ ;  /* 0x00000005f2f27c10 */ /* 0x000fc6000ffde0ff */
[----:B0-----:R-:W2:Y:S01]  /*1cfd0*/  LDL.LU R218, [R1+0xf0c] ;  /* 0x000f0c0001da7983 */ /* 0x001ea20000300800 */
[----:B------:R-:W-:-:S03]  /*1cfe0*/  IADD3.X R240, R240, UR6, RZ, P1, !PT ;  /* 0x00000006f0f07c10 */ /* 0x000fc60008ffe4ff */
[----:B------:R0:W-:Y:S04]  /*1cff0*/  STL [R1+0xf74], R242 ;  /* 0x000f74f201007387 */ /* 0x0001e80000100800 */
[----:B0-----:R-:W2:Y:S01]  /*1d000*/  LDL.LU R242, [R1+0xf30] ;  /* 0x000f300001f27983 */ /* 0x001ea20000300800 */
[----:B----4-:R-:W-:Y:S02]  /*1d010*/  IADD3 R249, P1, R249, UR5, RZ ;  /* 0x00000005f9f97c10 */ /* 0x010fe4000ff3e0ff */
[----:B------:R-:W-:-:S03]  /*1d020*/  IADD3.X R220, R220, UR6, RZ, P2, !PT ;  /* 0x00000006dcdc7c10 */ /* 0x000fc600097fe4ff */
[----:B------:R0:W-:Y:S01]  /*1d030*/  STL [R1+0xf6c], R249 ;  /* 0x000f6cf901007387 */ /* 0x0001e20000100800 */
[----:B------:R-:W-:-:S03]  /*1d040*/  IADD3 R226, P2, R226, UR5, RZ ;  /* 0x00000005e2e27c10 */ /* 0x000fc6000ff5e0ff */
[----:B0-----:R-:W4:Y:S04]  /*1d050*/  LDL.LU R249, [R1+0xf04] ;  /* 0x000f040001f97983 */ /* 0x001f280000300800 */
[----:B------:R-:W-:Y:S04]  /*1d060*/  STL [R1+0xf98], R240 ;  /* 0x000f98f001007387 */ /* 0x000fe80000100800 */
[----:B------:R0:W-:Y:S04]  /*1d070*/  STL [R1+0xf64], R226 ;  /* 0x000f64e201007387 */ /* 0x0001e80000100800 */
[----:B0-----:R-:W4:Y:S01]  /*1d080*/  LDL.LU R226, [R1+0xf28] ;  /* 0x000f280001e27983 */ /* 0x001f220000300800 */
[----:B------:R-:W-:-:S02]  /*1d090*/  IADD3.X R216, R216, UR6, RZ, P3, !PT ;  /* 0x00000006d8d87c10 */ /* 0x000fc40009ffe4ff */
[----:B------:R-:W-:Y:S02]  /*1d0a0*/  IADD3 R228, P3, R228, UR5, RZ ;  /* 0x00000005e4e47c10 */ /* 0x000fe4000ff7e0ff */
[----:B------:R-:W-:Y:S01]  /*1d0b0*/  IADD3.X R236, R236, UR6, RZ, P4, !PT ;  /* 0x00000006ecec7c10 */ /* 0x000fe2000a7fe4ff */
[----:B------:R-:W-:Y:S04]  /*1d0c0*/  STL [R1+0xf90], R220 ;  /* 0x000f90dc01007387 */ /* 0x000fe80000100800 */
[----:B------:R-:W-:Y:S04]  /*1d0d0*/  STL [R1+0xf88], R216 ;  /* 0x000f88d801007387 */ /* 0x000fe80000100800 */
[----:B------:R-:W-:Y:S04]  /*1d0e0*/  STL [R1+0xf5c], R228 ;  /* 0x000f5ce401007387 */ /* 0x000fe80000100800 */
[----:B------:R-:W-:Y:S01]  /*1d0f0*/  STL [R1+0xf80], R236 ;  /* 0x000f80ec01007387 */ /* 0x000fe20000100800 */
[----:B---3--:R-:W-:-:S02]  /*1d100*/  IADD3 R232, P4, R232, UR5, RZ ;  /* 0x00000005e8e87c10 */ /* 0x008fc4000ff9e0ff */
        /* <DEDUP_REMOVED lines=32> */
[----:B------:R0:W-:Y:S04]  /*1d310*/  STL [R1+0xf14], R234 ;  /* 0x000f14ea01007387 */ /* 0x0001e80000100800 */
[----:B------:R-:W-:Y:S04]  /*1d320*/  STL [R1+0xf40], R252 ;  /* 0x000f40fc01007387 */ /* 0x000fe80000100800 */
[----:B0-----:R-:W3:Y:S04]  /*1d330*/  LDL.LU R234, [R1+0xefc] ;  /* 0x000efc0001ea7983 */ /* 0x001ee80000300800 */
[----:B------:R0:W-:Y:S04]  /*1d340*/  STL [R1+0xf38], R230 ;  /* 0x000f38e601007387 */ /* 0x0001e80000100800 */
[----:B0-----:R-:W3:Y:S04]  /*1d350*/  LDL.LU R230, [R1+0xf20] ;  /* 0x000f200001e67983 */ /* 0x001ee80000300800 */
[----:B------:R-:W3:Y:S01]  /*1d360*/  LDL.LU R240, [R1+0xef4] ;  /* 0x000ef40001f07983 */ /* 0x000ee20000300800 */
[----:B--2---:R-:W-:-:S02]  /*1d370*/  IADD3 R218, P1, R218, UR5, RZ ;  /* 0x00000005dada7c10 */ /* 0x004fc4000ff3e0ff */
[----:B------:R-:W-:-:S05]  /*1d380*/  IADD3.X R242, R242, UR6, RZ, P2, !PT ;  /* 0x00000006f2f27c10 */ /* 0x000fca00097fe4ff */
[----:B------:R0:W-:Y:S04]  /*1d390*/  STL [R1+0xf30], R242 ;  /* 0x000f30f201007387 */ /* 0x0001e80000100800 */
[----:B------:R-:W-:Y:S04]  /*1d3a0*/  STL [R1+0xf0c], R218 ;  /* 0x000f0cda01007387 */ /* 0x000fe80000100800 */
[----:B0-----:R-:W2:Y:S04]  /*1d3b0*/  LDL.LU R242, [R1+0xf18] ;  /* 0x000f180001f27983 */ /* 0x001ea80000300800 */
[----:B------:R-:W2:Y:S01]  /*1d3c0*/  LDL.LU R220, [R1+0xeec] ;  /* 0x000eec0001dc7983 */ /* 0x000ea20000300800 */
[----:B----4-:R-:W-:-:S05]  /*1d3d0*/  IADD3 R249, P2, R249, UR5, RZ ;  /* 0x00000005f9f97c10 */ /* 0x010fca000ff5e0ff */
[----:B------:R0:W-:Y:S04]  /*1d3e0*/  STL [R1+0xf04], R249 ;  /* 0x000f04f901007387 */ /* 0x0001e80000100800 */
[----:B0-----:R-:W4:Y:S01]  /*1d3f0*/  LDL.LU R249, [R1+0xf10] ;  /* 0x000f100001f97983 */ /* 0x001f220000300800 */
[----:B------:R-:W-:-:S03]  /*1d400*/  IADD3.X R226, R226, UR6, RZ, P3, !PT ;  /* 0x00000006e2e27c10 */ /* 0x000fc60009ffe4ff */
[----:B------:R-:W4:Y:S04]  /*1d410*/  LDL.LU R216, [R1+0xee4] ;  /* 0x000ee40001d87983 */ /* 0x000f280000300800 */
        /* <DEDUP_REMOVED lines=21> */
[----:B---3--:R-:W-:-:S05]  /*1d570*/  IADD3 R234, P3, R234, UR5, RZ ;  /* 0x00000005eaea7c10 */ /* 0x008fca000ff7e0ff */
[----:B------:R0:W-:Y:S01]  /*1d580*/  STL [R1+0xefc], R234 ;  /* 0x000efcea01007387 */ /* 0x0001e20000100800 */
[----:B------:R-:W-:-:S03]  /*1d590*/  IADD3.X R230, R230, UR6, RZ, P4, !PT ;  /* 0x00000006e6e67c10 */ /* 0x000fc6000a7fe4ff */
[----:B0-----:R-:W3:Y:S01]  /*1d5a0*/  LDL.LU R234, [R1+0xeb0] ;  /* 0x000eb00001ea7983 */ /* 0x001ee20000300800 */
[----:B------:R-:W-:-:S03]  /*1d5b0*/  IADD3 R240, P4, R240, UR5, RZ ;  /* 0x00000005f0f07c10 */ /* 0x000fc6000ff9e0ff */
[----:B------:R0:W-:Y:S04]  /*1d5c0*/  STL [R1+0xf20], R230 ;  /* 0x000f20e601007387 */ /* 0x0001e80000100800 */
[----:B0-----:R-:W3:Y:S01]  /*1d5d0*/  LDL.LU R230, [R1+0xe84] ;  /* 0x000e840001e67983 */ /* 0x001ee20000300800 */
[----:B--2---:R-:W-:Y:S02]  /*1d5e0*/  IADD3.X R242, R242, UR6, RZ, P5, !PT ;  /* 0x00000006f2f27c10 */ /* 0x004fe4000affe4ff */
[----:B------:R-:W-:-:S03]  /*1d5f0*/  IADD3 R220, P5, R220, UR5, RZ ;  /* 0x00000005dcdc7c10 */ /* 0x000fc6000ffbe0ff */
[----:B------:R0:W-:Y:S04]  /*1d600*/  STL [R1+0xf18], R242 ;  /* 0x000f18f201007387 */ /* 0x0001e80000100800 */
[----:B0-----:R-:W2:Y:S04]  /*1d610*/  LDL.LU R242, [R1+0xea0] ;  /* 0x000ea00001f27983 */ /* 0x001ea80000300800 */
[----:B------:R-:W-:Y:S01]  /*1d620*/  STL [R1+0xef4], R240 ;  /* 0x000ef4f001007387 */ /* 0x000fe20000100800 */
[----:B----4-:R-:W-:Y:S02]  /*1d630*/  IADD3.X R249, R249, UR6, RZ, P6, !PT ;  /* 0x00000006f9f97c10 */ /* 0x010fe4000b7fe4ff */
[----:B------:R-:W-:-:S03]  /*1d640*/  IADD3 R216, P6, R216, UR5, RZ ;  /* 0x00000005d8d87c10 */ /* 0x000fc6000ffde0ff */
[----:B------:R0:W-:Y:S01]  /*1d650*/  STL [R1+0xf10], R249 ;  /* 0x000f10f901007387 */ /* 0x0001e20000100800 */
[----:B------:R-:W-:Y:S02]  /*1d660*/  IADD3.X R228, R228, UR6, RZ, P1, !PT ;  /* 0x00000006e4e47c10 */ /* 0x000fe40008ffe4ff */
[----:B------:R-:W-:Y:S01]  /*1d670*/  IADD3 R236, P1, R236, UR5, RZ ;  /* 0x00000005ecec7c10 */ /* 0x000fe2000ff3e0ff */
[----:B0-----:R-:W4:Y:S04]  /*1d680*/  LDL.LU R249, [R1+0xe6c] ;  /* 0x000e6c0001f97983 */ /* 0x001f280000300800 */
        /* <DEDUP_REMOVED lines=30> */
[----:B------:R-:W-:-:S03]  /*1d870*/  IADD3.X R238, R238, UR6, RZ, P3, !PT ;  /* 0x00000006eeee7c10 */ /* 0x000fc60009ffe4ff */
[----:B------:R-:W-:Y:S01]  /*1d880*/  STL [R1+0xeac], R251 ;  /* 0x000eacfb01007387 */ /* 0x000fe20000100800 */
[----:B------:R-:W-:-:S03]  /*1d890*/  IADD3 R252, P3, R252, UR5, RZ ;  /* 0x00000005fcfc7c10 */ /* 0x000fc6000ff7e0ff */
[----:B------:R-:W-:Y:S01]  /*1d8a0*/  STL [R1+0xed0], R247 ;  /* 0x000ed0f701007387 */ /* 0x000fe20000100800 */
[----:B------:R-:W-:-:S03]  /*1d8b0*/  IADD3.X R218, R218, UR6, RZ, P4, !PT ;  /* 0x00000006dada7c10 */ /* 0x000fc6000a7fe4ff */
[----:B------:R-:W-:Y:S04]  /*1d8c0*/  STL [R1+0xea4], R222 ;  /* 0x000ea4de01007387 */ /* 0x000fe80000100800 */
[----:B------:R-:W-:Y:S04]  /*1d8d0*/  STL [R1+0xec8], R238 ;  /* 0x000ec8ee01007387 */ /* 0x000fe80000100800 */
[----:B------:R-:W-:Y:S04]  /*1d8e0*/  STL [R1+0xe9c], R252 ;  /* 0x000e9cfc01007387 */ /* 0x000fe80000100800 */
[----:B------:R0:W-:Y:S04]  /*1d8f0*/  STL [R1+0xeb8], R0 ;  /* 0x000eb80001007387 */ /* 0x0001e80000100800 */
[----:B------:R-:W-:Y:S04]  /*1d900*/  STL [R1+0xec0], R218 ;  /* 0x000ec0da01007387 */ /* 0x000fe80000100800 */
[----:B0-----:R-:W4:Y:S01]  /*1d910*/  LDL.LU R0, [R1+0x20dc] ;  /* 0x0020dc0001007983 */ /* 0x001f220000300800 */
[----:B------:R-:W-:-:S02]  /*1d920*/  IADD3 R226, P4, R226, UR5, RZ ;  /* 0x00000005e2e27c10 */ /* 0x000fc4000ff9e0ff */
[----:B------:R-:W-:Y:S02]  /*1d930*/  IADD3 R2, P5, R2, UR5, RZ ;  /* 0x0000000502027c10 */ /* 0x000fe4000ffbe0ff */
[----:B------:R-:W-:Y:S01]  /*1d940*/  IADD3.X R5, R5, UR6, RZ, P1, !PT ;  /* 0x0000000605057c10 */ /* 0x000fe20008ffe4ff */
[----:B------:R-:W-:Y:S01]  /*1d950*/  STL [R1+0xe94], R226 ;  /* 0x000e94e201007387 */ /* 0x000fe20000100800 */
[----:B------:R-:W-:-:S03]  /*1d960*/  IADD3 R3, P1, R3, UR5, RZ ;  /* 0x0000000503037c10 */ /* 0x000fc6000ff3e0ff */
[----:B------:R0:W-:Y:S04]  /*1d970*/  STL [R1+0xe8c], R2 ;  /* 0x000e8c0201007387 */ /* 0x0001e80000100800 */
[----:B0-----:R-:W4:Y:S04]  /*1d980*/  LDL.LU R2, [R1+0x20d8] ;  /* 0x0020d80001027983 */ /* 0x001f280000300800 */
[----:B------:R0:W-:Y:S01]  /*1d990*/  STL [R1+0xea8], R5 ;  /* 0x000ea80501007387 */ /* 0x0001e20000100800 */
[----:B---3--:R-:W-:-:S05]  /*1d9a0*/  IADD3.X R234, R234, UR6, RZ, P6, !PT ;  /* 0x00000006eaea7c10 */ /* 0x008fca000b7fe4ff */
[----:B------:R-:W-:Y:S04]  /*1d9b0*/  STL [R1+0xeb0], R234 ;  /* 0x000eb0ea01007387 */ /* 0x000fe80000100800 */
[----:B0-----:R-:W3:Y:S01]  /*1d9c0*/  LDL.LU R5, [R1+0x20d4] ;  /* 0x0020d40001057983 */ /* 0x001ee20000300800 */
[----:B------:R-:W-:-:S05]  /*1d9d0*/  IADD3 R230, P6, R230, UR5, RZ ;  /* 0x00000005e6e67c10 */ /* 0x000fca000ffde0ff */
[----:B------:R-:W-:Y:S04]  /*1d9e0*/  STL [R1+0xe84], R230 ;  /* 0x000e84e601007387 */ /* 0x000fe80000100800 */
[----:B------:R0:W-:Y:S04]  /*1d9f0*/  STL [R1+0xe7c], R3 ;  /* 0x000e7c0301007387 */ /* 0x0001e80000100800 */
[----:B0-----:R-:W3:Y:S01]  /*1da00*/  LDL.LU R3, [R1+0x20d0] ;  /* 0x0020d00001037983 */ /* 0x001ee20000300800 */
[----:B--2---:R-:W-:Y:S02]  /*1da10*/  IADD3.X R242, R242, UR6, RZ, P2, !PT ;  /* 0x00000006f2f27c10 */ /* 0x004fe400097fe4ff */
[----:B----4-:R-:W-:-:S05]  /*1da20*/  IADD3 R0, P2, R0, UR5, RZ ;  /* 0x0000000500007c10 */ /* 0x010fca000ff5e0ff */
[----:B------:R0:W-:Y:S04]  /*1da30*/  STL [R1+0xe74], R0 ;  /* 0x000e740001007387 */ /* 0x0001e80000100800 */
[----:B0-----:R-:W2:Y:S01]  /*1da40*/  LDL.LU R0, [R1+0x20cc] ;  /* 0x0020cc0001007983 */ /* 0x001ea20000300800 */
[----:B------:R-:W-:Y:S02]  /*1da50*/  IADD3.X R14, R14, UR6, RZ, P3, !PT ;  /* 0x000000060e0e7c10 */ /* 0x000fe40009ffe4ff */
[----:B------:R-:W-:Y:S01]  /*1da60*/  IADD3 R249, P3, R249, UR5, RZ ;  /* 0x00000005f9f97c10 */ /* 0x000fe2000ff7e0ff */
[----:B------:R-:W-:Y:S01]  /*1da70*/  STL [R1+0xea0], R242 ;  /* 0x000ea0f201007387 */ /* 0x000fe20000100800 */
[----:B------:R-:W-:-:S03]  /*1da80*/  IADD3.X R4, R4, UR6, RZ, P5, !PT ;  /* 0x0000000604047c10 */ /* 0x000fc6000affe4ff */
[----:B------:R0:W-:Y:S01]  /*1da90*/  STL [R1+0xe98], R14 ;  /* 0x000e980e01007387 */ /* 0x0001e20000100800 */
[----:B------:R-:W-:Y:S02]  /*1daa0*/  IADD3.X R2, R2, UR6, RZ, P2, !PT ;  /* 0x0000000602027c10 */ /* 0x000fe400097fe4ff */
[----:B------:R-:W-:Y:S01]  /*1dab0*/  IADD3.X R245, R245, UR6, RZ, P1, !PT ;  /* 0x00000006f5f57c10 */ /* 0x000fe20008ffe4ff */
[----:B0-----:R0:W5:Y:S01]  /*1dac0*/  LDL.LU R14, [R1+0x20c8] ;  /* 0x0020c800010e7983 */ /* 0x0011620000300800 */
[----:B---3--:R-:W-:-:S05]  /*1dad0*/  IADD3.X R5, R5, UR6, RZ, P4, !PT ;  /* 0x0000000605057c10 */ /* 0x008fca000a7fe4ff */
[----:B------:R1:W-:Y:S04]  /*1dae0*/  STL [R1+0xe90], R5 ;  /* 0x000e900501007387 */ /* 0x0003e80000100800 */
[----:B-1----:R0:W5:Y:S04]  /*1daf0*/  LDL.LU R5, [R1+0x20c4] ;  /* 0x0020c40001057983 */ /* 0x0021680000300800 */
[----:B------:R-:W-:Y:S01]  /*1db00*/  STL [R1+0xe6c], R249 ;  /* 0x000e6cf901007387 */ /* 0x000fe20000100800 */
[----:B------:R-:W-:-:S03]  /*1db10*/  IADD3.X R3, R3, UR6, RZ, P6, !PT ;  /* 0x0000000603037c10 */ /* 0x000fc6000b7fe4ff */
[----:B------:R1:W-:Y:S04]  /*1db20*/  STL [R1+0xe88], R4 ;  /* 0x000e880401007387 */ /* 0x0003e80000100800 */
[----:B-1----:R0:W5:Y:S04]  /*1db30*/  LDL.LU R4, [R1+0x20c0] ;  /* 0x0020c00001047983 */ /* 0x0021680000300800 */
[----:B------:R1:W-:Y:S04]  /*1db40*/  STL [R1+0xe80], R3 ;  /* 0x000e800301007387 */ /* 0x0003e80000100800 */
[----:B-1----:R0:W5:Y:S04]  /*1db50*/  LDL.LU R3, [R1+0x20bc] ;  /* 0x0020bc0001037983 */ /* 0x0021680000300800 */
[----:B------:R1:W-:Y:S04]  /*1db60*/  STL [R1+0xe70], R2 ;  /* 0x000e700201007387 */ /* 0x0003e80000100800 */
[----:B-1----:R0:W5:Y:S04]  /*1db70*/  LDL.LU R2, [R1+0x20b8] ;  /* 0x0020b80001027983 */ /* 0x0021680000300800 */
[----:B------:R-:W-:Y:S01]  /*1db80*/  STL [R1+0xe78], R245 ;  /* 0x000e78f501007387 */ /* 0x000fe20000100800 */
[----:B------:R-:W-:Y:S01]  /*1db90*/  WARPGROUP.ARRIVE ;  /* 0x00000000000079c5 */ /* 0x000fe20000000000 */
[----:B------:R-:W-:Y:S01]  /*1dba0*/  UMOV UR38, UR14 ;  /* 0x0000000e00267c82 */ /* 0x000fe20008000000 */
[----:B------:R-:W-:-:S04]  /*1dbb0*/  UMOV UR39, UR15 ;  /* 0x0000000f00277c82 */ /* 0x000fc80008000000 */
[----:B------:R-:W-:Y:S01]  /*1dbc0*/  QGMMA.64x256x32.F32.E5M2.E5M2 R24, gdesc[UR36], R24, gsb0 ;  /* 0x03e00000241879f3 */ /* 0x000fe20008003818 */
[----:B--2---:R-:W-:-:S05]  /*1dbd0*/  IADD3.X R0, R0, UR6, RZ, P3, !PT ;  /* 0x0000000600007c10 */ /* 0x004fca0009ffe4ff */
[----:B------:R1:W-:Y:S04]  /*1dbe0*/  STL [R1+0xe68], R0 ;  /* 0x000e680001007387 */ /* 0x0003e80000100800 */
[----:B-1----:R0:W5:Y:S01]  /*1dbf0*/  LDL.LU R0, [R1+0x20b4] ;  /* 0x0020b40001007983 */ /* 0x0021620000300800 */
[----:B------:R-:W-:-:S05]  /*1dc00*/  VIADD R23, R23, 0x1 ;  /* 0x0000000117177836 */ /* 0x000fca0000000000 */
[----:B------:R-:W-:Y:S01]  /*1dc10*/  ISETP.NE.U32.AND P0, PT, R23, R6, PT ;  /* 0x000000061700720c */ /* 0x000fe20003f05070 */
[----:B------:R-:W-:-:S12]  /*1dc20*/  WARPGROUP.DEPBAR.LE gsb0, 0x0 ;  /* 0x00008000000079c5 */ /* 0x000fd80000010000 */
[----:B0-----:R-:W-:Y:S05]  /*1dc30*/  @P0 BRA `(.L_x_1) ;  /* 0xffffff1000400947 */ /* 0x001fea000383ffff */
.L_x_0:
[----:B------:R-:W3:Y:S01]  /*1dc40*/  LDL.LU R173, [R1+0xc10] ;  /* 0x000c100001ad7983 */ /* 0x000ee20000300800 */
[----:B------:R-:W-:Y:S01]  /*1dc50*/  ULDC.64 UR6, c[0x0][0x228] ;  /* 0x00008a0000067ab9 */ /* 0x000fe20000000a00 */
[----:B------:R-:W-:Y:S01]  /*1dc60*/  ULDC.64 UR8, c[0x0][0x228] ;  /* 0x00008a0000087ab9 */ /* 0x000fe20000000a00 */
[----:B------:R-:W-:Y:S01]  /*1dc70*/  ULDC UR5, c[0x0][0x248] ;  /* 0x0000920000057ab9 */ /* 0x000fe20000000800 */
[----:B------:R-:W4:Y:S01]  /*1dc80*/  LDL.LU R172, [R1+0xc14] ;  /* 0x000c140001ac7983 */ /* 0x000f220000300800 */
[----:B------:R-:W-:Y:S01]  /*1dc90*/  ULDC.64 UR12, c[0x0][0x220] ;  /* 0x00008800000c7ab9 */ /* 0x000fe20000000a00 */
[----:B------:R-:W-:Y:S01]  /*1dca0*/  ULDC.64 UR10, c[0x0][0x220] ;  /* 0x00008800000a7ab9 */ /* 0x000fe20000000a00 */
[----:B------:R-:W-:Y:S01]  /*1dcb0*/  ULDC.64 UR22, c[0x0][0x228] ;  /* 0x00008a0000167ab9 */ /* 0x000fe20000000a00 */
[----:B------:R-:W2:Y:S01]  /*1dcc0*/  LDL.LU R171, [R1+0xc18] ;  /* 0x000c180001ab7983 */ /* 0x000ea20000300800 */
[----:B------:R-:W-:Y:S01]  /*1dcd0*/  ULDC.64 UR14, c[0x0][0x228] ;  /* 0x00008a00000e7ab9 */ /* 0x000fe20000000a00 */
[----:B------:R-:W-:Y:S01]  /*1dce0*/  ULDC UR28, c[0x0][0x228] ;  /* 0x00008a00001c7ab9 */ /* 0x000fe20000000800 */
[----:B------:R-:W-:Y:S01]  /*1dcf0*/  ULDC UR60, c[0x0][0x228] ;  /* 0x00008a00003c7ab9 */ /* 0x000fe20000000800 */
[----:B------:R-:W2:Y:S01]  /*1dd00*/  LDL.LU R170, [R1+0xc1c] ;  /* 0x000c1c0001aa7983 */ /* 0x000ea20000300800 */
[----:B------:R-:W-:Y:S01]  /*1dd10*/  ULDC UR61, c[0x0][0x228] ;  /* 0x00008a00003d7ab9 */ /* 0x000fe20000000800 */
        /* <DEDUP_REMOVED lines=64> */
[----:B------:R-:W3:Y:S04]  /*1e120*/  LDL.LU R175, [R1+0xc00] ;  /* 0x000c000001af7983 */ /* 0x000ee80000300800 */
[----:B------:R-:W3:Y:S04]  /*1e130*/  LDL.LU R174, [R1+0xc04] ;  /* 0x000c040001ae7983 */ /* 0x000ee80000300800 */
        /* <DEDUP_REMOVED lines=61> */
[----:B-----5:R3:W-:Y:S04]  /*1e510*/  STL [R1+0x217c], R0 ;  /* 0x00217c0001007387 */ /* 0x0207e80000100800 */
        /* <DEDUP_REMOVED lines=12> */
[----:B------:R-:W-:Y:S01]  /*1e5e0*/  STL [R1+0x20c8], R236 ;  /* 0x0020c8ec01007387 */ /* 0x000fe20000100800 */
[----:B---3--:R-:W-:-:S03]  /*1e5f0*/  F2FP.SATFINITE.E5M2.F32.PACK_AB_MERGE_C R0, R174, R175, RZ ;  /* 0x000000afae00723e */ /* 0x008fc600048060ff */
[----:B------:R-:W-:Y:S04]  /*1e600*/  STL [R1+0x20c4], R235 ;  /* 0x0020c4eb01007387 */ /* 0x000fe80000100800 */
[----:B------:R-:W-:Y:S04]  /*1e610*/  STL [R1+0x20c0], R234 ;  /* 0x0020c0ea01007387 */ /* 0x000fe80000100800 */
[----:B------:R-:W-:Y:S04]  /*1e620*/  STL [R1+0x20bc], R233 ;  /* 0x0020bce901007387 */ /* 0x000fe80000100800 */
[----:B------:R-:W-:Y:S04]  /*1e630*/  STL [R1+0x20b8], R232 ;  /* 0x0020b8e801007387 */ /* 0x000fe80000100800 */
[----:B------:R-:W-:Y:S04]  /*1e640*/  STL [R1+0x20b4], R220 ;  /* 0x0020b4dc01007387 */ /* 0x000fe80000100800 */
[----:B------:R0:W-:Y:S04]  /*1e650*/  STL [R1+0xe58], R0 ;  /* 0x000e580001007387 */ /* 0x0001e80000100800 */
[----:B------:R-:W0:Y:S04]  /*1e660*/  LDL.LU R175, [R1+0xc08] ;  /* 0x000c080001af7983 */ /* 0x000e280000300800 */
[----:B------:R-:W0:Y:S01]  /*1e670*/  LDL.LU R174, [R1+0xc0c] ;  /* 0x000c0c0001ae7983 */ /* 0x000e220000300800 */
[----:B------:R-:W-:-:S02]  /*1e680*/  IMAD.MOV.U32 R205, RZ, RZ, R173 ;  /* 0x000000ffffcd7224 */ /* 0x000fc400078e00ad */
[----:B----4-:R-:W-:Y:S02]  /*1e690*/  IMAD.MOV.U32 R204, RZ, RZ, R172 ;  /* 0x000000ffffcc7224 */ /* 0x010fe400078e00ac */
[----:B--2---:R-:W-:Y:S02]  /*1e6a0*/  IMAD.MOV.U32 R203, RZ, RZ, R171 ;  /* 0x000000ffffcb7224 */ /* 0x004fe400078e00ab */
[----:B------:R-:W-:Y:S02]  /*1e6b0*/  IMAD.MOV.U32 R202, RZ, RZ, R170 ;  /* 0x000000ffffca7224 */ /* 0x000fe400078e00aa */
[----:B------:R-:W-:Y:S02]  /*1e6c0*/  IMAD.MOV.U32 R201, RZ, RZ, R169 ;  /* 0x000000ffffc97224 */ /* 0x000fe400078e00a9 */
[----:B------:R-:W-:Y:S02]  /*1e6d0*/  IMAD.MOV.U32 R200, RZ, RZ, R168 ;  /* 0x000000ffffc87224 */ /* 0x000fe400078e00a8 */
[----:B------:R-:W-:-:S02]  /*1e6e0*/  IMAD.MOV.U32 R199, RZ, RZ, R167 ;  /* 0x000000ffffc77224 */ /* 0x000fc400078e00a7 */
[----:B------:R-:W-:Y:S02]  /*1e6f0*/  IMAD.MOV.U32 R198, RZ, RZ, R166 ;  /* 0x000000ffffc67224 */ /* 0x000fe400078e00a6 */
[----:B------:R-:W-:Y:S02]  /*1e700*/  IMAD.MOV.U32 R197, RZ, RZ, R165 ;  /* 0x000000ffffc57224 */ /* 0x000fe400078e00a5 */
        /* <DEDUP_REMOVED lines=20> */
[----:B------:R-:W-:Y:S01]  /*1e850*/  IMAD.MOV.U32 R176, RZ, RZ, R6 ;  /* 0x000000ffffb07224 */ /* 0x000fe200078e0006 */
[----:B0-----:R-:W-:-:S05]  /*1e860*/  F2FP.SATFINITE.E5M2.F32.PACK_AB_MERGE_C R0, R174, R175, RZ ;  /* 0x000000afae00723e */ /* 0x001fca00048060ff */
[----:B------:R0:W-:Y:S04]  /*1e870*/  STL [R1+0xe54], R0 ;  /* 0x000e540001007387 */ /* 0x0001e80000100800 */
[----:B------:R-:W2:Y:S04]  /*1e880*/  LDL.LU R175, [R1+0xc88] ;  /* 0x000c880001af7983 */ /* 0x000ea80000300800 */
[----:B------:R-:W2:Y:S04]  /*1e890*/  LDL.LU R174, [R1+0xc8c] ;  /* 0x000c8c0001ae7983 */ /* 0x000ea80000300800 */
[----:B------:R-:W3:Y:S04]  /*1e8a0*/  LDL.LU R173, [R1+0xc90] ;  /* 0x000c900001ad7983 */ /* 0x000ee80000300800 */
[----:B------:R-:W3:Y:S04]  /*1e8b0*/  LDL.LU R172, [R1+0xc94] ;  /* 0x000c940001ac7983 */ /* 0x000ee80000300800 */
        /* <DEDUP_REMOVED lines=27> */
[----:B------:R-:W4:Y:S01]  /*1ea70*/  LDL.LU R6, [R1+0xd04] ;  /* 0x000d040001067983 */ /* 0x000f220000300800 */
[----:B0-----:R-:W-:-:S02]  /*1ea80*/  F2FP.SATFINITE.E5M2.F32.PACK_AB_MERGE_C R0, R204, R205, RZ ;  /* 0x000000cdcc00723e */ /* 0x001fc400048060ff */
[----:B------:R-:W-:Y:S02]  /*1ea90*/  F2FP.SATFINITE.E5M2.F32.PACK_AB_MERGE_C R3, R202, R203, RZ ;  /* 0x000000cbca03723e */ /* 0x000fe400048060ff */
[----:B------:R-:W-:Y:S01]  /*1eaa0*/  F2FP.SATFINITE.E5M2.F32.PACK_AB_MERGE_C R2, R200, R201, RZ ;  /* 0x000000c9c802723e */ /* 0x000fe200048060ff */
[----:B------:R0:W-:Y:S04]  /*1eab0*/  STL [R1+0xe50], R0 ;  /* 0x000e500001007387 */ /* 0x0001e80000100800 */
[----:B------:R1:W-:Y:S04]  /*1eac0*/  STL [R1+0xe4c], R3 ;  /* 0x000e4c0301007387 */ /* 0x0003e80000100800 */
[----:B------:R1:W-:Y:S01]  /*1ead0*/  STL [R1+0xe48], R2 ;  /* 0x000e480201007387 */ /* 0x0003e20000100800 */
[----:B0-----:R-:W-:-:S02]  /*1eae0*/  F2FP.SATFINITE.E5M2.F32.PACK_AB_MERGE_C R0, R198, R199, RZ ;  /* 0x000000c7c600723e */ /* 0x001fc400048060ff */
[----:B-1----:R-:W-:-:S03]  /*1eaf0*/  F2FP.SATFINITE.E5M2.F32.PACK_AB_MERGE_C R3, R196, R197, RZ ;  /* 0x000000c5c403723e */ /* 0x002fc600048060ff */
[----:B------:R0:W-:Y:S01]  /*1eb00*/  STL [R1+0xe44], R0 ;  /* 0x000e440001007387 */ /* 0x0001e20000100800 */
[----:B------:R-:W-:-:S03]  /*1eb10*/  F2FP.SATFINITE.E5M2.F32.PACK_AB_MERGE_C R2, R194, R195, RZ ;  /* 0x000000c3c202723e */ /* 0x000fc600048060ff */
[----:B------:R1:W-:Y:S04]  /*1eb20*/  STL [R1+0xe40], R3 ;  /* 0x000e400301007387 */ /* 0x0003e80000100800 */
[----:B------:R1:W-:Y:S01]  /*1eb30*/  STL [R1+0xe3c], R2 ;  /* 0x000e3c0201007387 */ /* 0x0003e20000100800 */
[----:B0-----:R-:W-:Y:S02]  /*1eb40*/  F2FP.SATFINITE.E5M2.F32.PACK_AB_MERGE_C R0, R192, R193, RZ ;  /* 0x000000c1c000723e */ /* 0x001fe400048060ff */
        /* <DEDUP_REMOVED lines=17> */
[----:B--2---:R-:W-:-:S05]  /*1ec60*/  F2FP.SATFINITE.E5M2.F32.PACK_AB_MERGE_C R0, R174, R175, RZ ;  /* 0x000000afae00723e */ /* 0x004fca00048060ff */
[----:B------:R0:W-:Y:S01]  /*1ec70*/  STL [R1+0xe14], R0 ;  /* 0x000e140001007387 */ /* 0x0001e20000100800 */
[----:B---3--:R-:W-:-:S05]  /*1ec80*/  F2FP.SATFINITE.E5M2.F32.PACK_AB_MERGE_C R3, R172, R173, RZ ;  /* 0x000000adac03723e */ /* 0x008fca00048060ff */
[----:B------:R1:W-:Y:S01]  /*1ec90*/  STL [R1+0xe10], R3 ;  /* 0x000e100301007387 */ /* 0x0003e20000100800 */
[----:B----4-:R-:W-:-:S05]  /*1eca0*/  F2FP.SATFINITE.E5M2.F32.PACK_AB_MERGE_C R2, R170, R171, RZ ;  /* 0x000000abaa02723e */ /* 0x010fca00048060ff */
[----:B------:R2:W-:Y:S01]  /*1ecb0*/  STL [R1+0xe0c], R2 ;  /* 0x000e0c0201007387 */ /* 0x0005e20000100800 */
[----:B0-----:R-:W-:-:S05]  /*1ecc0*/  F2FP.SATFINITE.E5M2.F32.PACK_AB_MERGE_C R0, R168, R169, RZ ;  /* 0x000000a9a800723e */ /* 0x001fca00048060ff */
[----:B------:R0:W-:Y:S01]  /*1ecd0*/  STL [R1+0xe08], R0 ;  /* 0x000e080001007387 */ /* 0x0001e20000100800 */
[----:B-1----:R-:W-:-:S05]  /*1ece0*/  F2FP.SATFINITE.E5M2.F32.PACK_AB_MERGE_C R3, R166, R167, RZ ;  /* 0x000000a7a603723e */ /* 0x002fca00048060ff */
[----:B------:R1:W-:Y:S01]  /*1ecf0*/  STL [R1+0xe04], R3 ;  /* 0x000e040301007387 */ /* 0x0003e20000100800 */
[----:B--2---:R-:W-:-:S05]  /*1ed00*/  F2FP.SATFINITE.E5M2.F32.PACK_AB_MERGE_C R2, R164, R165, RZ ;  /* 0x000000a5a402723e */ /* 0x004fca00048060ff */
        /* <DEDUP_REMOVED lines=17> */
[----:B--2---:R-:W-:-:S03]  /*1ee20*/  F2FP.SATFINITE.E5M2.F32.PACK_AB_MERGE_C R2, R8, R9, RZ ;  /* 0x000000090802723e */ /* 0x004fc600048060ff */
[----:B------:R-:W1:Y:S04]  /*1ee30*/  LDL.LU R205, [R1+0xd08] ;  /* 0x000d080001cd7983 */ /* 0x000e680000300800 */
[----:B------:R-:W-:Y:S01]  /*1ee40*/  STL [R1+0xc84], R2 ;  /* 0x000c840201007387 */ /* 0x000fe20000100800 */
[----:B0-----:R-:W-:-:S03]  /*1ee50*/  F2FP.SATFINITE.E5M2.F32.PACK_AB_MERGE_C R0, R6, R7, RZ ;  /* 0x000000070600723e */ /* 0x001fc600048060ff */
[----:B------:R-:W1:Y:S04]  /*1ee60*/  LDL.LU R204, [R1+0xd0c] ;  /* 0x000d0c0001cc7983 */ /* 0x000e680000300800 */
[----:B------:R0:W-:Y:S04]  /*1ee70*/  STL [R1+0xc78], R0 ;  /* 0x000c780001007387 */ /* 0x0001e80000100800 */
[----:B------:R-:W0:Y:S04]  /*1ee80*/  LDL.LU R203, [R1+0xd10] ;  /* 0x000d100001cb7983 */ /* 0x000e280000300800 */
[----:B------:R-:W0:Y:S04]  /*1ee90*/  LDL.LU R202, [R1+0xd14] ;  /* 0x000d140001ca7983 */ /* 0x000e280000300800 */
        /* <DEDUP_REMOVED lines=58> */
[----:B-1----:R-:W-:-:S05]  /*1f240*/  F2FP.SATFINITE.E5M2.F32.PACK_AB_MERGE_C R3, R204, R205, RZ ;  /* 0x000000cdcc03723e */ /* 0x002fca00048060ff */
[----:B------:R3:W-:Y:S01]  /*1f250*/  STL [R1+0xc74], R3 ;  /* 0x000c740301007387 */ /* 0x0007e20000100800 */
[----:B0-----:R-:W-:-:S05]  /*1f260*/  F2FP.SATFINITE.E5M2.F32.PACK_AB_MERGE_C R0, R202, R203, RZ ;  /* 0x000000cbca00723e */ /* 0x001fca00048060ff */
[----:B------:R4:W-:Y:S01]  /*1f270*/  STL [R1+0xc68], R0 ;  /* 0x000c680001007387 */ /* 0x0009e20000100800 */
[----:B--2---:R-:W-:Y:S02]  /*1f280*/  F2FP.SATFINITE.E5M2.F32.PACK_AB_MERGE_C R2, R200, R201, RZ ;  /* 0x000000c9c802723e */ /* 0x004fe400048060ff */
[----:B---3--:R-:W-:-:S03]  /*1f290*/  F2FP.SATFINITE.E5M2.F32.PACK_AB_MERGE_C R3, R198, R199, RZ ;  /* 0x000000c7c603723e */ /* 0x008fc600048060ff */
[----:B------:R0:W-:Y:S01]  /*1f2a0*/  STL [R1+0xc64], R2 ;  /* 0x000c640201007387 */ /* 0x0001e20000100800 */
[----:B----4-:R-:W-:-:S03]  /*1f2b0*/  F2FP.SATFINITE.E5M2.F32.PACK_AB_MERGE_C R0, R196, R197, RZ ;  /* 0x000000c5c400723e */ /* 0x010fc600048060ff */
[----:B------:R1:W-:Y:S04]  /*1f2c0*/  STL [R1+0xc60], R3 ;  /* 0x000c600301007387 */ /* 0x0003e80000100800 */
[----:B------:R2:W-:Y:S01]  /*1f2d0*/  STL [R1+0xc5c], R0 ;  /* 0x000c5c0001007387 */ /* 0x0005e20000100800 */
[----:B0-----:R-:W-:Y:S02]  /*1f2e0*/  F2FP.SATFINITE.E5M2.F32.PACK_AB_MERGE_C R2, R194, R195, RZ ;  /* 0x000000c3c202723e */ /* 0x001fe400048060ff */
[----:B-1----:R-:W-:-:S03]  /*1f2f0*/  F2FP.SATFINITE.E5M2.F32.PACK_AB_MERGE_C R3, R192, R193, RZ ;  /* 0x000000c1c003723e */ /* 0x002fc600048060ff */
[----:B------:R0:W-:Y:S01]  /*1f300*/  STL [R1+0xc58], R2 ;  /* 0x000c580201007387 */ /* 0x0001e20000100800 */
[----:B--2---:R-:W-:-:S03]  /*1f310*/  F2FP.SATFINITE.E5M2.F32.PACK_AB_MERGE_C R0, R190, R191, RZ ;  /* 0x000000bfbe00723e */ /* 0x004fc600048060ff */
        /* <DEDUP_REMOVED lines=36> */
[----:B------:R-:W-:Y:S04]  /*1f560*/  STL [R1+0xc10], R3 ;  /* 0x000c100301007387 */ /* 0x000fe80000100800 */
[----:B------:R1:W-:Y:S01]  /*1f570*/  STL [R1+0xc08], R0 ;  /* 0x000c080001007387 */ /* 0x0003e20000100800 */
[----:B0-----:R-:W-:-:S05]  /*1f580*/  F2FP.SATFINITE.E5M2.F32.PACK_AB_MERGE_C R2, R152, R153, RZ ;  /* 0x000000999802723e */ /* 0x001fca00048060ff */
[----:B------:R-:W-:Y:S01]  /*1f590*/  STL [R1+0xc04], R2 ;  /* 0x000c040201007387 */ /* 0x000fe20000100800 */
[----:B-1----:R-:W-:-:S05]  /*1f5a0*/  F2FP.SATFINITE.E5M2.F32.PACK_AB_MERGE_C R0, R10, R11, RZ ;  /* 0x0000000b0a00723e */ /* 0x002fca00048060ff */
        /* <DEDUP_REMOVED lines=51> */
[----:B------:R-:W-:-:S03]  /*1f8e0*/  F2FP.SATFINITE.E5M2.F32.PACK_AB_MERGE_C R208, R12, R13, RZ ;  /* 0x0000000d0cd0723e */ /* 0x000fc600048060ff */
[----:B------:R-:W4:Y:S04]  /*1f8f0*/  LDL.LU R155, [R1+0xac8] ;  /* 0x000ac800019b7983 */ /* 0x000f280000300800 */
[----:B------:R-:W4:Y:S04]  /*1f900*/  LDL.LU R154, [R1+0xacc] ;  /* 0x000acc00019a7983 */ /* 0x000f280000300800 */
[----:B------:R-:W4:Y:S04]  /*1f910*/  LDL.LU R153, [R1+0xad0] ;  /* 0x000ad00001997983 */ /* 0x000f280000300800 */
[----:B------:R-:W4:Y:S01]  /*1f920*/  LDL.LU R152, [R1+0xad4] ;  /* 0x000ad40001987983 */ /* 0x000f220000300800 */
[----:B------:R-:W-:-:S03]  /*1f930*/  F2FP.SATFINITE.E5M2.F32.PACK_AB_MERGE_C R202, R8, R9, RZ ;  /* 0x0000000908ca723e */ /* 0x000fc600048060ff */
[----:B------:R-:W4:Y:S04]  /*1f940*/  LDL.LU R13, [R1+0xad8] ;  /* 0x000ad800010d7983 */ /* 0x000f280000300800 */
[----:B------:R-:W4:Y:S01]  /*1f950*/  LDL.LU R12, [R1+0xadc] ;  /* 0x000adc00010c7983 */ /* 0x000f220000300800 */
[----:B------:R-:W-:-:S03]  /*1f960*/  F2FP.SATFINITE.E5M2.F32.PACK_AB_MERGE_C R207, R6, R7, RZ ;  /* 0x0000000706cf723e */ /* 0x000fc600048060ff */
[----:B------:R-:W4:Y:S04]  /*1f970*/  LDL.LU R11, [R1+0xae0] ;  /* 0x000ae000010b7983 */ /* 0x000f280000300800 */
[----:B------:R-:W4:Y:S04]  /*1f980*/  LDL.LU R10, [R1+0xae4] ;  /* 0x000ae400010a7983 */ /* 0x000f280000300800 */
[----:B------:R-:W4:Y:S04]  /*1f990*/  LDL.LU R9, [R1+0xae8] ;  /* 0x000ae80001097983 */ /* 0x000f280000300800 */
[----:B------:R-:W4:Y:S04]  /*1f9a0*/  LDL.LU R8, [R1+0xaec] ;  /* 0x000aec0001087983 */ /* 0x000f280000300800 */
[----:B------:R-:W4:Y:S04]  /*1f9b0*/  LDL.LU R7, [R1+0xaf0] ;  /* 0x000af00001077983 */ /* 0x000f280000300800 */
[----:B------:R-:W4:Y:S01]  /*1f9c0*/  LDL.LU R6, [R1+0xaf4] ;  /* 0x000af40001067983 */ /* 0x000f220000300800 */
[----:B0-----:R-:W-:-:S05]  /*1f9d0*/  F2FP.SATFINITE.E5M2.F32.PACK_AB_MERGE_C R0, R205, R206, RZ ;  /* 0x000000cecd00723e */ /* 0x001fca00048060ff */
        /* <DEDUP_REMOVED lines=56> */
[----:B------:R-:W-:Y:S01]  /*1fd60*/  STL [R1+0xa84], R3 ;  /* 0x000a840301007387 */ /* 0x000fe20000100800 */
[----:B-1----:R-:W-:-:S03]  /*1fd70*/  F2FP.SATFINITE.E5M2.F32.PACK_AB_MERGE_C R2, R8, R9, RZ ;  /* 0x000000090802723e */ /* 0x002fc600048060ff */
[----:B------:R-:W3:Y:S04]  /*1fd80*/  LDL.LU R206, [R1+0xaf8] ;  /* 0x000af80001ce7983 */ /* 0x000ee80000300800 */
[----:B------:R-:W-:Y:S01]  /*1fd90*/  STL [R1+0xa80], R2 ;  /* 0x000a800201007387 */ /* 0x000fe20000100800 */
[----:B--2---:R-:W-:-:S03]  /*1fda0*/  F2FP.SATFINITE.E5M2.F32.PACK_AB_MERGE_C R0, R6, R7, RZ ;  /* 0x000000070600723e */ /* 0x004fc600048060ff */
[----:B------:R-:W3:Y:S04]  /*1fdb0*/  LDL.LU R205, [R1+0xafc] ;  /* 0x000afc0001cd7983 */ /* 0x000ee80000300800 */
[----:B------:R3:W-:Y:S04]  /*1fdc0*/  STL [R1+0xa74], R0 ;  /* 0x000a740001007387 */ /* 0x0007e80000100800 */
[----:B------:R-:W2:Y:S04]  /*1fdd0*/  LDL.LU R204, [R1+0xb00] ;  /* 0x000b000001cc7983 */ /* 0x000ea80000300800 */
[----:B------:R-:W2:Y:S04]  /*1fde0*/  LDL.LU R203, [R1+0xb04] ;  /* 0x000b040001cb7983 */ /* 0x000ea80000300800 */
        /* <DEDUP_REMOVED lines=58> */
[----:B---3--:R-:W-:-:S05]  /*20190*/  F2FP.SATFINITE.E5M2.F32.PACK_AB_MERGE_C R0, R205, R206, RZ ;  /* 0x000000cecd00723e */ /* 0x008fca00048060ff */
[----:B------:R0:W-:Y:S01]  /*201a0*/  STL [R1+0xa70], R0 ;  /* 0x000a700001007387 */ /* 0x0001e20000100800 */
[----:B--2---:R-:W-:-:S05]  /*201b0*/  F2FP.SATFINITE.E5M2.F32.PACK_AB_MERGE_C R3, R203, R204, RZ ;  /* 0x000000cccb03723e */ /* 0x004fca00048060ff */
        /* <DEDUP_REMOVED lines=56> */
[----:B------:R-:W2:Y:S04]  /*20540*/  LDL.LU R210, [R1+0xbf0] ;  /* 0x000bf00001d27983 */ /* 0x000ea80000300800 */
[----:B------:R3:W-:Y:S01]  /*20550*/  STL [R1+0xa04], R2 ;  /* 0x000a040201007387 */ /* 0x0007e20000100800 */
[----:B0-----:R-:W-:-:S03]  /*20560*/  F2FP.SATFINITE.E5M2.F32.PACK_AB_MERGE_C R0, R6, R7, RZ ;  /* 0x000000070600723e */ /* 0x001fc600048060ff */
[----:B------:R-:W2:Y:S04]  /*20570*/  LDL.LU R205, [R1+0xbf4] ;  /* 0x000bf40001cd7983 */ /* 0x000ea80000300800 */
[----:B------:R0:W-:Y:S04]  /*20580*/  STL [R1+0xa00], R0 ;  /* 0x000a000001007387 */ /* 0x0001e80000100800 */
[----:B------:R-:W4:Y:S04]  /*20590*/  LDL.LU R209, [R1+0xbf8] ;  /* 0x000bf80001d17983 */ /* 0x000f280000300800 */
[----:B------:R-:W4:Y:S04]  /*205a0*/  LDL.LU R199, [R1+0xbfc] ;  /* 0x000bfc0001c77983 */ /* 0x000f280000300800 */
[----:B------:R-:W1:Y:S04]  /*205b0*/  LDL.LU R206, [R1+0x800] ;  /* 0x0008000001ce7983 */ /* 0x000e680000300800 */
[----:B------:R-:W1:Y:S04]  /*205c0*/  LDL.LU R204, [R1+0x804] ;  /* 0x0008040001cc7983 */ /* 0x000e680000300800 */
[----:B------:R-:W3:Y:S04]  /*205d0*/  LDL.LU R203, [R1+0x808] ;  /* 0x0008080001cb7983 */ /* 0x000ee80000300800 */
[----:B------:R-:W3:Y:S04]  /*205e0*/  LDL.LU R201, [R1+0x80c] ;  /* 0x00080c0001c97983 */ /* 0x000ee80000300800 */
[----:B------:R-:W0:Y:S04]  /*205f0*/  LDL.LU R200, [R1+0x810] ;  /* 0x0008100001c87983 */ /* 0x000e280000300800 */
[----:B------:R-:W0:Y:S04]  /*20600*/  LDL.LU R198, [R1+0x814] ;  /* 0x0008140001c67983 */ /* 0x000e280000300800 */
        /* <DEDUP_REMOVED lines=56> */
[----:B---3--:R-:W-:-:S05]  /*20990*/  F2FP.SATFINITE.E5M2.F32.PACK_AB_MERGE_C R2, R201, R203, RZ ;  /* 0x000000cbc902723e */ /* 0x008fca00048060ff */
[----:B------:R4:W-:Y:S01]  /*209a0*/  STL [R1+0xac8], R2 ;  /* 0x000ac80201007387 */ /* 0x0009e20000100800 */
[----:B0-----:R-:W-:-:S05]  /*209b0*/  F2FP.SATFINITE.E5M2.F32.PACK_AB_MERGE_C R0, R198, R200, RZ ;  /* 0x000000c8c600723e */ /* 0x001fca00048060ff */
        /* <DEDUP_REMOVED lines=50> */
[----:B------:R-:W-:Y:S01]  /*20ce0*/  STL [R1+0x89c], R3 ;  /* 0x00089c0301007387 */ /* 0x000fe20000100800 */
[----:B--2---:R-:W-:-:S03]  /*20cf0*/  F2FP.SATFINITE.E5M2.F32.PACK_AB_MERGE_C R2, R8, R9, RZ ;  /* 0x000000090802723e */ /* 0x004fc600048060ff */
[----:B------:R-:W2:Y:S04]  /*20d00*/  LDL.LU R206, [R1+0x8f0] ;  /* 0x0008f00001ce7983 */ /* 0x000ea80000300800 */
[----:B------:R2:W-:Y:S01]  /*20d10*/  STL [R1+0x890], R2 ;  /* 0x0008900201007387 */ /* 0x0005e20000100800 */
[----:B0-----:R-:W-:-:S03]  /*20d20*/  F2FP.SATFINITE.E5M2.F32.PACK_AB_MERGE_C R0, R6, R7, RZ ;  /* 0x000000070600723e */ /* 0x001fc600048060ff */
[----:B------:R-:W2:Y:S04]  /*20d30*/  LDL.LU R204, [R1+0x8f4] ;  /* 0x0008f40001cc7983 */ /* 0x000ea80000300800 */
[----:B------:R0:W-:Y:S04]  /*20d40*/  STL [R1+0x88c], R0 ;  /* 0x00088c0001007387 */ /* 0x0001e80000100800 */
[----:B------:R-:W0:Y:S04]  /*20d50*/  LDL.LU R203, [R1+0x8f8] ;  /* 0x0008f80001cb7983 */ /* 0x000e280000300800 */
[----:B------:R-:W0:Y:S04]  /*20d60*/  LDL.LU R201, [R1+0x8fc] ;  /* 0x0008fc0001c97983 */ /* 0x000e280000300800 */
        /* <DEDUP_REMOVED lines=56> */
[----:B------:R-:W-:-:S02]  /*210f0*/  F2FP.SATFINITE.E5M2.F32.PACK_AB_MERGE_C R199, R199, R209, RZ ;  /* 0x000000d1c7c7723e */ /* 0x000fc400048060ff */
[----:B--2---:R-:W-:-:S05]  /*21100*/  F2FP.SATFINITE.E5M2.F32.PACK_AB_MERGE_C R2, R204, R206, RZ ;  /* 0x000000cecc02723e */ /* 0x004fca00048060ff */
[----:B------:R4:W-:Y:S01]  /*21110*/  STL [R1+0x880], R2 ;  /* 0x0008800201007387 */ /* 0x0009e20000100800 */
[----:B0-----:R-:W-:-:S05]  /*21120*/  F2FP.SATFINITE.E5M2.F32.PACK_AB_MERGE_C R0, R201, R203, RZ ;  /* 0x000000cbc900723e */ /* 0x001fca00048060ff */
[----:B------:R0:W-:Y:S01]  /*21130*/  STL [R1+0x87c], R0 ;  /* 0x00087c0001007387 */ /* 0x0001e20000100800 */
[----:B---3--:R-:W-:-:S05]  /*21140*/  F2FP.SATFINITE.E5M2.F32.PACK_AB_MERGE_C R3, R198, R200, RZ ;  /* 0x000000c8c603723e */ /* 0x008fca00048060ff */
[----:B------:R1:W-:Y:S01]  /*21150*/  STL [R1+0x870], R3 ;  /* 0x0008700301007387 */ /* 0x0003e20000100800 */
[----:B----4-:R-:W-:-:S05]  /*21160*/  F2FP.SATFINITE.E5M2.F32.PACK_AB_MERGE_C R2, R196, R197, RZ ;  /* 0x000000c5c402723e */ /* 0x010fca00048060ff */
[----:B------:R2:W-:Y:S01]  /*21170*/  STL [R1+0x86c], R2 ;  /* 0x00086c0201007387 */ /* 0x0005e20000100800 */
[----:B0-----:R-:W-:Y:S02]  /*21180*/  F2FP.SATFINITE.E5M2.F32.PACK_AB_MERGE_C R0, R194, R195, RZ ;  /* 0x000000c3c200723e */ /* 0x001fe400048060ff */
[----:B------:R-:W-:-:S05]  /*21190*/  F2FP.SATFINITE.E5M2.F32.PACK_AB_MERGE_C R235, R192, R193, RZ ;  /* 0x000000c1c0eb723e */ /* 0x000fca00048060ff */
[----:B------:R-:W-:Y:S01]  /*211a0*/  STL [R1+0x2158], R235 ;  /* 0x002158eb01007387 */ /* 0x000fe20000100800 */
[----:B-1----:R-:W-:-:S03]  /*211b0*/  F2FP.SATFINITE.E5M2.F32.PACK_AB_MERGE_C R3, R190, R191, RZ ;  /* 0x000000bfbe03723e */ /* 0x002fc600048060ff */
[----:B------:R0:W-:Y:S04]  /*211c0*/  STL [R1+0x868], R0 ;  /* 0x0008680001007387 */ /* 0x0001e80000100800 */
        /* <DEDUP_REMOVED lines=48> */
[----:B------:R0:W-:Y:S01]  /*214d0*/  STL [R1+0x804], R0 ;  /* 0x0008040001007387 */ /* 0x0001e20000100800 */
[----:B------:R-:W-:-:S03]  /*214e0*/  F2FP.SATFINITE.E5M2.F32.PACK_AB_MERGE_C R205, R205, R210, RZ ;  /* 0x000000d2cdcd723e */ /* 0x000fc600048060ff */
[----:B------:R-:W3:Y:S04]  /*214f0*/  LDL.LU R213, [R1+0x9e8] ;  /* 0x0009e80001d57983 */ /* 0x000ee80000300800 */
[----:B------:R-:W3:Y:S04]  /*21500*/  LDL.LU R212, [R1+0x9ec] ;  /* 0x0009ec0001d47983 */ /* 0x000ee80000300800 */
[----:B------:R-:W4:Y:S04]  /*21510*/  LDL.LU R211, [R1+0x9f0] ;  /* 0x0009f00001d37983 */ /* 0x000f280000300800 */
[----:B------:R-:W4:Y:S04]  /*21520*/  LDL.LU R203, [R1+0x9f4] ;  /* 0x0009f40001cb7983 */ /* 0x000f280000300800 */
[----:B------:R-:W4:Y:S04]  /*21530*/  LDL.LU R210, [R1+0x9f8] ;  /* 0x0009f80001d27983 */ /* 0x000f280000300800 */
[----:B------:R-:W4:Y:S04]  /*21540*/  LDL.LU R206, [R1+0x9fc] ;  /* 0x0009fc0001ce7983 */ /* 0x000f280000300800 */
[----:B------:R-:W1:Y:S04]  /*21550*/  LDL.LU R204, [R1+0x600] ;  /* 0x0006000001cc7983 */ /* 0x000e680000300800 */
[----:B------:R-:W1:Y:S04]  /*21560*/  LDL.LU R201, [R1+0x604] ;  /* 0x0006040001c97983 */ /* 0x000e680000300800 */
        /* <DEDUP_REMOVED lines=161> */
[----:B------:R-:W-:Y:S02]  /*21f80*/  F2FP.SATFINITE.E5M2.F32.PACK_AB_MERGE_C R221, R212, R213, RZ ;  /* 0x000000d5d4dd723e */ /* 0x000fe400048060ff */
[----:B------:R-:W-:Y:S02]  /*21f90*/  F2FP.SATFINITE.E5M2.F32.PACK_AB_MERGE_C R203, R203, R211, RZ ;  /* 0x000000d3cbcb723e */ /* 0x000fe400048060ff */
[----:B------:R-:W-:Y:S02]  /*21fa0*/  F2FP.SATFINITE.E5M2.F32.PACK_AB_MERGE_C R206, R206, R210, RZ ;  /* 0x000000d2cece723e */ /* 0x000fe400048060ff */
[----:B---3--:R-:W-:-:S05]  /*21fb0*/  F2FP.SATFINITE.E5M2.F32.PACK_AB_MERGE_C R238, R188, R189, RZ ;  /* 0x000000bdbcee723e */ /* 0x008fca00048060ff */
[----:B------:R-:W-:Y:S01]  /*21fc0*/  STL [R1+0x214c], R238 ;  /* 0x00214cee01007387 */ /* 0x000fe20000100800 */
[----:B0-----:R-:W-:Y:S02]  /*21fd0*/  F2FP.SATFINITE.E5M2.F32.PACK_AB_MERGE_C R0, R186, R187, RZ ;  /* 0x000000bbba00723e */ /* 0x001fe400048060ff */
[----:B--2---:R-:W-:-:S05]  /*21fe0*/  F2FP.SATFINITE.E5M2.F32.PACK_AB_MERGE_C R237, R184, R185, RZ ;  /* 0x000000b9b8ed723e */ /* 0x004fca00048060ff */
[----:B------:R-:W-:Y:S01]  /*21ff0*/  STL [R1+0x2154], R237 ;  /* 0x002154ed01007387 */ /* 0x000fe20000100800 */
[----:B----4-:R-:W-:-:S03]  /*22000*/  F2FP.SATFINITE.E5M2.F32.PACK_AB_MERGE_C R2, R182, R183, RZ ;  /* 0x000000b7b602723e */ /* 0x010fc600048060ff */
[----:B------:R0:W-:Y:S04]  /*22010*/  STL [R1+0x668], R0 ;  /* 0x0006680001007387 */ /* 0x0001e80000100800 */
[----:B------:R1:W-:Y:S01]  /*22020*/  STL [R1+0x654], R2 ;  /* 0x0006540201007387 */ /* 0x0003e20000100800 */
[----:B0-----:R-:W-:Y:S02]  /*22030*/  F2FP.SATFINITE.E5M2.F32.PACK_AB_MERGE_C R0, R180, R181, RZ ;  /* 0x000000b5b400723e */ /* 0x001fe400048060ff */
[----:B------:R-:W-:-:S03]  /*22040*/  F2FP.SATFINITE.E5M2.F32.PACK_AB_MERGE_C R3, R178, R179, RZ ;  /* 0x000000b3b203723e */ /* 0x000fc600048060ff */
[----:B------:R0:W-:Y:S01]  /*22050*/  STL [R1+0x6b8], R0 ;  /* 0x0006b80001007387 */ /* 0x0001e20000100800 */
[----:B-1----:R-:W-:-:S03]  /*22060*/  F2FP.SATFINITE.E5M2.F32.PACK_AB_MERGE_C R2, R176, R177, RZ ;  /* 0x000000b1b002723e */ /* 0x002fc600048060ff */
[----:B------:R-:W-:Y:S04]  /*22070*/  STL [R1+0x650], R3 ;  /* 0x0006500301007387 */ /* 0x000fe80000100800 */
[----:B------:R-:W-:Y:S01]  /*22080*/  STL [R1+0x6c0], R2 ;  /* 0x0006c00201007387 */ /* 0x000fe20000100800 */
[----:B0-----:R-:W-:Y:S02]  /*22090*/  F2FP.SATFINITE.E5M2.F32.PACK_AB_MERGE_C R0, R174, R175, RZ ;  /* 0x000000afae00723e */ /* 0x001fe400048060ff */
[----:B------:R-:W-:-:S05]  /*220a0*/  F2FP.SATFINITE.E5M2.F32.PACK_AB_MERGE_C R236, R172, R173, RZ ;  /* 0x000000adacec723e */ /* 0x000fca00048060ff */
[----:B------:R-:W-:Y:S04]  /*220b0*/  STL [R1+0x215c], R236 ;  /* 0x00215cec01007387 */ /* 0x000fe80000100800 */
[----:B------:R0:W-:Y:S01]  /*220c0*/  STL [R1+0x648], R0 ;  /* 0x0006480001007387 */ /* 0x0001e20000100800 */
[----:B------:R-:W-:Y:S02]  /*220d0*/  F2FP.SATFINITE.E5M2.F32.PACK_AB_MERGE_C R235, R168, R169, RZ ;  /* 0x000000a9a8eb723e */ /* 0x000fe400048060ff */
[----:B0-----:R-:W-:-:S03]  /*220e0*/  F2FP.SATFINITE.E5M2.F32.PACK_AB_MERGE_C R0, R170, R171, RZ ;  /* 0x000000abaa00723e */ /* 0x001fc600048060ff */
[----:B------:R-:W-:Y:S01]  /*220f0*/  STL [R1+0x2160], R235 ;  /* 0x002160eb01007387 */ /* 0x000fe20000100800 */
[----:B------:R-:W-:-:S03]  /*22100*/  F2FP.SATFINITE.E5M2.F32.PACK_AB_MERGE_C R234, R166, R167, RZ ;  /* 0x000000a7a6ea723e */ /* 0x000fc600048060ff */
[----:B------:R0:W-:Y:S04]  /*22110*/  STL [R1+0x63c], R0 ;  /* 0x00063c0001007387 */ /* 0x0001e80000100800 */
        /* <DEDUP_REMOVED lines=9> */
[----:B------:R0:W-:Y:S01]  /*221b0*/  STL [R1+0x6b0], R0 ;  /* 0x0006b00001007387 */ /* 0x0001e20000100800 */
[----:B------:R-:W-:-:S03]  /*221c0*/  F2FP.SATFINITE.E5M2.F32.PACK_AB_MERGE_C R235, R154, R155, RZ ;  /* 0x0000009b9aeb723e */ /* 0x000fc600048060ff */
[----:B------:R-:W-:Y:S01]  /*221d0*/  STL [R1+0x2170], R232 ;  /* 0x002170e801007387 */ /* 0x000fe20000100800 */
[----:B------:R-:W-:-:S03]  /*221e0*/  F2FP.SATFINITE.E5M2.F32.PACK_AB_MERGE_C R220, R152, R153, RZ ;  /* 0x0000009998dc723e */ /* 0x000fc600048060ff */
[----:B------:R-:W-:Y:S04]  /*221f0*/  STL [R1+0x2174], R235 ;  /* 0x002174eb01007387 */ /* 0x000fe80000100800 */
[----:B------:R-:W-:Y:S01]  /*22200*/  STL [R1+0x2178], R220 ;  /* 0x002178dc01007387 */ /* 0x000fe20000100800 */
[----:B------:R-:W-:-:S05]  /*22210*/  F2FP.SATFINITE.E5M2.F32.PACK_AB_MERGE_C R2, R10, R11, RZ ;  /* 0x0000000b0a02723e */ /* 0x000fca00048060ff */
[----:B------:R-:W-:Y:S04]  /*22220*/  STL [R1+0x6a8], R2 ;  /* 0x0006a80201007387 */ /* 0x000fe80000100800 */
[----:B------:R-:W2:Y:S04]  /*22230*/  LDL.LU R217, [R1+0x7a0] ;  /* 0x0007a00001d97983 */ /* 0x000ea80000300800 */
[----:B------:R-:W2:Y:S01]  /*22240*/  LDL.LU R216, [R1+0x7a4] ;  /* 0x0007a40001d87983 */ /* 0x000ea20000300800 */
[----:B0-----:R-:W-:-:S05]  /*22250*/  F2FP.SATFINITE.E5M2.F32.PACK_AB_MERGE_C R0, R6, R7, RZ ;  /* 0x000000070600723e */ /* 0x001fca00048060ff */
[----:B------:R0:W-:Y:S04]  /*22260*/  STL [R1+0x6b4], R0 ;  /* 0x0006b40001007387 */ /* 0x0001e80000100800 */
        /* <DEDUP_REMOVED lines=8> */
[----:B------:R-:W2:Y:S04]  /*222f0*/  LDL.LU R200, [R1+0x7c8] ;  /* 0x0007c80001c87983 */ /* 0x000ea80000300800 */
[----:B------:R-:W2:Y:S04]  /*22300*/  LDL.LU R198, [R1+0x7cc] ;  /* 0x0007cc0001c67983 */ /* 0x000ea80000300800 */
[----:B------:R-:W4:Y:S04]  /*22310*/  LDL.LU R197, [R1+0x7d0] ;  /* 0x0007d00001c57983 */ /* 0x000f280000300800 */
[----:B------:R-:W4:Y:S04]  /*22320*/  LDL.LU R196, [R1+0x7d4] ;  /* 0x0007d40001c47983 */ /* 0x000f280000300800 */
        /* <DEDUP_REMOVED lines=10> */
[----:B------:R-:W0:Y:S04]  /*223d0*/  LDL.LU R185, [R1+0x400] ;  /* 0x0004000001b97983 */ /* 0x000e280000300800 */
[----:B------:R-:W0:Y:S04]  /*223e0*/  LDL.LU R184, [R1+0x404] ;  /* 0x0004040001b87983 */ /* 0x000e280000300800 */
        /* <DEDUP_REMOVED lines=42> */
[----:B--2---:R-:W-:-:S05]  /*22690*/  F2FP.SATFINITE.E5M2.F32.PACK_AB_MERGE_C R5, R198, R200, RZ ;  /* 0x000000c8c605723e */ /* 0x004fca00048060ff */
[----:B------:R-:W-:Y:S01]  /*226a0*/  STL [R1+0x212c], R5 ;  /* 0x00212c0501007387 */ /* 0x000fe20000100800 */
[----:B---3--:R-:W-:-:S05]  /*226b0*/  F2FP.SATFINITE.E5M2.F32.PACK_AB_MERGE_C R3, R194, R195, RZ ;  /* 0x000000c3c203723e */ /* 0x008fca00048060ff */
[----:B------:R1:W-:Y:S01]  /*226c0*/  STL [R1+0x2130], R3 ;  /* 0x0021300301007387 */ /* 0x0003e20000100800 */
[----:B0-----:R-:W-:-:S05]  /*226d0*/  F2FP.SATFINITE.E5M2.F32.PACK_AB_MERGE_C R0, R184, R185, RZ ;  /* 0x000000b9b800723e */ /* 0x001fca00048060ff */
[----:B------:R0:W-:Y:S01]  /*226e0*/  STL [R1+0x690], R0 ;  /* 0x0006900001007387 */ /* 0x0001e20000100800 */
[----:B----4-:R-:W-:Y:S02]  /*226f0*/  F2FP.SATFINITE.E5M2.F32.PACK_AB_MERGE_C R4, R182, R183, RZ ;  /* 0x000000b7b604723e */ /* 0x010fe400048060ff */
[----:B-1----:R-:W-:-:S03]  /*22700*/  F2FP.SATFINITE.E5M2.F32.PACK_AB_MERGE_C R3, R180, R181, RZ ;  /* 0x000000b5b403723e */ /* 0x002fc600048060ff */
[----:B------:R1:W-:Y:S04]  /*22710*/  STL [R1+0x688], R4 ;  /* 0x0006880401007387 */ /* 0x0003e80000100800 */
[----:B------:R2:W-:Y:S01]  /*22720*/  STL [R1+0x684], R3 ;  /* 0x0006840301007387 */ /* 0x0005e20000100800 */
[----:B0-----:R-:W-:-:S05]  /*22730*/  F2FP.SATFINITE.E5M2.F32.PACK_AB_MERGE_C R0, R178, R179, RZ ;  /* 0x000000b3b200723e */ /* 0x001fca00048060ff */
[----:B------:R0:W-:Y:S01]  /*22740*/  STL [R1+0x680], R0 ;  /* 0x0006800001007387 */ /* 0x0001e20000100800 */
[----:B-1----:R-:W-:Y:S02]  /*22750*/  F2FP.SATFINITE.E5M2.F32.PACK_AB_MERGE_C R4, R176, R177, RZ ;  /* 0x000000b1b004723e */ /* 0x002fe400048060ff */
[----:B--2---:R-:W-:-:S03]  /*22760*/  F2FP.SATFINITE.E5M2.F32.PACK_AB_MERGE_C R3, R174, R175, RZ ;  /* 0x000000afae03723e */ /* 0x004fc600048060ff */
        /* <DEDUP_REMOVED lines=24> */
[----:B------:R-:W-:Y:S04]  /*228f0*/  STL [R1+0x444], R4 ;  /* 0x0004440401007387 */ /* 0x000fe80000100800 */
[----:B------:R-:W-:Y:S01]  /*22900*/  STL [R1+0x440], R3 ;  /* 0x0004400301007387 */ /* 0x000fe20000100800 */
[----:B0-----:R-:W-:Y:S02]  /*22910*/  F2FP.SATFINITE.E5M2.F32.PACK_AB_MERGE_C R0, R10, R11, RZ ;  /* 0x0000000b0a00723e */ /* 0x001fe400048060ff */
[----:B------:R-:W-:-:S05]  /*22920*/  F2FP.SATFINITE.E5M2.F32.PACK_AB_MERGE_C R242, R8, R9, RZ ;  /* 0x0000000908f2723e */ /* 0x000fca00048060ff */
[----:B------:R-:W-:Y:S04]  /*22930*/  STL [R1+0x2134], R242 ;  /* 0x002134f201007387 */ /* 0x000fe80000100800 */
[----:B------:R0:W-:Y:S04]  /*22940*/  STL [R1+0x43c], R0 ;  /* 0x00043c0001007387 */ /* 0x0001e80000100800 */
[----:B------:R-:W2:Y:S04]  /*22950*/  LDL.LU R16, [R1+0x4a8] ;  /* 0x0004a80001107983 */ /* 0x000ea80000300800 */
[----:B------:R-:W2:Y:S01]  /*22960*/  LDL.LU R18, [R1+0x4ac] ;  /* 0x0004ac0001127983 */ /* 0x000ea20000300800 */
[----:B0-----:R-:W-:-:S05]  /*22970*/  F2FP.SATFINITE.E5M2.F32.PACK_AB_MERGE_C R0, R6, R7, RZ ;  /* 0x000000070600723e */ /* 0x001fca00048060ff */
[----:B------:R-:W-:Y:S04]  /*22980*/  STL [R1+0x434], R0 ;  /* 0x0004340001007387 */ /* 0x000fe80000100800 */
        /* <DEDUP_REMOVED lines=34> */
[----:B------:R-:W4:Y:S01]  /*22bb0*/  LDL.LU R215, [R1+0x528] ;  /* 0x0005280001d77983 */ /* 0x000f220000300800 */
[----:B------:R-:W-:-:S03]  /*22bc0*/  F2FP.SATFINITE.E5M2.F32.PACK_AB_MERGE_C R235, R201, R204, RZ ;  /* 0x000000ccc9eb723e */ /* 0x000fc600048060ff */
        /* <DEDUP_REMOVED lines=64> */
[----:B--2---:R-:W-:-:S02]  /*22fd0*/  F2FP.SATFINITE.E5M2.F32.PACK_AB_MERGE_C R241, R18, R16, RZ ;  /* 0x0000001012f1723e */ /* 0x004fc400048060ff */
[----:B---3--:R-:W-:Y:S02]  /*22fe0*/  F2FP.SATFINITE.E5M2.F32.PACK_AB_MERGE_C R242, R22, R20, RZ ;  /* 0x0000001416f2723e */ /* 0x008fe400048060ff */
[----:B----4-:R-:W-:Y:S01]  /*22ff0*/  F2FP.SATFINITE.E5M2.F32.PACK_AB_MERGE_C R240, R17, R15, RZ ;  /* 0x0000000f11f0723e */ /* 0x010fe200048060ff */
[----:B------:R0:W-:Y:S01]  /*23000*/  STL [R1+0x2138], R241 ;  /* 0x002138f101007387 */ /* 0x0001e20000100800 */
[----:B------:R-:W-:-:S03]  /*23010*/  F2FP.SATFINITE.E5M2.F32.PACK_AB_MERGE_C R239, R21, R19, RZ ;  /* 0x0000001315ef723e */ /* 0x000fc600048060ff */
[----:B------:R-:W-:Y:S04]  /*23020*/  STL [R1+0x213c], R242 ;  /* 0x00213cf201007387 */ /* 0x000fe80000100800 */
[----:B------:R1:W-:Y:S01]  /*23030*/  STL [R1+0x2140], R240 ;  /* 0x002140f001007387 */ /* 0x0003e20000100800 */
[----:B0-----:R-:W-:-:S03]  /*23040*/  F2FP.SATFINITE.E5M2.F32.PACK_AB_MERGE_C R241, R252, R23, RZ ;  /* 0x00000017fcf1723e */ /* 0x001fc600048060ff */
[----:B------:R-:W-:Y:S01]  /*23050*/  STL [R1+0x2144], R239 ;  /* 0x002144ef01007387 */ /* 0x000fe20000100800 */
[----:B-1----:R-:W-:-:S03]  /*23060*/  F2FP.SATFINITE.E5M2.F32.PACK_AB_MERGE_C R240, R250, R251, RZ ;  /* 0x000000fbfaf0723e */ /* 0x002fc600048060ff */
[----:B------:R0:W-:Y:S04]  /*23070*/  STL [R1+0x2148], R241 ;  /* 0x002148f101007387 */ /* 0x0001e80000100800 */
[----:B------:R1:W-:Y:S01]  /*23080*/  STL [R1+0x2150], R240 ;  /* 0x002150f001007387 */ /* 0x0003e20000100800 */
[----:B------:R-:W-:Y:S02]  /*23090*/  F2FP.SATFINITE.E5M2.F32.PACK_AB_MERGE_C R242, R248, R249, RZ ;  /* 0x000000f9f8f2723e */ /* 0x000fe400048060ff */
[----:B0-----:R-:W-:Y:S02]  /*230a0*/  F2FP.SATFINITE.E5M2.F32.PACK_AB_MERGE_C R241, R246, R247, RZ ;  /* 0x000000f7f6f1723e */ /* 0x001fe400048060ff */
[----:B------:R-:W-:Y:S02]  /*230b0*/  F2FP.SATFINITE.E5M2.F32.PACK_AB_MERGE_C R239, R244, R245, RZ ;  /* 0x000000f5f4ef723e */ /* 0x000fe400048060ff */
[----:B-1----:R-:W-:-:S02]  /*230c0*/  F2FP.SATFINITE.E5M2.F32.PACK_AB_MERGE_C R240, R230, R231, RZ ;  /* 0x000000e7e6f0723e */ /* 0x002fc400048060ff */
[----:B------:R-:W-:Y:S02]  /*230d0*/  F2FP.SATFINITE.E5M2.F32.PACK_AB_MERGE_C R238, R228, R229, RZ ;  /* 0x000000e5e4ee723e */ /* 0x000fe400048060ff */
[----:B------:R-:W-:Y:S02]  /*230e0*/  F2FP.SATFINITE.E5M2.F32.PACK_AB_MERGE_C R237, R226, R227, RZ ;  /* 0x000000e3e2ed723e */ /* 0x000fe400048060ff */
[----:B------:R-:W-:Y:S02]  /*230f0*/  F2FP.SATFINITE.E5M2.F32.PACK_AB_MERGE_C R252, R224, R225, RZ ;  /* 0x000000e1e0fc723e */ /* 0x000fe400048060ff */
[----:B------:R-:W-:Y:S02]  /*23100*/  F2FP.SATFINITE.E5M2.F32.PACK_AB_MERGE_C R250, R218, R219, RZ ;  /* 0x000000dbdafa723e */ /* 0x000fe400048060ff */
[----:B------:R-:W-:Y:S02]  /*23110*/  F2FP.SATFINITE.E5M2.F32.PACK_AB_MERGE_C R251, R222, R223, RZ ;  /* 0x000000dfdefb723e */ /* 0x000fe400048060ff */
[----:B------:R-:W-:-:S02]  /*23120*/  F2FP.SATFINITE.E5M2.F32.PACK_AB_MERGE_C R231, R214, R215, RZ ;  /* 0x000000d7d6e7723e */ /* 0x000fc400048060ff */
        /* <DEDUP_REMOVED lines=14> */
[----:B------:R-:W-:-:S05]  /*23210*/  F2FP.SATFINITE.E5M2.F32.PACK_AB_MERGE_C R4, R10, R11, RZ ;  /* 0x0000000b0a04723e */ /* 0x000fca00048060ff */
[----:B------:R0:W-:Y:S04]  /*23220*/  STL [R1+0x400], R4 ;  /* 0x0004000401007387 */ /* 0x0001e80000100800 */
[----:B------:R-:W2:Y:S04]  /*23230*/  LDL.LU R90, [R1+0x218] ;  /* 0x00021800015a7983 */ /* 0x000ea80000300800 */
[----:B------:R-:W2:Y:S01]  /*23240*/  LDL.LU R5, [R1+0x21c] ;  /* 0x00021c0001057983 */ /* 0x000ea20000300800 */
[----:B------:R-:W-:-:S05]  /*23250*/  F2FP.SATFINITE.E5M2.F32.PACK_AB_MERGE_C R0, R6, R7, RZ ;  /* 0x000000070600723e */ /* 0x000fca00048060ff */
[----:B------:R1:W-:Y:S04]  /*23260*/  STL [R1+0x204], R0 ;  /* 0x0002040001007387 */ /* 0x0003e80000100800 */
[----:B------:R-:W3:Y:S04]  /*23270*/  LDL.LU R93, [R1+0x220] ;  /* 0x00022000015d7983 */ /* 0x000ee80000300800 */
[----:B------:R-:W3:Y:S04]  /*23280*/  LDL.LU R249, [R1+0x224] ;  /* 0x0002240001f97983 */ /* 0x000ee80000300800 */
[----:B------:R-:W4:Y:S04]  /*23290*/  LDL.LU R92, [R1+0x228] ;  /* 0x00022800015c7983 */ /* 0x000f280000300800 */
[----:B------:R-:W4:Y:S04]  /*232a0*/  LDL.LU R248, [R1+0x22c] ;  /* 0x00022c0001f87983 */ /* 0x000f280000300800 */
[----:B0-----:R-:W4:Y:S04]  /*232b0*/  LDL.LU R4, [R1+0x230] ;  /* 0x0002300001047983 */ /* 0x001f280000300800 */
[----:B------:R-:W4:Y:S04]  /*232c0*/  LDL.LU R247, [R1+0x234] ;  /* 0x0002340001f77983 */ /* 0x000f280000300800 */
[----:B-1----:R-:W2:Y:S04]  /*232d0*/  LDL.LU R0, [R1+0x238] ;  /* 0x0002380001007983 */ /* 0x002ea80000300800 */
        /* <DEDUP_REMOVED lines=127> */
[----:B------:R-:W4:Y:S04]  /*23ad0*/  LDL.LU R94, [R1] ;  /* 0x00000000015e7983 */ /* 0x000f280000300800 */
[----:B------:R-:W4:Y:S04]  /*23ae0*/  LDL.LU R95, [R1+0x4] ;  /* 0x00000400015f7983 */ /* 0x000f280000300800 */
[----:B------:R-:W4:Y:S04]  /*23af0*/  LDL.LU R211, [R1+0x8] ;  /* 0x0000080001d37983 */ /* 0x000f280000300800 */
[----:B------:R-:W4:Y:S01]  /*23b00*/  LDL.LU R201, [R1+0xc] ;  /* 0x00000c0001c97983 */ /* 0x000f220000300800 */
[----:B--2---:R-:W-:-:S02]  /*23b10*/  F2FP.SATFINITE.E5M2.F32.PACK_AB_MERGE_C R246, R246, R0, RZ ;  /* 0x00000000f6f6723e */ /* 0x004fc400048060ff */
[----:B------:R-:W-:Y:S02]  /*23b20*/  F2FP.SATFINITE.E5M2.F32.PACK_AB_MERGE_C R5, R5, R90, RZ ;  /* 0x0000005a0505723e */ /* 0x000fe400048060ff */
[----:B------:R-:W2:Y:S01]  /*23b30*/  LDL.LU R90, [R1+0x2270] ;  /* 0x00227000015a7983 */ /* 0x000ea20000300800 */
[----:B---3--:R-:W-:Y:S02]  /*23b40*/  F2FP.SATFINITE.E5M2.F32.PACK_AB_MERGE_C R249, R249, R93, RZ ;  /* 0x0000005df9f9723e */ /* 0x008fe400048060ff */
[----:B----4-:R-:W-:Y:S01]  /*23b50*/  F2FP.SATFINITE.E5M2.F32.PACK_AB_MERGE_C R248, R248, R92, RZ ;  /* 0x0000005cf8f8723e */ /* 0x010fe200048060ff */
[----:B------:R-:W3:Y:S01]  /*23b60*/  LDL.LU R93, [R1+0x226c] ;  /* 0x00226c00015d7983 */ /* 0x000ee20000300800 */
[----:B------:R-:W-:-:S03]  /*23b70*/  F2FP.SATFINITE.E5M2.F32.PACK_AB_MERGE_C R247, R247, R4, RZ ;  /* 0x00000004f7f7723e */ /* 0x000fc600048060ff */
[----:B------:R-:W3:Y:S01]  /*23b80*/  LDL.LU R92, [R1+0x2268] ;  /* 0x00226800015c7983 */ /* 0x000ee20000300800 */
[----:B------:R-:W-:-:S03]  /*23b90*/  F2FP.SATFINITE.E5M2.F32.PACK_AB_MERGE_C R245, R245, R150, RZ ;  /* 0x00000096f5f5723e */ /* 0x000fc600048060ff */
[----:B------:R-:W4:Y:S01]  /*23ba0*/  LDL.LU R4, [R1+0x10] ;  /* 0x0000100001047983 */ /* 0x000f220000300800 */
        /* <DEDUP_REMOVED lines=49> */
[----:B------:R-:W-:-:S05]  /*23ec0*/  F2FP.SATFINITE.E5M2.F32.PACK_AB_MERGE_C R0, R95, R94, RZ ;  /* 0x0000005e5f00723e */ /* 0x000fca00048060ff */
[----:B------:R0:W-:Y:S01]  /*23ed0*/  STL [R1+0x718], R0 ;  /* 0x0007180001007387 */ /* 0x0001e20000100800 */
[----:B------:R-:W-:-:S03]  /*23ee0*/  F2FP.SATFINITE.E5M2.F32.PACK_AB_MERGE_C R94, R201, R211, RZ ;  /* 0x000000d3c95e723e */ /* 0x000fc600048060ff */
[----:B0-----:R-:W4:Y:S04]  /*23ef0*/  LDL.LU R0, [R1+0x14] ;  /* 0x0000140001007983 */ /* 0x001f280000300800 */
[----:B------:R0:W-:Y:S04]  /*23f00*/  STL [R1+0x714], R94 ;  /* 0x0007145e01007387 */ /* 0x0001e80000100800 */
[----:B------:R-:W2:Y:S04]  /*23f10*/  LDL.LU R150, [R1+0x18] ;  /* 0x0000180001967983 */ /* 0x000ea80000300800 */
[----:B------:R-:W2:Y:S04]  /*23f20*/  LDL.LU R151, [R1+0x1c] ;  /* 0x00001c0001977983 */ /* 0x000ea80000300800 */
        /* <DEDUP_REMOVED lines=43> */
[----:B------:R-:W3:Y:S01]  /*241e0*/  LDL.LU R107, [R1+0xcc] ;  /* 0x0000cc00016b7983 */ /* 0x000ee20000300800 */
[----:B------:R-:W-:-:S03]  /*241f0*/  F2FP.SATFINITE.E5M2.F32.PACK_AB_MERGE_C R11, R11, R100, RZ ;  /* 0x000000640b0b723e */ /* 0x000fc600048060ff */
        /* <DEDUP_REMOVED lines=10> */
[----:B------:R-:W3:Y:S04]  /*242a0*/  LDL.LU R101, [R1+0xe4] ;  /* 0x0000e40001657983 */ /* 0x000ee80000300800 */
[----:B------:R-:W3:Y:S04]  /*242b0*/  LDL.LU R98, [R1+0xe8] ;  /* 0x0000e80001627983 */ /* 0x000ee80000300800 */
[----:B------:R-:W3:Y:S04]  /*242c0*/  LDL.LU R99, [R1+0xec] ;  /* 0x0000ec0001637983 */ /* 0x000ee80000300800 */
[----:B------:R-:W3:Y:S04]  /*242d0*/  LDL.LU R96, [R1+0xf0] ;  /* 0x0000f00001607983 */ /* 0x000ee80000300800 */
[----:B------:R-:W3:Y:S04]  /*242e0*/  LDL.LU R97, [R1+0xf4] ;  /* 0x0000f40001617983 */ /* 0x000ee80000300800 */
[----:B0-----:R-:W3:Y:S04]  /*242f0*/  LDL.LU R94, [R1+0xf8] ;  /* 0x0000f800015e7983 */ /* 0x001ee80000300800 */
[----:B------:R-:W3:Y:S04]  /*24300*/  LDL.LU R95, [R1+0xfc] ;  /* 0x0000fc00015f7983 */ /* 0x000ee80000300800 */
[----:B------:R-:W3:Y:S04]  /*24310*/  LDL.LU R211, [R1+0x100] ;  /* 0x0001000001d37983 */ /* 0x000ee80000300800 */
[----:B------:R-:W3:Y:S01]  /*24320*/  LDL.LU R201, [R1+0x104] ;  /* 0x0001040001c97983 */ /* 0x000ee20000300800 */
[----:B----4-:R-:W-:-:S05]  /*24330*/  F2FP.SATFINITE.E5M2.F32.PACK_AB_MERGE_C R0, R0, R4, RZ ;  /* 0x000000040000723e */ /* 0x010fca00048060ff */
[----:B------:R0:W-:Y:S01]  /*24340*/  STL [R1+0x720], R0 ;  /* 0x0007200001007387 */ /* 0x0001e20000100800 */
[----:B--2---:R-:W-:Y:S02]  /*24350*/  F2FP.SATFINITE.E5M2.F32.PACK_AB_MERGE_C R150, R151, R150, RZ ;  /* 0x000000969796723e */ /* 0x004fe400048060ff */
[----:B---3--:R-:W-:-:S03]  /*24360*/  F2FP.SATFINITE.E5M2.F32.PACK_AB_MERGE_C R4, R149, R148, RZ ;  /* 0x000000949504723e */ /* 0x008fc600048060ff */
[----:B------:R-:W-:Y:S04]  /*24370*/  STL [R1+0x71c], R150 ;  /* 0x00071c9601007387 */ /* 0x000fe80000100800 */
[----:B------:R1:W-:Y:S01]  /*24380*/  STL [R1+0x730], R4 ;  /* 0x0007300401007387 */ /* 0x0003e20000100800 */
[----:B0-----:R-:W-:-:S05]  /*24390*/  F2FP.SATFINITE.E5M2.F32.PACK_AB_MERGE_C R0, R147, R146, RZ ;  /* 0x000000929300723e */ /* 0x001fca00048060ff */
[----:B------:R0:W-:Y:S01]  /*243a0*/  STL [R1+0x72c], R0 ;  /* 0x00072c0001007387 */ /* 0x0001e20000100800 */
[----:B------:R-:W-:Y:S02]  /*243b0*/  F2FP.SATFINITE.E5M2.F32.PACK_AB_MERGE_C R144, R145, R144, RZ ;  /* 0x000000909190723e */ /* 0x000fe400048060ff */
[----:B-1----:R-:W-:-:S03]  /*243c0*/  F2FP.SATFINITE.E5M2.F32.PACK_AB_MERGE_C R4, R143, R142, RZ ;  /* 0x0000008e8f04723e */ /* 0x002fc600048060ff */
        /* <DEDUP_REMOVED lines=46> */
[----:B------:R-:W-:-:S05]  /*246b0*/  F2FP.SATFINITE.E5M2.F32.PACK_AB_MERGE_C R96, R97, R96, RZ ;  /* 0x000000606160723e */ /* 0x000fca00048060ff */
[----:B------:R2:W-:Y:S01]  /*246c0*/  STL [R1+0x900], R96 ;  /* 0x0009006001007387 */ /* 0x0005e20000100800 */
[----:B-1----:R-:W-:-:S03]  /*246d0*/  F2FP.SATFINITE.E5M2.F32.PACK_AB_MERGE_C R4, R95, R94, RZ ;  /* 0x0000005e5f04723e */ /* 0x002fc600048060ff */
[----:B------:R-:W3:Y:S01]  /*246e0*/  LDL.LU R95, [R1+0x108] ;  /* 0x00010800015f7983 */ /* 0x000ee20000300800 */
[----:B0-----:R-:W-:-:S03]  /*246f0*/  F2FP.SATFINITE.E5M2.F32.PACK_AB_MERGE_C R0, R201, R211, RZ ;  /* 0x000000d3c900723e */ /* 0x001fc600048060ff */
[----:B------:R-:W-:Y:S04]  /*24700*/  STL [R1+0x8fc], R4 ;  /* 0x0008fc0401007387 */ /* 0x000fe80000100800 */
[----:B------:R-:W3:Y:S04]  /*24710*/  LDL.LU R94, [R1+0x10c] ;  /* 0x00010c00015e7983 */ /* 0x000ee80000300800 */
[----:B------:R0:W-:Y:S04]  /*24720*/  STL [R1+0x910], R0 ;  /* 0x0009100001007387 */ /* 0x0001e80000100800 */
[----:B------:R-:W4:Y:S04]  /*24730*/  LDL.LU R97, [R1+0x110] ;  /* 0x0001100001617983 */ /* 0x000f280000300800 */
[----:B--2---:R-:W4:Y:S04]  /*24740*/  LDL.LU R96, [R1+0x114] ;  /* 0x0001140001607983 */ /* 0x004f280000300800 */
        /* <DEDUP_REMOVED lines=54> */
[----:B0-----:R-:W2:Y:S04]  /*24ab0*/  LDL.LU R0, [R1+0x1f0] ;  /* 0x0001f00001007983 */ /* 0x001ea80000300800 */
[----:B------:R-:W2:Y:S04]  /*24ac0*/  LDL.LU R4, [R1+0x1f4] ;  /* 0x0001f40001047983 */ /* 0x000ea80000300800 */
[----:B------:R-:W2:Y:S04]  /*24ad0*/  LDL.LU R211, [R1+0x1f8] ;  /* 0x0001f80001d37983 */ /* 0x000ea80000300800 */
[----:B------:R-:W2:Y:S01]  /*24ae0*/  LDL.LU R201, [R1+0x1fc] ;  /* 0x0001fc0001c97983 */ /* 0x000ea20000300800 */
[----:B---3--:R-:W-:-:S03]  /*24af0*/  F2FP.SATFINITE.E5M2.F32.PACK_AB_MERGE_C R94, R94, R95, RZ ;  /* 0x0000005f5e5e723e */ /* 0x008fc600048060ff */
[----:B------:R-:W3:Y:S04]  /*24b00*/  LDL.LU R95, [R1+0x2264] ;  /* 0x00226400015f7983 */ /* 0x000ee80000300800 */
[----:B------:R0:W-:Y:S01]  /*24b10*/  STL [R1+0x90c], R94 ;  /* 0x00090c5e01007387 */ /* 0x0001e20000100800 */
[----:B----4-:R-:W-:-:S03]  /*24b20*/  F2FP.SATFINITE.E5M2.F32.PACK_AB_MERGE_C R96, R96, R97, RZ ;  /* 0x000000616060723e */ /* 0x010fc600048060ff */
[----:B0-----:R-:W3:Y:S01]  /*24b30*/  LDL.LU R94, [R1+0x2260] ;  /* 0x00226000015e7983 */ /* 0x001ee20000300800 */
[----:B--2---:R-:W-:-:S03]  /*24b40*/  F2FP.SATFINITE.E5M2.F32.PACK_AB_MERGE_C R98, R98, R99, RZ ;  /* 0x000000636262723e */ /* 0x004fc600048060ff */
[----:B------:R-:W2:Y:S04]  /*24b50*/  LDL.LU R97, [R1+0x225c] ;  /* 0x00225c0001617983 */ /* 0x000ea80000300800 */
[----:B------:R0:W-:Y:S01]  /*24b60*/  STL [R1+0x920], R96 ;  /* 0x0009206001007387 */ /* 0x0001e20000100800 */
[----:B------:R-:W-:-:S03]  /*24b70*/  F2FP.SATFINITE.E5M2.F32.PACK_AB_MERGE_C R100, R100, R101, RZ ;  /* 0x000000656464723e */ /* 0x000fc600048060ff */
[----:B0-----:R-:W2:Y:S01]  /*24b80*/  LDL.LU R96, [R1+0x2258] ;  /* 0x0022580001607983 */ /* 0x001ea20000300800 */
[----:B------:R-:W-:-:S03]  /*24b90*/  F2FP.SATFINITE.E5M2.F32.PACK_AB_MERGE_C R102, R102, R103, RZ ;  /* 0x000000676666723e */ /* 0x000fc600048060ff */
[----:B------:R-:W4:Y:S04]  /*24ba0*/  LDL.LU R99, [R1+0x2254] ;  /* 0x0022540001637983 */ /* 0x000f280000300800 */
[----:B------:R0:W-:Y:S01]  /*24bb0*/  STL [R1+0x91c], R98 ;  /* 0x00091c6201007387 */ /* 0x0001e20000100800 */
[----:B------:R-:W-:-:S03]  /*24bc0*/  F2FP.SATFINITE.E5M2.F32.PACK_AB_MERGE_C R104, R104, R105, RZ ;  /* 0x000000696868723e */ /* 0x000fc600048060ff */
[----:B0-----:R-:W4:Y:S04]  /*24bd0*/  LDL.LU R98, [R1+0x2250] ;  /* 0x0022500001627983 */ /* 0x001f280000300800 */
[----:B------:R-:W4:Y:S04]  /*24be0*/  LDL.LU R101, [R1+0x224c] ;  /* 0x00224c0001657983 */ /* 0x000f280000300800 */
[----:B------:R0:W-:Y:S01]  /*24bf0*/  STL [R1+0x930], R100 ;  /* 0x0009306401007387 */ /* 0x0001e20000100800 */
[----:B------:R-:W-:Y:S02]  /*24c00*/  F2FP.SATFINITE.E5M2.F32.PACK_AB_MERGE_C R106, R106, R107, RZ ;  /* 0x0000006b6a6a723e */ /* 0x000fe400048060ff */
[----:B------:R-:W-:Y:S01]  /*24c10*/  F2FP.SATFINITE.E5M2.F32.PACK_AB_MERGE_C R108, R108, R109, RZ ;  /* 0x0000006d6c6c723e */ /* 0x000fe200048060ff */
[----:B0-----:R-:W4:Y:S04]  /*24c20*/  LDL.LU R100, [R1+0x2248] ;  /* 0x0022480001647983 */ /* 0x001f280000300800 */
[----:B------:R-:W4:Y:S04]  /*24c30*/  LDL.LU R103, [R1+0x2244] ;  /* 0x0022440001677983 */ /* 0x000f280000300800 */
[----:B------:R0:W-:Y:S01]  /*24c40*/  STL [R1+0x92c], R102 ;  /* 0x00092c6601007387 */ /* 0x0001e20000100800 */
[----:B------:R-:W-:-:S03]  /*24c50*/  F2FP.SATFINITE.E5M2.F32.PACK_AB_MERGE_C R110, R110, R111, RZ ;  /* 0x0000006f6e6e723e */ /* 0x000fc600048060ff */
        /* <DEDUP_REMOVED lines=82> */
[----:B------:R0:W-:Y:S04]  /*25180*/  STL [R1+0x9b8], R144 ;  /* 0x0009b89001007387 */ /* 0x0001e80000100800 */
        /* <DEDUP_REMOVED lines=9> */
[----:B0-----:R-:W4:Y:S01]  /*25220*/  LDL.LU R150, [R1+0x2180] ;  /* 0x0021800001967983 */ /* 0x001f220000300800 */
[----:B------:R-:W-:-:S02]  /*25230*/  F2FP.SATFINITE.E5M2.F32.PACK_AB_MERGE_C R4, R4, R0, RZ ;  /* 0x000000000404723e */ /* 0x000fc400048060ff */
[----:B------:R-:W-:Y:S01]  /*25240*/  F2FP.SATFINITE.E5M2.F32.PACK_AB_MERGE_C R201, R201, R211, RZ ;  /* 0x000000d3c9c9723e */ /* 0x000fe200048060ff */
[----:B------:R-:W4:Y:S04]  /*25250*/  LDL.LU R0, [R1+0x217c] ;  /* 0x00217c0001007983 */ /* 0x000f280000300800 */
[----:B------:R0:W-:Y:S04]  /*25260*/  STL [R1+0x9c8], R4 ;  /* 0x0009c80401007387 */ /* 0x0001e80000100800 */
[----:B------:R-:W-:Y:S01]  /*25270*/  STL [R1+0x9c4], R201 ;  /* 0x0009c4c901007387 */ /* 0x000fe20000100800 */
[----:B0-----:R-:W-:-:S02]  /*25280*/  F2FP.SATFINITE.E5M2.F32.PACK_AB_MERGE_C R4, R25, R24, RZ ;  /* 0x000000181904723e */ /* 0x001fc400048060ff */
[----:B------:R-:W-:Y:S02]  /*25290*/  F2FP.SATFINITE.E5M2.F32.PACK_AB_MERGE_C R25, R27, R26, RZ ;  /* 0x0000001a1b19723e */ /* 0x000fe400048060ff */
[----:B------:R-:W-:Y:S01]  /*252a0*/  F2FP.SATFINITE.E5M2.F32.PACK_AB_MERGE_C R24, R29, R28, RZ ;  /* 0x0000001c1d18723e */ /* 0x000fe200048060ff */
[----:B------:R0:W-:Y:S04]  /*252b0*/  STL [R1+0x6d0], R4 ;  /* 0x0006d00401007387 */ /* 0x0001e80000100800 */
[----:B------:R1:W-:Y:S01]  /*252c0*/  STL [R1+0x6cc], R25 ;  /* 0x0006cc1901007387 */ /* 0x0003e20000100800 */
[----:B0-----:R-:W-:-:S03]  /*252d0*/  F2FP.SATFINITE.E5M2.F32.PACK_AB_MERGE_C R4, R31, R30, RZ ;  /* 0x0000001e1f04723e */ /* 0x001fc600048060ff */
[----:B------:R0:W-:Y:S01]  /*252e0*/  STL [R1+0x6d8], R24 ;  /* 0x0006d81801007387 */ /* 0x0001e20000100800 */
[----:B-1----:R-:W-:-:S03]  /*252f0*/  F2FP.SATFINITE.E5M2.F32.PACK_AB_MERGE_C R25, R33, R32, RZ ;  /* 0x000000202119723e */ /* 0x002fc600048060ff */
        /* <DEDUP_REMOVED lines=61> */
[----:B---3--:R-:W-:-:S03]  /*256d0*/  F2FP.SATFINITE.E5M2.F32.PACK_AB_MERGE_C R24, R95, R94, RZ ;  /* 0x0000005e5f18723e */ /* 0x008fc600048060ff */
[----:B------:R4:W-:Y:S01]  /*256e0*/  STL [R1+0x7d4], R25 ;  /* 0x0007d41901007387 */ /* 0x0009e20000100800 */
[----:B--2---:R-:W-:-:S03]  /*256f0*/  F2FP.SATFINITE.E5M2.F32.PACK_AB_MERGE_C R4, R97, R96, RZ ;  /* 0x000000606104723e */ /* 0x004fc600048060ff */
[----:B------:R0:W-:Y:S01]  /*25700*/  STL [R1+0x7d0], R24 ;  /* 0x0007d01801007387 */ /* 0x0001e20000100800 */
[----:B----4-:R-:W-:-:S03]  /*25710*/  F2FP.SATFINITE.E5M2.F32.PACK_AB_MERGE_C R25, R99, R98, RZ ;  /* 0x000000626319723e */ /* 0x010fc600048060ff */
        /* <DEDUP_REMOVED lines=50> */
[----:B------:R0:W-:Y:S04]  /*25a40*/  STL [R1+0x974], R25 ;  /* 0x0009741901007387 */ /* 0x0001e80000100800 */
[----:B------:R-:W2:Y:S01]  /*25a50*/  LDL.LU R32, [R1+0xc00] ;  /* 0x000c000001207983 */ /* 0x000ea20000300800 */
[----:B-1----:R-:W-:-:S03]  /*25a60*/  F2FP.SATFINITE.E5M2.F32.PACK_AB_MERGE_C R4, R151, R150, RZ ;  /* 0x000000969704723e */ /* 0x002fc600048060ff */
[----:B------:R1:W-:Y:S04]  /*25a70*/  STL [R1+0x988], R24 ;  /* 0x0009881801007387 */ /* 0x0003e80000100800 */
[----:B------:R-:W3:Y:S04]  /*25a80*/  LDL.LU R31, [R1+0xa04] ;  /* 0x000a0400011f7983 */ /* 0x000ee80000300800 */
[----:B------:R4:W-:Y:S04]  /*25a90*/  STL [R1+0x984], R4 ;  /* 0x0009840401007387 */ /* 0x0009e80000100800 */
[----:B------:R-:W3:Y:S01]  /*25aa0*/  LDL.LU R30, [R1+0xa00] ;  /* 0x000a0000011e7983 */ /* 0x000ee20000300800 */
[----:B------:R-:W-:Y:S01]  /*25ab0*/  LOP3.LUT R202, R202, 0xffff, RZ, 0xc0, !PT ;  /* 0x0000ffffcaca7812 */ /* 0x000fe200078ec0ff */
[----:B0-----:R-:W-:Y:S01]  /*25ac0*/  VIADD R25, R0, 0xaa ;  /* 0x000000aa00197836 */ /* 0x001fe20000000000 */
[----:B------:R-:W-:-:S02]  /*25ad0*/  LOP3.LUT R29, R199, 0xffff, RZ, 0xc0, !PT ;  /* 0x0000ffffc71d7812 */ /* 0x000fc400078ec0ff */
[----:B------:R-:W-:Y:S02]  /*25ae0*/  LOP3.LUT R203, R203, 0xffff, RZ, 0xc0, !PT ;  /* 0x0000ffffcbcb7812 */ /* 0x000fe400078ec0ff */
[----:B------:R-:W-:Y:S01]  /*25af0*/  LOP3.LUT R211, R179, 0xffff, RZ, 0xc0, !PT ;  /* 0x0000ffffb3d37812 */ /* 0x000fe200078ec0ff */
[----:B-1----:R-:W-:Y:S01]  /*25b00*/  VIADD R24, R0, 0xab ;  /* 0x000000ab00187836 */ /* 0x002fe20000000000 */
[----:B------:R-:W-:Y:S02]  /*25b10*/  LOP3.LUT R207, R207, 0xffff, RZ, 0xc0, !PT ;  /* 0x0000ffffcfcf7812 */ /* 0x000fe400078ec0ff */
[----:B------:R-:W-:Y:S02]  /*25b20*/  LOP3.LUT R206, R206, 0xffff, RZ, 0xc0, !PT ;  /* 0x0000ffffcece7812 */ /* 0x000fe400078ec0ff */
[----:B------:R-:W-:Y:S02]  /*25b30*/  LOP3.LUT R33, R198, 0xffff, RZ, 0xc0, !PT ;  /* 0x0000ffffc6217812 */ /* 0x000fe400078ec0ff */
[----:B------:R-:W-:-:S02]  /*25b40*/  LOP3.LUT R199, R178, 0xffff, RZ, 0xc0, !PT ;  /* 0x0000ffffb2c77812 */ /* 0x000fc400078ec0ff */
[----:B----4-:R-:W-:Y:S01]  /*25b50*/  LOP3.LUT R4, R6, 0xffff, RZ, 0xc0, !PT ;  /* 0x0000ffff06047812 */ /* 0x010fe200078ec0ff */
[----:B------:R-:W-:Y:S01]  /*25b60*/  STL [R1+0x10], R29 ;  /* 0x0000101d01007387 */ /* 0x000fe20000100800 */
[----:B------:R-:W-:Y:S02]  /*25b70*/  LOP3.LUT R205, R205, 0xffff, RZ, 0xc0, !PT ;  /* 0x0000ffffcdcd7812 */ /* 0x000fe400078ec0ff */
[----:B------:R-:W-:Y:S02]  /*25b80*/  LOP3.LUT R204, R204, 0xffff, RZ, 0xc0, !PT ;  /* 0x0000ffffcccc7812 */ /* 0x000fe400078ec0ff */
[----:B------:R-:W-:Y:S02]  /*25b90*/  LOP3.LUT R201, R7, 0xffff, RZ, 0xc0, !PT ;  /* 0x0000ffff07c97812 */ /* 0x000fe400078ec0ff */
[--C-:B------:R-:W-:Y:S02]  /*25ba0*/  PRMT R6, R211, 0x3340, R0.reuse ;  /* 0x00003340d3067816 */ /* 0x100fe40000000000 */
[----:B------:R-:W-:Y:S01]  /*25bb0*/  PRMT R26, R202, 0x3340, R203 ;  /* 0x00003340ca1a7816 */ /* 0x000fe200000000cb */
[----:B------:R-:W-:Y:S01]  /*25bc0*/  STL [R1+0xc], R33 ;  /* 0x00000c2101007387 */ /* 0x000fe20000100800 */
[----:B------:R-:W-:-:S02]  /*25bd0*/  PRMT R7, R199, 0x3340, R0 ;  /* 0x00003340c7077816 */ /* 0x000fc40000000000 */
[----:B------:R-:W-:Y:S01]  /*25be0*/  PRMT R27, R207, 0x3340, R206 ;  /* 0x00003340cf1b7816 */ /* 0x000fe200000000ce */
[----:B------:R0:W-:Y:S01]  /*25bf0*/  STL [R1+0x20fc], R4 ;  /* 0x0020fc0401007387 */ /* 0x0001e20000100800 */
[----:B------:R-:W-:Y:S01]  /*25c00*/  ISETP.GE.AND P0, PT, R25, UR7, PT ;  /* 0x0000000719007c0c */ /* 0x000fe2000bf06270 */
[----:B------:R-:W-:Y:S01]  /*25c10*/  ULDC UR7, c[0x0][0x248] ;  /* 0x0000920000077ab9 */ /* 0x000fe20000000800 */
[----:B------:R-:W-:Y:S01]  /*25c20*/  ISETP.GE.AND P1, PT, R24, UR9, PT ;  /* 0x0000000918007c0c */ /* 0x000fe2000bf26270 */
[----:B------:R-:W-:Y:S01]  /*25c30*/  ULDC UR9, c[0x0][0x228] ;  /* 0x00008a0000097ab9 */ /* 0x000fe20000000800 */
[--C-:B------:R-:W-:Y:S02]  /*25c40*/  PRMT R25, R4, 0x3340, R0.reuse ;  /* 0x0000334004197816 */ /* 0x100fe40000000000 */
[----:B------:R-:W-:Y:S02]  /*25c50*/  PRMT R24, R201, 0x3340, R0 ;  /* 0x00003340c9187816 */ /* 0x000fe40000000000 */
[----:B------:R-:W-:-:S02]  /*25c60*/  PRMT R28, R205, 0x3340, R204 ;  /* 0x00003340cd1c7816 */ /* 0x000fc400000000cc */
[----:B0-----:R-:W-:Y:S02]  /*25c70*/  PRMT R4, R26, 0x5410, R6 ;  /* 0x000054101a047816 */ /* 0x001fe40000000006 */
[----:B------:R-:W-:Y:S02]  /*25c80*/  PRMT R7, R27, 0x5410, R7 ;  /* 0x000054101b077816 */ /* 0x000fe40000000007 */
[----:B------:R-:W-:Y:S01]  /*25c90*/  PRMT R29, R29, 0x3340, R33 ;  /* 0x000033401d1d7816 */ /* 0x000fe20000000021 */
[----:B------:R0:W-:Y:S01]  /*25ca0*/  STL [R1+0xb48], R4 ;  /* 0x000b480401007387 */ /* 0x0001e20000100800 */
[----:B------:R-:W-:-:S03]  /*25cb0*/  PRMT R6, R28, 0x5410, R24 ;  /* 0x000054101c067816 */ /* 0x000fc60000000018 */
[----:B------:R-:W-:Y:S04]  /*25cc0*/  STL [R1+0xb44], R7 ;  /* 0x000b440701007387 */ /* 0x000fe80000100800 */
[----:B------:R-:W4:Y:S01]  /*25cd0*/  LDL.LU R36, [R1+0xc0c] ;  /* 0x000c0c0001247983 */ /* 0x000f220000300800 */
[----:B0-----:R-:W-:-:S03]  /*25ce0*/  PRMT R4, R29, 0x5410, R25 ;  /* 0x000054101d047816 */ /* 0x001fc60000000019 */
[----:B------:R-:W-:Y:S04]  /*25cf0*/  STL [R1+0xb40], R6 ;  /* 0x000b400601007387 */ /* 0x000fe80000100800 */
[----:B------:R-:W4:Y:S04]  /*25d00*/  LDL.LU R35, [R1+0xc08] ;  /* 0x000c080001237983 */ /* 0x000f280000300800 */
[----:B------:R3:W-:Y:S04]  /*25d10*/  STL [R1+0xb3c], R4 ;  /* 0x000b3c0401007387 */ /* 0x0007e80000100800 */
[----:B------:R-:W4:Y:S01]  /*25d20*/  LDL.LU R34, [R1+0xc04] ;  /* 0x000c040001227983 */ /* 0x000f220000300800 */
[----:B--2---:R-:W-:-:S05]  /*25d30*/  LOP3.LUT R26, R32, 0xffff, RZ, 0xc0, !PT ;  /* 0x0000ffff201a7812 */ /* 0x004fca00078ec0ff */
[----:B------:R-:W-:Y:S04]  /*25d40*/  STL [R1], R26 ;  /* 0x0000001a01007387 */ /* 0x000fe80000100800 */
[----:B------:R-:W2:Y:S01]  /*25d50*/  LDL.LU R33, [R1+0xa08] ;  /* 0x000a080001217983 */ /* 0x000ea20000300800 */
[----:B---3--:R-:W-:-:S05]  /*25d60*/  LOP3.LUT R4, R30, 0xffff, RZ, 0xc0, !PT ;  /* 0x0000ffff1e047812 */ /* 0x008fca00078ec0ff */
[----:B------:R-:W-:Y:S04]  /*25d70*/  STL [R1+0x20], R4 ;  /* 0x0000200401007387 */ /* 0x000fe80000100800 */
[----:B------:R-:W3:Y:S04]  /*25d80*/  LDL.LU R32, [R1+0x80c] ;  /* 0x00080c0001207983 */ /* 0x000ee80000300800 */
[----:B------:R-:W3:Y:S01]  /*25d90*/  LDL.LU R30, [R1+0x808] ;  /* 0x00080800011e7983 */ /* 0x000ee20000300800 */
[----:B------:R-:W-:-:S03]  /*25da0*/  LOP3.LUT R149, R31, 0xffff, RZ, 0xc0, !PT ;  /* 0x0000ffff1f957812 */ /* 0x000fc600078ec0ff */
[----:B------:R-:W3:Y:S01]  /*25db0*/  LDL.LU R31, [R1+0x804] ;  /* 0x00080400011f7983 */ /* 0x000ee20000300800 */
[----:B------:R-:W-:Y:S02]  /*25dc0*/  LOP3.LUT R27, R200, 0xffff, RZ, 0xc0, !PT ;  /* 0x0000ffffc81b7812 */ /* 0x000fe400078ec0ff */
[----:B------:R-:W-:Y:S02]  /*25dd0*/  LOP3.LUT R208, R208, 0xffff, RZ, 0xc0, !PT ;  /* 0x0000ffffd0d07812 */ /* 0x000fe400078ec0ff */
[----:B------:R-:W-:Y:S02]  /*25de0*/  LOP3.LUT R209, R209, 0xffff, RZ, 0xc0, !PT ;  /* 0x0000ffffd1d17812 */ /* 0x000fe400078ec0ff */
[----:B------:R-:W-:Y:S02]  /*25df0*/  LOP3.LUT R200, R181, 0xffff, RZ, 0xc0, !PT ;  /* 0x0000ffffb5c87812 */ /* 0x000fe400078ec0ff */
[----:B------:R-:W-:Y:S02]  /*25e00*/  LOP3.LUT R7, R180, 0xffff, RZ, 0xc0, !PT ;  /* 0x0000ffffb4077812 */ /* 0x000fe400078ec0ff */
[----:B------:R-:W-:Y:S01]  /*25e10*/  LOP3.LUT R150, R221, 0xffff, RZ, 0xc0, !PT ;  /* 0x0000ffffdd967812 */ /* 0x000fe200078ec0ff */
[----:B------:R-:W-:Y:S01]  /*25e20*/  STL [R1+0x18], R27 ;  /* 0x0000181b01007387 */ /* 0x000fe20000100800 */
[----:B------:R-:W-:-:S02]  /*25e30*/  LOP3.LUT R151, R210, 0xffff, RZ, 0xc0, !PT ;  /* 0x0000ffffd2977812 */ /* 0x000fc400078ec0ff */
[----:B------:R-:W-:Y:S01]  /*25e40*/  PRMT R6, R200, 0x3340, R0 ;  /* 0x00003340c8067816 */ /* 0x000fe20000000000 */
[----:B------:R0:W-:Y:S01]  /*25e50*/  STL [R1+0x14], R7 ;  /* 0x0000140701007387 */ /* 0x0001e20000100800 */
[----:B------:R-:W-:Y:S02]  /*25e60*/  PRMT R24, R208, 0x3340, R209 ;  /* 0x00003340d0187816 */ /* 0x000fe400000000d1 */
[----:B------:R-:W-:Y:S02]  /*25e70*/  LOP3.LUT R210, R9, 0xffff, RZ, 0xc0, !PT ;  /* 0x0000ffff09d27812 */ /* 0x000fe400078ec0ff */
[----:B------:R-:W-:Y:S02]  /*25e80*/  LOP3.LUT R221, R8, 0xffff, RZ, 0xc0, !PT ;  /* 0x0000ffff08dd7812 */ /* 0x000fe400078ec0ff */
[----:B------:R-:W-:Y:S02]  /*25e90*/  PRMT R25, R26, 0x3340, R150 ;  /* 0x000033401a197816 */ /* 0x000fe40000000096 */
[----:B0-----:R-:W-:-:S02]  /*25ea0*/  PRMT R7, R7, 0x3340, R0 ;  /* 0x0000334007077816 */ /* 0x001fc40000000000 */
[----:B------:R-:W-:Y:S02]  /*25eb0*/  PRMT R6, R24, 0x5410, R6 ;  /* 0x0000541018067816 */ /* 0x000fe40000000006 */
[--C-:B------:R-:W-:Y:S02]  /*25ec0*/  PRMT R8, R210, 0x3340, R0.reuse ;  /* 0x00003340d2087816 */ /* 0x100fe40000000000 */
[----:B------:R-:W-:Y:S02]  /*25ed0*/  PRMT R26, R149, 0x3340, R151 ;  /* 0x00003340951a7816 */ /* 0x000fe40000000097 */
[----:B------:R-:W-:Y:S02]  /*25ee0*/  PRMT R27, R4, 0x3340, R27 ;  /* 0x00003340041b7816 */ /* 0x000fe4000000001b */
[----:B------:R-:W-:Y:S02]  /*25ef0*/  PRMT R9, R221, 0x3340, R0 ;  /* 0x00003340dd097816 */ /* 0x000fe40000000000 */
[----:B------:R-:W-:Y:S01]  /*25f00*/  PRMT R4, R25, 0x5410, R7 ;  /* 0x0000541019047816 */ /* 0x000fe20000000007 */
[----:B------:R-:W-:Y:S01]  /*25f10*/  STL [R1+0x2100], R221 ;  /* 0x002100dd01007387 */ /* 0x000fe20000100800 */
[----:B------:R-:W-:-:S03]  /*25f20*/  PRMT R7, R26, 0x5410, R8 ;  /* 0x000054101a077816 */ /* 0x000fc60000000008 */
[----:B------:R0:W-:Y:S04]  /*25f30*/  STL [R1+0xb38], R6 ;  /* 0x000b380601007387 */ /* 0x0001e80000100800 */
[----:B------:R4:W-:Y:S01]  /*25f40*/  STL [R1+0xb34], R4 ;  /* 0x000b340401007387 */ /* 0x0009e20000100800 */
[----:B0-----:R-:W-:-:S03]  /*25f50*/  PRMT R6, R27, 0x5410, R9 ;  /* 0x000054101b067816 */ /* 0x001fc60000000009 */
[----:B------:R-:W-:Y:S01]  /*25f60*/  STL [R1+0xb30], R7 ;  /* 0x000b300701007387 */ /* 0x000fe20000100800 */
[----:B----4-:R-:W-:-:S03]  /*25f70*/  LOP3.LUT R4, R36, 0xffff, RZ, 0xc0, !PT ;  /* 0x0000ffff24047812 */ /* 0x010fc600078ec0ff */
[----:B------:R0:W-:Y:S04]  /*25f80*/  STL [R1+0xb2c], R6 ;  /* 0x000b2c0601007387 */ /* 0x0001e80000100800 */
[----:B------:R-:W4:Y:S04]  /*25f90*/  LDL.LU R39, [R1+0xc18] ;  /* 0x000c180001277983 */ /* 0x000f280000300800 */
[----:B------:R-:W-:Y:S04]  /*25fa0*/  STL [R1+0x40], R4 ;  /* 0x0000400401007387 */ /* 0x000fe80000100800 */
[----:B------:R-:W4:Y:S01]  /*25fb0*/  LDL.LU R38, [R1+0xc14] ;  /* 0x000c140001267983 */ /* 0x000f220000300800 */
[----:B------:R-:W-:-:S03]  /*25fc0*/  LOP3.LUT R179, R34, 0xffff, RZ, 0xc0, !PT ;  /* 0x0000ffff22b37812 */ /* 0x000fc600078ec0ff */
[----:B------:R-:W4:Y:S04]  /*25fd0*/  LDL.LU R37, [R1+0xc10] ;  /* 0x000c100001257983 */ /* 0x000f280000300800 */
[----:B------:R-:W4:Y:S04]  /*25fe0*/  LDL.LU R36, [R1+0xa0c] ;  /* 0x000a0c0001247983 */ /* 0x000f280000300800 */
[----:B------:R-:W4:Y:S01]  /*25ff0*/  LDL.LU R34, [R1+0x818] ;  /* 0x0008180001227983 */ /* 0x000f220000300800 */
[----:B--2---:R-:W-:-:S05]  /*26000*/  LOP3.LUT R25, R33, 0xffff, RZ, 0xc0, !PT ;  /* 0x0000ffff21197812 */ /* 0x004fca00078ec0ff */
[----:B------:R1:W-:Y:S01]  /*26010*/  STL [R1+0x8], R25 ;  /* 0x0000081901007387 */ /* 0x0003e20000100800 */
[----:B---3--:R-:W-:-:S03]  /*26020*/  LOP3.LUT R180, R30, 0xffff, RZ, 0xc0, !PT ;  /* 0x0000ffff1eb47812 */ /* 0x008fc600078ec0ff */
[----:B------:R-:W2:Y:S01]  /*26030*/  LDL.LU R30, [R1+0x814] ;  /* 0x00081400011e7983 */ /* 0x000ea20000300800 */
[----:B------:R-:W-:Y:S02]  /*26040*/  LOP3.LUT R26, R32, 0xffff, RZ, 0xc0, !PT ;  /* 0x0000ffff201a7812 */ /* 0x000fe400078ec0ff */
[----:B------:R-:W-:Y:S02]  /*26050*/  LOP3.LUT R27, R220, 0xffff, RZ, 0xc0, !PT ;  /* 0x0000ffffdc1b7812 */ /* 0x000fe400078ec0ff */
[----:B------:R-:W-:Y:S01]  /*26060*/  LOP3.LUT R181, R31, 0xffff, RZ, 0xc0, !PT ;  /* 0x0000ffff1fb57812 */ /* 0x000fe200078ec0ff */
[----:B------:R3:W-:Y:S04]  /*26070*/  STL [R1+0x3c], R26 ;  /* 0x00003c1a01007387 */ /* 0x0007e80000100800 */
[----:B------:R-:W2:Y:S04]  /*26080*/  LDL.LU R220, [R1+0x2178] ;  /* 0x0021780001dc7983 */ /* 0x000ea80000300800 */
[----:B------:R-:W2:Y:S01]  /*26090*/  LDL.LU R31, [R1+0x810] ;  /* 0x00081000011f7983 */ /* 0x000ea20000300800 */
[----:B------:R-:W-:-:S02]  /*260a0*/  LOP3.LUT R178, R35, 0xffff, RZ, 0xc0, !PT ;  /* 0x0000ffff23b27812 */ /* 0x000fc400078ec0ff */
[----:B------:R-:W-:Y:S02]  /*260b0*/  LOP3.LUT R183, R183, 0xffff, RZ, 0xc0, !PT ;  /* 0x0000ffffb7b77812 */ /* 0x000fe400078ec0ff */
[----:B------:R-:W-:Y:S02]  /*260c0*/  LOP3.LUT R182, R182, 0xffff, RZ, 0xc0, !PT ;  /* 0x0000ffffb6b67812 */ /* 0x000fe400078ec0ff */
[----:B------:R-:W-:Y:S02]  /*260d0*/  LOP3.LUT R198, R11, 0xffff, RZ, 0xc0, !PT ;  /* 0x0000ffff0bc67812 */ /* 0x000fe400078ec0ff */
[----:B0-----:R-:W-:Y:S02]  /*260e0*/  PRMT R6, R183, 0x3340, R0 ;  /* 0x00003340b7067816 */ /* 0x001fe40000000000 */
[----:B------:R-:W-:Y:S02]  /*260f0*/  PRMT R11, R178, 0x3340, R180 ;  /* 0x00003340b20b7816 */ /* 0x000fe400000000b4 */
[----:B------:R-:W-:-:S02]  /*26100*/  LOP3.LUT R9, R185, 0xffff, RZ, 0xc0, !PT ;  /* 0x0000ffffb9097812 */ /* 0x000fc400078ec0ff */
[----:B------:R-:W-:Y:S02]  /*26110*/  PRMT R7, R182, 0x3340, R0 ;  /* 0x00003340b6077816 */ /* 0x000fe40000000000 */
[----:B------:R-:W-:Y:S02]  /*26120*/  PRMT R24, R179, 0x3340, R181 ;  /* 0x00003340b3187816 */ /* 0x000fe400000000b5 */
[----:B------:R-:W-:Y:S01]  /*26130*/  PRMT R11, R11, 0x5410, R6 ;  /* 0x000054100b0b7816 */ /* 0x000fe20000000006 */
[----:B------:R-:W-:Y:S01]  /*26140*/  STL [R1+0x4], R27 ;  /* 0x0000041b01007387 */ /* 0x000fe20000100800 */
[----:B------:R-:W-:Y:S02]  /*26150*/  PRMT R8, R198, 0x3340, R0 ;  /* 0x00003340c6087816 */ /* 0x000fe40000000000 */
[----:B-1----:R-:W-:Y:S01]  /*26160*/  PRMT R25, R25, 0x3340, R27 ;  /* 0x0000334019197816 */ /* 0x002fe2000000001b */
[----:B------:R0:W-:Y:S01]  /*26170*/  STL [R1+0x38], R9 ;  /* 0x0000380901007387 */ /* 0x0001e20000100800 */
[----:B------:R-:W-:-:S02]  /*26180*/  PRMT R6, R24, 0x5410, R7 ;  /* 0x0000541018067816 */ /* 0x000fc40000000007 */
[----:B---3--:R-:W-:Y:S01]  /*26190*/  PRMT R26, R4, 0x3340, R26 ;  /* 0x00003340041a7816 */ /* 0x008fe2000000001a */
[----:B------:R-:W-:Y:S01]  /*261a0*/  STL [R1+0xb28], R11 ;  /* 0x000b280b01007387 */ /* 0x000fe20000100800 */
[----:B------:R-:W-:-:S03]  /*261b0*/  PRMT R4, R25, 0x5410, R8 ;  /* 0x0000541019047816 */ /* 0x000fc60000000008 */
[----:B------:R-:W3:Y:S01]  /*261c0*/  LDL.LU R35, [R1+0xc20] ;  /* 0x000c200001237983 */ /* 0x000ee20000300800 */
[----:B0-----:R-:W-:-:S03]  /*261d0*/  PRMT R9, R9, 0x3340, R0 ;  /* 0x0000334009097816 */ /* 0x001fc60000000000 */
[----:B------:R0:W-:Y:S04]  /*261e0*/  STL [R1+0xb24], R6 ;  /* 0x000b240601007387 */ /* 0x0001e80000100800 */
[----:B------:R-:W3:Y:S04]  /*261f0*/  LDL.LU R33, [R1+0xc1c] ;  /* 0x000c1c0001217983 */ /* 0x000ee80000300800 */
[----:B------:R1:W-:Y:S01]  /*26200*/  STL [R1+0xb20], R4 ;  /* 0x000b200401007387 */ /* 0x0003e20000100800 */
[----:B0-----:R-:W-:-:S03]  /*26210*/  PRMT R6, R26, 0x5410, R9 ;  /* 0x000054101a067816 */ /* 0x001fc60000000009 */
[----:B------:R-:W3:Y:S01]  /*26220*/  LDL.LU R32, [R1+0xa14] ;  /* 0x000a140001207983 */ /* 0x000ee20000300800 */
[----:B----4-:R-:W-:-:S03]  /*26230*/  LOP3.LUT R24, R39, 0xffff, RZ, 0xc0, !PT ;  /* 0x0000ffff27187812 */ /* 0x010fc600078ec0ff */
[----:B------:R0:W-:Y:S01]  /*26240*/  STL [R1+0xb1c], R6 ;  /* 0x000b1c0601007387 */ /* 0x0001e20000100800 */
[----:B-1----:R-:W-:Y:S02]  /*26250*/  LOP3.LUT R4, R38, 0xffff, RZ, 0xc0, !PT ;  /* 0x0000ffff26047812 */ /* 0x002fe400078ec0ff */
[----:B------:R-:W-:Y:S01]  /*26260*/  LOP3.LUT R11, R37, 0xffff, RZ, 0xc0, !PT ;  /* 0x0000ffff250b7812 */ /* 0x000fe200078ec0ff */
[----:B------:R-:W-:Y:S04]  /*26270*/  STL [R1+0x104], R24 ;  /* 0x0001041801007387 */ /* 0x000fe80000100800 */
[----:B------:R1:W-:Y:S04]  /*26280*/  STL [R1+0x1c], R11 ;  /* 0x00001c0b01007387 */ /* 0x0003e80000100800 */
[----:B------:R-:W-:Y:S01]  /*26290*/  STL [R1+0x120], R4 ;  /* 0x0001200401007387 */ /* 0x000fe20000100800 */
[----:B--2---:R-:W-:-:S03]  /*262a0*/  LOP3.LUT R25, R30, 0xffff, RZ, 0xc0, !PT ;  /* 0x0000ffff1e197812 */ /* 0x004fc600078ec0ff */
[----:B------:R-:W2:Y:S01]  /*262b0*/  LDL.LU R30, [R1+0xa10] ;  /* 0x000a1000011e7983 */ /* 0x000ea20000300800 */
[----:B------:R-:W-:-:S05]  /*262c0*/  LOP3.LUT R26, R34, 0xffff, RZ, 0xc0, !PT ;  /* 0x0000ffff221a7812 */ /* 0x000fca00078ec0ff */
[----:B------:R-:W-:Y:S04]  /*262d0*/  STL [R1+0x100], R26 ;  /* 0x0001001a01007387 */ /* 0x000fe80000100800 */
[----:B------:R-:W4:Y:S01]  /*262e0*/  LDL.LU R34, [R1+0x820] ;  /* 0x0008200001227983 */ /* 0x000f220000300800 */
[----:B------:R-:W-:-:S03]  /*262f0*/  LOP3.LUT R185, R31, 0xffff, RZ, 0xc0, !PT ;  /* 0x0000ffff1fb97812 */ /* 0x000fc600078ec0ff */
[----:B------:R1:W-:Y:S04]  /*26300*/  STL [R1+0x118], R25 ;  /* 0x0001181901007387 */ /* 0x0003e80000100800 */
[----:B------:R-:W4:Y:S01]  /*26310*/  LDL.LU R31, [R1+0x81c] ;  /* 0x00081c00011f7983 */ /* 0x000f220000300800 */
[----:B------:R-:W-:Y:S02]  /*26320*/  LOP3.LUT R184, R184, 0xffff, RZ, 0xc0, !PT ;  /* 0x0000ffffb8b87812 */ /* 0x000fe400078ec0ff */
[----:B------:R-:W-:Y:S02]  /*26330*/  LOP3.LUT R147, R36, 0xffff, RZ, 0xc0, !PT ;  /* 0x0000ffff24937812 */ /* 0x000fe400078ec0ff */
[----:B------:R-:W-:Y:S02]  /*26340*/  LOP3.LUT R148, R235, 0xffff, RZ, 0xc0, !PT ;  /* 0x0000ffffeb947812 */ /* 0x000fe400078ec0ff */
[----:B------:R-:W-:Y:S01]  /*26350*/  LOP3.LUT R146, R13, 0xffff, RZ, 0xc0, !PT ;  /* 0x0000ffff0d927812 */ /* 0x000fe200078ec0ff */
[----:B------:R-:W4:Y:S01]  /*26360*/  LDL.LU R235, [R1+0x2174] ;  /* 0x0021740001eb7983 */ /* 0x000f220000300800 */
[----:B------:R-:W-:-:S02]  /*26370*/  LOP3.LUT R187, R187, 0xffff, RZ, 0xc0, !PT ;  /* 0x0000ffffbbbb7812 */ /* 0x000fc400078ec0ff */
[----:B------:R-:W-:Y:S02]  /*26380*/  LOP3.LUT R9, R186, 0xffff, RZ, 0xc0, !PT ;  /* 0x0000ffffba097812 */ /* 0x000fe400078ec0ff */
[--C-:B0-----:R-:W-:Y:S02]  /*26390*/  PRMT R6, R184, 0x3340, R0.reuse ;  /* 0x00003340b8067816 */ /* 0x101fe40000000000 */
[----:B-1----:R-:W-:Y:S02]  /*263a0*/  PRMT R11, R11, 0x3340, R185 ;  /* 0x000033400b0b7816 */ /* 0x002fe400000000b9 */
[----:B------:R-:W-:Y:S02]  /*263b0*/  PRMT R7, R146, 0x3340, R0 ;  /* 0x0000334092077816 */ /* 0x000fe40000000000 */
[----:B------:R-:W-:Y:S01]  /*263c0*/  PRMT R13, R147, 0x3340, R148 ;  /* 0x00003340930d7816 */ /* 0x000fe20000000094 */
[----:B------:R0:W-:Y:S01]  /*263d0*/  STL [R1+0x114], R9 ;  /* 0x0001140901007387 */ /* 0x0001e20000100800 */
[----:B------:R-:W-:-:S02]  /*263e0*/  PRMT R8, R187, 0x3340, R0 ;  /* 0x00003340bb087816 */ /* 0x000fc40000000000 */
[----:B------:R-:W-:Y:S02]  /*263f0*/  PRMT R24, R24, 0x3340, R26 ;  /* 0x0000334018187816 */ /* 0x000fe4000000001a */
[----:B------:R-:W-:Y:S02]  /*26400*/  PRMT R6, R11, 0x5410, R6 ;  /* 0x000054100b067816 */ /* 0x000fe40000000006 */
[----:B------:R-:W-:Y:S02]  /*26410*/  PRMT R25, R4, 0x3340, R25 ;  /* 0x0000334004197816 */ /* 0x000fe40000000019 */
[----:B------:R-:W-:Y:S02]  /*26420*/  PRMT R7, R13, 0x5410, R7 ;  /* 0x000054100d077816 */ /* 0x000fe40000000007 */
[----:B0-----:R-:W-:Y:S01]  /*26430*/  PRMT R9, R9, 0x3340, R0 ;  /* 0x0000334009097816 */ /* 0x001fe20000000000 */
[----:B------:R0:W-:Y:S01]  /*26440*/  STL [R1+0xb18], R6 ;  /* 0x000b180601007387 */ /* 0x0001e20000100800 */
[----:B------:R-:W-:-:S02]  /*26450*/  PRMT R4, R24, 0x5410, R8 ;  /* 0x0000541018047816 */ /* 0x000fc40000000008 */
[----:B---3--:R-:W-:Y:S01]  /*26460*/  LOP3.LUT R24, R35, 0xffff, RZ, 0xc0, !PT ;  /* 0x0000ffff23187812 */ /* 0x008fe200078ec0ff */
[----:B------:R-:W-:Y:S01]  /*26470*/  STL [R1+0xb14], R7 ;  /* 0x000b140701007387 */ /* 0x000fe20000100800 */
[----:B0-----:R-:W-:-:S03]  /*26480*/  PRMT R6, R25, 0x5410, R9 ;  /* 0x0000541019067816 */ /* 0x001fc60000000009 */
[----:B------:R0:W-:Y:S04]  /*26490*/  STL [R1+0xb10], R4 ;  /* 0x000b100401007387 */ /* 0x0001e80000100800 */
[----:B------:R1:W-:Y:S04]  /*264a0*/  STL [R1+0xb0c], R6 ;  /* 0x000b0c0601007387 */ /* 0x0003e80000100800 */
[----:B------:R-:W3:Y:S01]  /*264b0*/  LDL.LU R38, [R1+0xc28] ;  /* 0x000c280001267983 */ /* 0x000ee20000300800 */
[----:B0-----:R-:W-:-:S03]  /*264c0*/  LOP3.LUT R4, R33, 0xffff, RZ, 0xc0, !PT ;  /* 0x0000ffff21047812 */ /* 0x001fc600078ec0ff */
[----:B------:R-:W-:Y:S01]  /*264d0*/  STL [R1+0x110], R24 ;  /* 0x0001101801007387 */ /* 0x000fe20000100800 */
[----:B------:R-:W-:-:S03]  /*264e0*/  LOP3.LUT R144, R32, 0xffff, RZ, 0xc0, !PT ;  /* 0x0000ffff20907812 */ /* 0x000fc600078ec0ff */
[----:B------:R-:W3:Y:S04]  /*264f0*/  LDL.LU R37, [R1+0xc24] ;  /* 0x000c240001257983 */ /* 0x000ee80000300800 */
[----:B------:R0:W-:Y:S04]  /*26500*/  STL [R1+0x10c], R4 ;  /* 0x00010c0401007387 */ /* 0x0001e80000100800 */
[----:B------:R-:W3:Y:S04]  /*26510*/  LDL.LU R36, [R1+0xa1c] ;  /* 0x000a1c0001247983 */ /* 0x000ee80000300800 */
[----:B------:R-:W3:Y:S04]  /*26520*/  LDL.LU R33, [R1+0xa18] ;  /* 0x000a180001217983 */ /* 0x000ee80000300800 */
[----:B------:R-:W3:Y:S01]  /*26530*/  LDL.LU R32, [R1+0x828] ;  /* 0x0008280001207983 */ /* 0x000ee20000300800 */
[----:B--2---:R-:W-:-:S03]  /*26540*/  LOP3.LUT R137, R30, 0xffff, RZ, 0xc0, !PT ;  /* 0x0000ffff1e897812 */ /* 0x004fc600078ec0ff */
[----:B------:R-:W2:Y:S01]  /*26550*/  LDL.LU R30, [R1+0x824] ;  /* 0x00082400011e7983 */ /* 0x000ea20000300800 */
[----:B------:R-:W-:Y:S02]  /*26560*/  LOP3.LUT R145, R232, 0xffff, RZ, 0xc0, !PT ;  /* 0x0000ffffe8917812 */ /* 0x000fe400078ec0ff */
[----:B------:R-:W-:Y:S01]  /*26570*/  LOP3.LUT R139, R15, 0xffff, RZ, 0xc0, !PT ;  /* 0x0000ffff0f8b7812 */ /* 0x000fe200078ec0ff */
[----:B------:R-:W2:Y:S01]  /*26580*/  LDL.LU R232, [R1+0x2170] ;  /* 0x0021700001e87983 */ /* 0x000ea20000300800 */
[----:B------:R-:W-:Y:S02]  /*26590*/  LOP3.LUT R138, R243, 0xffff, RZ, 0xc0, !PT ;  /* 0x0000fffff38a7812 */ /* 0x000fe400078ec0ff */
[----:B------:R-:W-:Y:S02]  /*265a0*/  LOP3.LUT R243, R14, 0xffff, RZ, 0xc0, !PT ;  /* 0x0000ffff0ef37812 */ /* 0x000fe400078ec0ff */
[----:B----4-:R-:W-:Y:S02]  /*265b0*/  LOP3.LUT R25, R34, 0xffff, RZ, 0xc0, !PT ;  /* 0x0000ffff22197812 */ /* 0x010fe400078ec0ff */
[----:B------:R-:W-:-:S02]  /*265c0*/  LOP3.LUT R189, R189, 0xffff, RZ, 0xc0, !PT ;  /* 0x0000ffffbdbd7812 */ /* 0x000fc400078ec0ff */
[----:B------:R-:W-:Y:S02]  /*265d0*/  LOP3.LUT R9, R188, 0xffff, RZ, 0xc0, !PT ;  /* 0x0000ffffbc097812 */ /* 0x000fe400078ec0ff */
[--C-:B-1----:R-:W-:Y:S02]  /*265e0*/  PRMT R6, R139, 0x3340, R0.reuse ;  /* 0x000033408b067816 */ /* 0x102fe40000000000 */
[----:B------:R-:W-:Y:S02]  /*265f0*/  LOP3.LUT R186, R31, 0xffff, RZ, 0xc0, !PT ;  /* 0x0000ffff1fba7812 */ /* 0x000fe400078ec0ff */
[----:B------:R-:W-:Y:S01]  /*26600*/  PRMT R11, R144, 0x3340, R145 ;  /* 0x00003340900b7816 */ /* 0x000fe20000000091 */
[----:B------:R-:W-:Y:S01]  /*26610*/  STL [R1+0x108], R25 ;  /* 0x0001081901007387 */ /* 0x000fe20000100800 */
[----:B------:R-:W-:Y:S02]  /*26620*/  PRMT R7, R243, 0x3340, R0 ;  /* 0x00003340f3077816 */ /* 0x000fe40000000000 */
[----:B------:R-:W-:Y:S01]  /*26630*/  PRMT R13, R137, 0x3340, R138 ;  /* 0x00003340890d7816 */ /* 0x000fe2000000008a */
[----:B------:R-:W-:Y:S01]  /*26640*/  STL [R1+0x2104], R243 ;  /* 0x002104f301007387 */ /* 0x000fe20000100800 */
[----:B------:R-:W-:-:S02]  /*26650*/  PRMT R15, R4, 0x3340, R186 ;  /* 0x00003340040f7816 */ /* 0x000fc400000000ba */
[----:B------:R-:W-:Y:S01]  /*26660*/  PRMT R8, R189, 0x3340, R0 ;  /* 0x00003340bd087816 */ /* 0x000fe20000000000 */
[----:B------:R1:W-:Y:S01]  /*26670*/  STL [R1+0x128], R9 ;  /* 0x0001280901007387 */ /* 0x0003e20000100800 */
[----:B------:R-:W-:Y:S02]  /*26680*/  PRMT R14, R24, 0x3340, R25 ;  /* 0x00003340180e7816 */ /* 0x000fe40000000019 */
[----:B0-----:R-:W-:Y:S02]  /*26690*/  PRMT R4, R11, 0x5410, R6 ;  /* 0x000054100b047816 */ /* 0x001fe40000000006 */
[----:B------:R-:W-:Y:S02]  /*266a0*/  PRMT R7, R13, 0x5410, R7 ;  /* 0x000054100d077816 */ /* 0x000fe40000000007 */
[----:B------:R-:W-:Y:S02]  /*266b0*/  PRMT R6, R14, 0x5410, R8 ;  /* 0x000054100e067816 */ /* 0x000fe40000000008 */
[----:B-1----:R-:W-:Y:S01]  /*266c0*/  PRMT R9, R9, 0x3340, R0 ;  /* 0x0000334009097816 */ /* 0x002fe20000000000 */
[----:B------:R0:W-:Y:S04]  /*266d0*/  STL [R1+0xb08], R4 ;  /* 0x000b080401007387 */ /* 0x0001e80000100800 */
[----:B------:R-:W-:Y:S04]  /*266e0*/  STL [R1+0xb04], R7 ;  /* 0x000b040701007387 */ /* 0x000fe80000100800 */
[----:B------:R-:W4:Y:S01]  /*266f0*/  LDL.LU R35, [R1+0xc30] ;  /* 0x000c300001237983 */ /* 0x000f220000300800 */
[----:B0-----:R-:W-:-:S03]  /*26700*/  PRMT R4, R15, 0x5410, R9 ;  /* 0x000054100f047816 */ /* 0x001fc60000000009 */
[----:B------:R-:W-:Y:S04]  /*26710*/  STL [R1+0xb00], R6 ;  /* 0x000b000601007387 */ /* 0x000fe80000100800 */
[----:B------:R-:W4:Y:S04]  /*26720*/  LDL.LU R34, [R1+0xc2c] ;  /* 0x000c2c0001227983 */ /* 0x000f280000300800 */
[----:B------:R3:W-:Y:S04]  /*26730*/  STL [R1+0xafc], R4 ;  /* 0x000afc0401007387 */ /* 0x0007e80000100800 */
[----:B------:R-:W4:Y:S01]  /*26740*/  LDL.LU R31, [R1+0xa24] ;  /* 0x000a2400011f7983 */ /* 0x000f220000300800 */
[----:B---3--:R-:W-:-:S05]  /*26750*/  LOP3.LUT R4, R37, 0xffff, RZ, 0xc0, !PT ;  /* 0x0000ffff25047812 */ /* 0x008fca00078ec0ff */
[----:B------:R-:W-:Y:S01]  /*26760*/  STL [R1+0x124], R4 ;  /* 0x0001240401007387 */ /* 0x000fe20000100800 */
[----:B--2---:R-:W-:-:S03]  /*26770*/  LOP3.LUT R15, R30, 0xffff, RZ, 0xc0, !PT ;  /* 0x0000ffff1e0f7812 */ /* 0x004fc600078ec0ff */
[----:B------:R-:W2:Y:S01]  /*26780*/  LDL.LU R30, [R1+0xa20] ;  /* 0x000a2000011e7983 */ /* 0x000ea20000300800 */
[----:B------:R-:W-:Y:S02]  /*26790*/  LOP3.LUT R141, R236, 0xffff, RZ, 0xc0, !PT ;  /* 0x0000ffffec8d7812 */ /* 0x000fe400078ec0ff */
[----:B------:R-:W-:Y:S01]  /*267a0*/  LOP3.LUT R130, R33, 0xffff, RZ, 0xc0, !PT ;  /* 0x0000ffff21827812 */ /* 0x000fe200078ec0ff */
[----:B------:R-:W3:Y:S01]  /*267b0*/  LDL.LU R236, [R1+0x216c] ;  /* 0x00216c0001ec7983 */ /* 0x000ee20000300800 */
[----:B------:R-:W-:-:S03]  /*267c0*/  LOP3.LUT R131, R32, 0xffff, RZ, 0xc0, !PT ;  /* 0x0000ffff20837812 */ /* 0x000fc600078ec0ff */
[----:B------:R-:W3:Y:S01]  /*267d0*/  LDL.LU R33, [R1+0x830] ;  /* 0x0008300001217983 */ /* 0x000ee20000300800 */
[----:B------:R-:W-:Y:S02]  /*267e0*/  LOP3.LUT R140, R36, 0xffff, RZ, 0xc0, !PT ;  /* 0x0000ffff248c7812 */ /* 0x000fe400078ec0ff */
[----:B------:R-:W-:Y:S01]  /*267f0*/  LOP3.LUT R134, R17, 0xffff, RZ, 0xc0, !PT ;  /* 0x0000ffff11867812 */ /* 0x000fe200078ec0ff */
[----:B------:R-:W-:Y:S01]  /*26800*/  STL [R1+0x11c], R15 ;  /* 0x00011c0f01007387 */ /* 0x000fe20000100800 */
[----:B------:R-:W-:-:S03]  /*26810*/  LOP3.LUT R132, R2, 0xffff, RZ, 0xc0, !PT ;  /* 0x0000ffff02847812 */ /* 0x000fc600078ec0ff */
[----:B------:R-:W3:Y:S01]  /*26820*/  LDL.LU R32, [R1+0x82c] ;  /* 0x00082c0001207983 */ /* 0x000ee20000300800 */
[----:B------:R-:W-:Y:S02]  /*26830*/  LOP3.LUT R2, R16, 0xffff, RZ, 0xc0, !PT ;  /* 0x0000ffff10027812 */ /* 0x000fe400078ec0ff */
[----:B------:R-:W-:Y:S02]  /*26840*/  PRMT R6, R134, 0x3340, R0 ;  /* 0x0000334086067816 */ /* 0x000fe40000000000 */
[----:B------:R-:W-:Y:S02]  /*26850*/  PRMT R11, R140, 0x3340, R141 ;  /* 0x000033408c0b7816 */ /* 0x000fe4000000008d */
[----:B------:R-:W-:Y:S02]  /*26860*/  LOP3.LUT R129, R38, 0xffff, RZ, 0xc0, !PT ;  /* 0x0000ffff26817812 */ /* 0x000fe400078ec0ff */
[----:B------:R-:W-:Y:S01]  /*26870*/  LOP3.LUT R133, R191, 0xffff, RZ, 0xc0, !PT ;  /* 0x0000ffffbf857812 */ /* 0x000fe200078ec0ff */
[----:B------:R0:W-:Y:S01]  /*26880*/  STL [R1+0x2108], R2 ;  /* 0x0021080201007387 */ /* 0x0001e20000100800 */
[----:B------:R-:W-:-:S02]  /*26890*/  LOP3.LUT R188, R190, 0xffff, RZ, 0xc0, !PT ;  /* 0x0000ffffbebc7812 */ /* 0x000fc400078ec0ff */
[----:B------:R-:W-:Y:S02]  /*268a0*/  PRMT R7, R2, 0x3340, R0 ;  /* 0x0000334002077816 */ /* 0x000fe40000000000 */
[----:B------:R-:W-:Y:S02]  /*268b0*/  PRMT R13, R130, 0x3340, R132 ;  /* 0x00003340820d7816 */ /* 0x000fe40000000084 */
[----:B------:R-:W-:Y:S02]  /*268c0*/  PRMT R8, R133, 0x3340, R0 ;  /* 0x0000334085087816 */ /* 0x000fe40000000000 */
[----:B------:R-:W-:Y:S02]  /*268d0*/  PRMT R14, R129, 0x3340, R131 ;  /* 0x00003340810e7816 */ /* 0x000fe40000000083 */
[----:B0-----:R-:W-:Y:S02]  /*268e0*/  PRMT R2, R11, 0x5410, R6 ;  /* 0x000054100b027816 */ /* 0x001fe40000000006 */
[----:B------:R-:W-:-:S02]  /*268f0*/  PRMT R9, R188, 0x3340, R0 ;  /* 0x00003340bc097816 */ /* 0x000fc40000000000 */
[----:B------:R-:W-:Y:S01]  /*26900*/  PRMT R15, R4, 0x3340, R15 ;  /* 0x00003340040f7816 */ /* 0x000fe2000000000f */
[----:B------:R0:W-:Y:S01]  /*26910*/  STL [R1+0xaf8], R2 ;  /* 0x000af80201007387 */ /* 0x0001e20000100800 */
[----:B------:R-:W-:Y:S02]  /*26920*/  PRMT R6, R13, 0x5410, R7 ;  /* 0x000054100d067816 */ /* 0x000fe40000000007 */
[----:B------:R-:W-:-:S03]  /*26930*/  PRMT R4, R14, 0x5410, R8 ;  /* 0x000054100e047816 */ /* 0x000fc60000000008 */
[----:B------:R-:W-:Y:S01]  /*26940*/  STL [R1+0xaf4], R6 ;  /* 0x000af40601007387 */ /* 0x000fe20000100800 */
[----:B0-----:R-:W-:-:S03]  /*26950*/  PRMT R2, R15, 0x5410, R9 ;  /* 0x000054100f027816 */ /* 0x001fc60000000009 */
[----:B------:R-:W-:Y:S04]  /*26960*/  STL [R1+0xaf0], R4 ;  /* 0x000af00401007387 */ /* 0x000fe80000100800 */
[----:B------:R4:W-:Y:S04]  /*26970*/  STL [R1+0xa1c], R2 ;  /* 0x000a1c0201007387 */ /* 0x0009e80000100800 */
[----:B------:R-:W3:Y:S04]  /*26980*/  LDL.LU R39, [R1+0xc38] ;  /* 0x000c380001277983 */ /* 0x000ee80000300800 */
[----:B------:R-:W3:Y:S01]  /*26990*/  LDL.LU R38, [R1+0xc34] ;  /* 0x000c340001267983 */ /* 0x000ee20000300800 */
[----:B----4-:R-:W-:-:S03]  /*269a0*/  LOP3.LUT R2, R31, 0xffff, RZ, 0xc0, !PT ;  /* 0x0000ffff1f027812 */ /* 0x010fc600078ec0ff */
[----:B------:R-:W4:Y:S04]  /*269b0*/  LDL.LU R37, [R1+0xa2c] ;  /* 0x000a2c0001257983 */ /* 0x000f280000300800 */
[----:B------:R-:W-:Y:S04]  /*269c0*/  STL [R1+0x138], R2 ;  /* 0x0001380201007387 */ /* 0x000fe80000100800 */
[----:B------:R-:W4:Y:S04]  /*269d0*/  LDL.LU R36, [R1+0xa28] ;  /* 0x000a280001247983 */ /* 0x000f280000300800 */
[----:B------:R-:W4:Y:S01]  /*269e0*/  LDL.LU R31, [R1+0x838] ;  /* 0x00083800011f7983 */ /* 0x000f220000300800 */
[----:B--2---:R-:W-:-:S03]  /*269f0*/  LOP3.LUT R135, R30, 0xffff, RZ, 0xc0, !PT ;  /* 0x0000ffff1e877812 */ /* 0x004fc600078ec0ff */
[----:B------:R-:W2:Y:S01]  /*26a00*/  LDL.LU R30, [R1+0x834] ;  /* 0x00083400011e7983 */ /* 0x000ea20000300800 */
[----:B------:R-:W-:Y:S02]  /*26a10*/  LOP3.LUT R4, R233, 0xffff, RZ, 0xc0, !PT ;  /* 0x0000ffffe9047812 */ /* 0x000fe400078ec0ff */
[----:B------:R-:W-:Y:S01]  /*26a20*/  LOP3.LUT R136, R234, 0xffff, RZ, 0xc0, !PT ;  /* 0x0000ffffea887812 */ /* 0x000fe200078ec0ff */
[----:B------:R-:W2:Y:S01]  /*26a30*/  LDL.LU R233, [R1+0x2168] ;  /* 0x0021680001e97983 */ /* 0x000ea20000300800 */
[----:B------:R-:W-:Y:S02]  /*26a40*/  LOP3.LUT R125, R19, 0xffff, RZ, 0xc0, !PT ;  /* 0x0000ffff137d7812 */ /* 0x000fe400078ec0ff */
[----:B------:R-:W-:Y:S01]  /*26a50*/  LOP3.LUT R7, R193, 0xffff, RZ, 0xc0, !PT ;  /* 0x0000ffffc1077812 */ /* 0x000fe200078ec0ff */
[----:B------:R-:W2:Y:S01]  /*26a60*/  LDL.LU R234, [R1+0x2164] ;  /* 0x0021640001ea7983 */ /* 0x000ea20000300800 */
[----:B------:R-:W-:Y:S02]  /*26a70*/  LOP3.LUT R121, R35, 0xffff, RZ, 0xc0, !PT ;  /* 0x0000ffff23797812 */ /* 0x000fe400078ec0ff */
[----:B---3--:R-:W-:-:S02]  /*26a80*/  LOP3.LUT R123, R33, 0xffff, RZ, 0xc0, !PT ;  /* 0x0000ffff217b7812 */ /* 0x008fc400078ec0ff */
[----:B------:R-:W-:Y:S01]  /*26a90*/  LOP3.LUT R8, R192, 0xffff, RZ, 0xc0, !PT ;  /* 0x0000ffffc0087812 */ /* 0x000fe200078ec0ff */
[----:B------:R-:W-:Y:S01]  /*26aa0*/  STL [R1+0x134], R4 ;  /* 0x0001340401007387 */ /* 0x000fe20000100800 */
[----:B------:R-:W-:Y:S02]  /*26ab0*/  LOP3.LUT R122, R34, 0xffff, RZ, 0xc0, !PT ;  /* 0x0000ffff227a7812 */ /* 0x000fe400078ec0ff */
[----:B------:R-:W-:Y:S01]  /*26ac0*/  LOP3.LUT R124, R32, 0xffff, RZ, 0xc0, !PT ;  /* 0x0000ffff207c7812 */ /* 0x000fe200078ec0ff */
[----:B------:R0:W-:Y:S01]  /*26ad0*/  STL [R1+0x130], R7 ;  /* 0x0001300701007387 */ /* 0x0001e20000100800 */
[----:B------:R-:W-:Y:S02]  /*26ae0*/  PRMT R6, R125, 0x3340, R0 ;  /* 0x000033407d067816 */ /* 0x000fe40000000000 */
[----:B------:R-:W-:Y:S01]  /*26af0*/  PRMT R11, R135, 0x3340, R136 ;  /* 0x00003340870b7816 */ /* 0x000fe20000000088 */
[----:B------:R1:W-:Y:S01]  /*26b00*/  STL [R1+0x12c], R8 ;  /* 0x00012c0801007387 */ /* 0x0003e20000100800 */
[----:B------:R-:W-:-:S02]  /*26b10*/  LOP3.LUT R126, R21, 0xffff, RZ, 0xc0, !PT ;  /* 0x0000ffff157e7812 */ /* 0x000fc400078ec0ff */
[----:B------:R-:W-:Y:S02]  /*26b20*/  PRMT R13, R121, 0x3340, R123 ;  /* 0x00003340790d7816 */ /* 0x000fe4000000007b */
[----:B------:R-:W-:Y:S02]  /*26b30*/  PRMT R15, R2, 0x3340, R4 ;  /* 0x00003340020f7816 */ /* 0x000fe40000000004 */
[----:B0-----:R-:W-:Y:S02]  /*26b40*/  PRMT R7, R7, 0x3340, R0 ;  /* 0x0000334007077816 */ /* 0x001fe40000000000 */
[----:B------:R-:W-:Y:S02]  /*26b50*/  PRMT R14, R122, 0x3340, R124 ;  /* 0x000033407a0e7816 */ /* 0x000fe4000000007c */
[----:B-1----:R-:W-:Y:S02]  /*26b60*/  PRMT R8, R8, 0x3340, R0 ;  /* 0x0000334008087816 */ /* 0x002fe40000000000 */
[----:B------:R-:W-:-:S02]  /*26b70*/  PRMT R2, R11, 0x5410, R6 ;  /* 0x000054100b027816 */ /* 0x000fc40000000006 */
[----:B------:R-:W-:Y:S02]  /*26b80*/  PRMT R9, R126, 0x3340, R0 ;  /* 0x000033407e097816 */ /* 0x000fe40000000000 */
[----:B------:R-:W-:Y:S01]  /*26b90*/  PRMT R6, R13, 0x5410, R7 ;  /* 0x000054100d067816 */ /* 0x000fe20000000007 */
[----:B------:R0:W-:Y:S01]  /*26ba0*/  STL [R1+0xa18], R2 ;  /* 0x000a180201007387 */ /* 0x0001e20000100800 */
[----:B------:R-:W-:-:S03]  /*26bb0*/  PRMT R4, R14, 0x5410, R8 ;  /* 0x000054100e047816 */ /* 0x000fc60000000008 */
[----:B------:R-:W-:Y:S04]  /*26bc0*/  STL [R1+0xa14], R6 ;  /* 0x000a140601007387 */ /* 0x000fe80000100800 */
[----:B------:R-:W3:Y:S01]  /*26bd0*/  LDL.LU R35, [R1+0xc40] ;  /* 0x000c400001237983 */ /* 0x000ee20000300800 */
[----:B0-----:R-:W-:-:S03]  /*26be0*/  PRMT R2, R15, 0x5410, R9 ;  /* 0x000054100f027816 */ /* 0x001fc60000000009 */
[----:B------:R-:W-:Y:S04]  /*26bf0*/  STL [R1+0xa10], R4 ;  /* 0x000a100401007387 */ /* 0x000fe80000100800 */
[----:B------:R-:W3:Y:S04]  /*26c00*/  LDL.LU R34, [R1+0xc3c] ;  /* 0x000c3c0001227983 */ /* 0x000ee80000300800 */
[----:B------:R0:W-:Y:S04]  /*26c10*/  STL [R1+0xa0c], R2 ;  /* 0x000a0c0201007387 */ /* 0x0001e80000100800 */
[----:B------:R-:W3:Y:S04]  /*26c20*/  LDL.LU R33, [R1+0xa34] ;  /* 0x000a340001217983 */ /* 0x000ee80000300800 */
[----:B------:R-:W3:Y:S01]  /*26c30*/  LDL.LU R32, [R1+0xa30] ;  /* 0x000a300001207983 */ /* 0x000ee20000300800 */
[----:B------:R-:W-:-:S02]  /*26c40*/  LOP3.LUT R13, R38, 0xffff, RZ, 0xc0, !PT ;  /* 0x0000ffff260d7812 */ /* 0x000fc400078ec0ff */
[----:B----4-:R-:W-:-:S03]  /*26c50*/  LOP3.LUT R14, R37, 0xffff, RZ, 0xc0, !PT ;  /* 0x0000ffff250e7812 */ /* 0x010fc600078ec0ff */
[----:B------:R1:W-:Y:S04]  /*26c60*/  STL [R1+0x140], R13 ;  /* 0x0001400d01007387 */ /* 0x0003e80000100800 */
[----:B------:R-:W-:Y:S01]  /*26c70*/  STL [R1+0x13c], R14 ;  /* 0x00013c0e01007387 */ /* 0x000fe20000100800 */
[----:B------:R-:W-:-:S03]  /*26c80*/  LOP3.LUT R119, R31, 0xffff, RZ, 0xc0, !PT ;  /* 0x0000ffff1f777812 */ /* 0x000fc600078ec0ff */
[----:B------:R-:W4:Y:S01]  /*26c90*/  LDL.LU R31, [R1+0x840] ;  /* 0x00084000011f7983 */ /* 0x000f220000300800 */
[----:B0-----:R-:W-:Y:S02]  /*26ca0*/  LOP3.LUT R2, R36, 0xffff, RZ, 0xc0, !PT ;  /* 0x0000ffff24027812 */ /* 0x001fe400078ec0ff */
[----:B------:R-:W-:-:S03]  /*26cb0*/  LOP3.LUT R110, R235, 0xffff, RZ, 0xc0, !PT ;  /* 0x0000ffffeb6e7812 */ /* 0x000fc600078ec0ff */
[----:B------:R0:W-:Y:S04]  /*26cc0*/  STL [R1+0x160], R2 ;  /* 0x0001600201007387 */ /* 0x0001e80000100800 */
[----:B------:R-:W4:Y:S01]  /*26cd0*/  LDL.LU R235, [R1+0x2160] ;  /* 0x0021600001eb7983 */ /* 0x000f220000300800 */
[----:B--2---:R-:W-:-:S03]  /*26ce0*/  LOP3.LUT R109, R30, 0xffff, RZ, 0xc0, !PT ;  /* 0x0000ffff1e6d7812 */ /* 0x004fc600078ec0ff */
[----:B------:R-:W2:Y:S01]  /*26cf0*/  LDL.LU R30, [R1+0x83c] ;  /* 0x00083c00011e7983 */ /* 0x000ea20000300800 */
[----:B------:R-:W-:Y:S02]  /*26d00*/  LOP3.LUT R118, R39, 0xffff, RZ, 0xc0, !PT ;  /* 0x0000ffff27767812 */ /* 0x000fe400078ec0ff */
[----:B------:R-:W-:Y:S02]  /*26d10*/  LOP3.LUT R120, R195, 0xffff, RZ, 0xc0, !PT ;  /* 0x0000ffffc3787812 */ /* 0x000fe400078ec0ff */
[----:B------:R-:W-:Y:S02]  /*26d20*/  LOP3.LUT R220, R220, 0xffff, RZ, 0xc0, !PT ;  /* 0x0000ffffdcdc7812 */ /* 0x000fe400078ec0ff */
[----:B------:R-:W-:Y:S02]  /*26d30*/  LOP3.LUT R116, R194, 0xffff, RZ, 0xc0, !PT ;  /* 0x0000ffffc2747812 */ /* 0x000fe400078ec0ff */
[----:B------:R-:W-:Y:S02]  /*26d40*/  PRMT R6, R120, 0x3340, R0 ;  /* 0x0000334078067816 */ /* 0x000fe40000000000 */
[----:B------:R-:W-:-:S02]  /*26d50*/  PRMT R11, R118, 0x3340, R119 ;  /* 0x00003340760b7816 */ /* 0x000fc40000000077 */
[----:B------:R-:W-:Y:S02]  /*26d60*/  LOP3.LUT R117, R23, 0xffff, RZ, 0xc0, !PT ;  /* 0x0000ffff17757812 */ /* 0x000fe400078ec0ff */
[----:B------:R-:W-:Y:S02]  /*26d70*/  LOP3.LUT R4, R22, 0xffff, RZ, 0xc0, !PT ;  /* 0x0000ffff16047812 */ /* 0x000fe400078ec0ff */
[----:B------:R-:W-:Y:S02]  /*26d80*/  PRMT R15, R2, 0x3340, R220 ;  /* 0x00003340020f7816 */ /* 0x000fe400000000dc */
[----:B------:R-:W-:Y:S02]  /*26d90*/  PRMT R7, R116, 0x3340, R0 ;  /* 0x0000334074077816 */ /* 0x000fe40000000000 */
[----:B-1----:R-:W-:Y:S02]  /*26da0*/  PRMT R13, R13, 0x3340, R109 ;  /* 0x000033400d0d7816 */ /* 0x002fe4000000006d */
[----:B0-----:R-:W-:-:S02]  /*26db0*/  PRMT R2, R11, 0x5410, R6 ;  /* 0x000054100b027816 */ /* 0x001fc40000000006 */
[----:B------:R-:W-:Y:S02]  /*26dc0*/  PRMT R8, R117, 0x3340, R0 ;  /* 0x0000334075087816 */ /* 0x000fe40000000000 */
[----:B------:R-:W-:Y:S02]  /*26dd0*/  PRMT R14, R14, 0x3340, R110 ;  /* 0x000033400e0e7816 */ /* 0x000fe4000000006e */
[----:B------:R-:W-:Y:S01]  /*26de0*/  PRMT R9, R4, 0x3340, R0 ;  /* 0x0000334004097816 */ /* 0x000fe20000000000 */
[----:B------:R0:W-:Y:S01]  /*26df0*/  STL [R1+0x210c], R4 ;  /* 0x00210c0401007387 */ /* 0x0001e20000100800 */
[----:B------:R-:W-:-:S03]  /*26e00*/  PRMT R6, R13, 0x5410, R7 ;  /* 0x000054100d067816 */ /* 0x000fc60000000007 */
[----:B------:R1:W-:Y:S01]  /*26e10*/  STL [R1+0xa08], R2 ;  /* 0x000a080201007387 */ /* 0x0003e20000100800 */
[----:B0-----:R-:W-:-:S03]  /*26e20*/  PRMT R4, R14, 0x5410, R8 ;  /* 0x000054100e047816 */ /* 0x001fc60000000008 */
[----:B------:R-:W-:Y:S01]  /*26e30*/  STL [R1+0xa04], R6 ;  /* 0x000a040601007387 */ /* 0x000fe20000100800 */
[----:B-1----:R-:W-:-:S03]  /*26e40*/  PRMT R2, R15, 0x5410, R9 ;  /* 0x000054100f027816 */ /* 0x002fc60000000009 */
[----:B------:R-:W-:Y:S04]  /*26e50*/  STL [R1+0xa00], R4 ;  /* 0x000a000401007387 */ /* 0x000fe80000100800 */
[----:B------:R0:W-:Y:S04]  /*26e60*/  STL [R1+0x9fc], R2 ;  /* 0x0009fc0201007387 */ /* 0x0001e80000100800 */
[----:B------:R-:W2:Y:S01]  /*26e70*/  LDL.LU R39, [R1+0xc4c] ;  /* 0x000c4c0001277983 */ /* 0x000ea20000300800 */
[----:B---3--:R-:W-:-:S05]  /*26e80*/  LOP3.LUT R13, R34, 0xffff, RZ, 0xc0, !PT ;  /* 0x0000ffff220d7812 */ /* 0x008fca00078ec0ff */
[----:B------:R1:W-:Y:S04]  /*26e90*/  STL [R1+0x154], R13 ;  /* 0x0001540d01007387 */ /* 0x0003e80000100800 */
[----:B------:R-:W3:Y:S01]  /*26ea0*/  LDL.LU R38, [R1+0xc48] ;  /* 0x000c480001267983 */ /* 0x000ee20000300800 */
[----:B0-----:R-:W-:-:S03]  /*26eb0*/  LOP3.LUT R2, R32, 0xffff, RZ, 0xc0, !PT ;  /* 0x0000ffff20027812 */ /* 0x001fc600078ec0ff */
[----:B------:R-:W3:Y:S04]  /*26ec0*/  LDL.LU R37, [R1+0xc44] ;  /* 0x000c440001257983 */ /* 0x000ee80000300800 */
[----:B------:R-:W-:Y:S04]  /*26ed0*/  STL [R1+0x150], R2 ;  /* 0x0001500201007387 */ /* 0x000fe80000100800 */
[----:B------:R-:W3:Y:S01]  /*26ee0*/  LDL.LU R34, [R1+0xa38] ;  /* 0x000a380001227983 */ /* 0x000ee20000300800 */
[----:B------:R-:W-:-:S03]  /*26ef0*/  LOP3.LUT R112, R33, 0xffff, RZ, 0xc0, !PT ;  /* 0x0000ffff21707812 */ /* 0x000fc600078ec0ff */
[----:B------:R-:W3:Y:S01]  /*26f00*/  LDL.LU R33, [R1+0x84c] ;  /* 0x00084c0001217983 */ /* 0x000ee20000300800 */
[----:B----4-:R-:W-:-:S03]  /*26f10*/  LOP3.LUT R113, R31, 0xffff, RZ, 0xc0, !PT ;  /* 0x0000ffff1f717812 */ /* 0x010fc600078ec0ff */
[----:B------:R-:W4:Y:S01]  /*26f20*/  LDL.LU R31, [R1+0x848] ;  /* 0x00084800011f7983 */ /* 0x000f220000300800 */
[----:B------:R-:W-:-:S03]  /*26f30*/  LOP3.LUT R114, R236, 0xffff, RZ, 0xc0, !PT ;  /* 0x0000ffffec727812 */ /* 0x000fc600078ec0ff */
[----:B------:R-:W4:Y:S01]  /*26f40*/  LDL.LU R236, [R1+0x215c] ;  /* 0x00215c0001ec7983 */ /* 0x000f220000300800 */
[----:B--2---:R-:W-:-:S03]  /*26f50*/  LOP3.LUT R14, R30, 0xffff, RZ, 0xc0, !PT ;  /* 0x0000ffff1e0e7812 */ /* 0x004fc600078ec0ff */
[----:B------:R-:W2:Y:S01]  /*26f60*/  LDL.LU R30, [R1+0x844] ;  /* 0x00084400011e7983 */ /* 0x000ea20000300800 */
[----:B------:R-:W-:Y:S02]  /*26f70*/  LOP3.LUT R111, R35, 0xffff, RZ, 0xc0, !PT ;  /* 0x0000ffff236f7812 */ /* 0x000fe400078ec0ff */
[----:B------:R-:W-:Y:S02]  /*26f80*/  LOP3.LUT R115, R197, 0xffff, RZ, 0xc0, !PT ;  /* 0x0000ffffc5737812 */ /* 0x000fe400078ec0ff */
[----:B------:R-:W-:Y:S02]  /*26f90*/  LOP3.LUT R4, R232, 0xffff, RZ, 0xc0, !PT ;  /* 0x0000ffffe8047812 */ /* 0x000fe400078ec0ff */
[----:B------:R-:W-:Y:S02]  /*26fa0*/  LOP3.LUT R232, R196, 0xffff, RZ, 0xc0, !PT ;  /* 0x0000ffffc4e87812 */ /* 0x000fe400078ec0ff */
[----:B------:R-:W-:Y:S02]  /*26fb0*/  LOP3.LUT R153, R153, 0xffff, RZ, 0xc0, !PT ;  /* 0x0000ffff99997812 */ /* 0x000fe400078ec0ff */
[----:B------:R-:W-:-:S02]  /*26fc0*/  PRMT R6, R115, 0x3340, R0 ;  /* 0x0000334073067816 */ /* 0x000fc40000000000 */
[----:B------:R-:W-:Y:S01]  /*26fd0*/  PRMT R11, R111, 0x3340, R113 ;  /* 0x000033406f0b7816 */ /* 0x000fe20000000071 */
[----:B------:R0:W-:Y:S01]  /*26fe0*/  STL [R1+0x14c], R14 ;  /* 0x00014c0e01007387 */ /* 0x0001e20000100800 */
[----:B------:R-:W-:Y:S02]  /*26ff0*/  LOP3.LUT R221, R152, 0xffff, RZ, 0xc0, !PT ;  /* 0x0000ffff98dd7812 */ /* 0x000fe400078ec0ff */
[----:B------:R-:W-:Y:S02]  /*27000*/  PRMT R7, R232, 0x3340, R0 ;  /* 0x00003340e8077816 */ /* 0x000fe40000000000 */
[----:B-1----:R-:W-:Y:S02]  /*27010*/  PRMT R13, R13, 0x3340, R14 ;  /* 0x000033400d0d7816 */ /* 0x002fe4000000000e */
[----:B------:R-:W-:Y:S02]  /*27020*/  PRMT R15, R2, 0x3340, R4 ;  /* 0x00003340020f7816 */ /* 0x000fe40000000004 */
[----:B------:R-:W-:-:S02]  /*27030*/  PRMT R8, R153, 0x3340, R0 ;  /* 0x0000334099087816 */ /* 0x000fc40000000000 */
[----:B0-----:R-:W-:Y:S02]  /*27040*/  PRMT R14, R112, 0x3340, R114 ;  /* 0x00003340700e7816 */ /* 0x001fe40000000072 */
[----:B------:R-:W-:Y:S01]  /*27050*/  PRMT R2, R11, 0x5410, R6 ;  /* 0x000054100b027816 */ /* 0x000fe20000000006 */
[----:B------:R0:W-:Y:S01]  /*27060*/  STL [R1+0x148], R4 ;  /* 0x0001480401007387 */ /* 0x0001e20000100800 */
[----:B------:R-:W-:Y:S02]  /*27070*/  PRMT R9, R221, 0x3340, R0 ;  /* 0x00003340dd097816 */ /* 0x000fe40000000000 */
[----:B------:R-:W-:Y:S01]  /*27080*/  PRMT R6, R13, 0x5410, R7 ;  /* 0x000054100d067816 */ /* 0x000fe20000000007 */
[----:B------:R-:W-:Y:S04]  /*27090*/  STL [R1+0x2110], R221 ;  /* 0x002110dd01007387 */ /* 0x000fe80000100800 */
[----:B------:R1:W-:Y:S01]  /*270a0*/  STL [R1+0x9f8], R2 ;  /* 0x0009f80201007387 */ /* 0x0003e20000100800 */
[----:B0-----:R-:W-:-:S03]  /*270b0*/  PRMT R4, R14, 0x5410, R8 ;  /* 0x000054100e047816 */ /* 0x001fc60000000008 */
[----:B------:R-:W-:Y:S04]  /*270c0*/  STL [R1+0x9f4], R6 ;  /* 0x0009f40601007387 */ /* 0x000fe80000100800 */
[----:B------:R-:W2:Y:S01]  /*270d0*/  LDL.LU R36, [R1+0xc58] ;  /* 0x000c580001247983 */ /* 0x000ea20000300800 */
[----:B-1----:R-:W-:-:S03]  /*270e0*/  PRMT R2, R15, 0x5410, R9 ;  /* 0x000054100f027816 */ /* 0x002fc60000000009 */
[----:B------:R-:W-:Y:S04]  /*270f0*/  STL [R1+0x9f0], R4 ;  /* 0x0009f00401007387 */ /* 0x000fe80000100800 */
[----:B------:R-:W2:Y:S04]  /*27100*/  LDL.LU R35, [R1+0xc54] ;  /* 0x000c540001237983 */ /* 0x000ea80000300800 */
[----:B------:R0:W-:Y:S04]  /*27110*/  STL [R1+0x9ec], R2 ;  /* 0x0009ec0201007387 */ /* 0x0001e80000100800 */
[----:B------:R-:W2:Y:S01]  /*27120*/  LDL.LU R32, [R1+0xc50] ;  /* 0x000c500001207983 */ /* 0x000ea20000300800 */
[----:B0-----:R-:W-:-:S02]  /*27130*/  LOP3.LUT R2, R39, 0xffff, RZ, 0xc0, !PT ;  /* 0x0000ffff27027812 */ /* 0x001fc400078ec0ff */
[----:B---3--:R-:W-:-:S03]  /*27140*/  LOP3.LUT R14, R34, 0xffff, RZ, 0xc0, !PT ;  /* 0x0000ffff220e7812 */ /* 0x008fc600078ec0ff */
[----:B------:R-:W-:Y:S04]  /*27150*/  STL [R1+0x16c], R2 ;  /* 0x00016c0201007387 */ /* 0x000fe80000100800 */
[----:B------:R0:W-:Y:S01]  /*27160*/  STL [R1+0x164], R14 ;  /* 0x0001640e01007387 */ /* 0x0001e20000100800 */
[----:B----4-:R-:W-:-:S03]  /*27170*/  LOP3.LUT R105, R31, 0xffff, RZ, 0xc0, !PT ;  /* 0x0000ffff1f697812 */ /* 0x010fc600078ec0ff */
[----:B------:R-:W3:Y:S04]  /*27180*/  LDL.LU R34, [R1+0xa3c] ;  /* 0x000a3c0001227983 */ /* 0x000ee80000300800 */
[----:B------:R-:W4:Y:S01]  /*27190*/  LDL.LU R31, [R1+0x858] ;  /* 0x00085800011f7983 */ /* 0x000f220000300800 */
[----:B------:R-:W-:-:S05]  /*271a0*/  LOP3.LUT R4, R33, 0xffff, RZ, 0xc0, !PT ;  /* 0x0000ffff21047812 */ /* 0x000fca00078ec0ff */
[----:B------:R1:W-:Y:S01]  /*271b0*/  STL [R1+0x168], R4 ;  /* 0x0001680401007387 */ /* 0x0003e20000100800 */
[----:B--2---:R-:W-:-:S03]  /*271c0*/  LOP3.LUT R106, R30, 0xffff, RZ, 0xc0, !PT ;  /* 0x0000ffff1e6a7812 */ /* 0x004fc600078ec0ff */
[----:B------:R-:W2:Y:S01]  /*271d0*/  LDL.LU R30, [R1+0x854] ;  /* 0x00085400011e7983 */ /* 0x000ea20000300800 */
[----:B------:R-:W-:Y:S02]  /*271e0*/  LOP3.LUT R103, R38, 0xffff, RZ, 0xc0, !PT ;  /* 0x0000ffff26677812 */ /* 0x000fe400078ec0ff */
[----:B------:R-:W-:Y:S01]  /*271f0*/  LOP3.LUT R107, R213, 0xffff, RZ, 0xc0, !PT ;  /* 0x0000ffffd56b7812 */ /* 0x000fe200078ec0ff */
[----:B------:R-:W3:Y:S01]  /*27200*/  LDL.LU R33, [R1+0x850] ;  /* 0x0008500001217983 */ /* 0x000ee20000300800 */
[----:B------:R-:W-:Y:S02]  /*27210*/  LOP3.LUT R104, R37, 0xffff, RZ, 0xc0, !PT ;  /* 0x0000ffff25687812 */ /* 0x000fe400078ec0ff */
[----:B------:R-:W-:Y:S02]  /*27220*/  LOP3.LUT R108, R212, 0xffff, RZ, 0xc0, !PT ;  /* 0x0000ffffd46c7812 */ /* 0x000fe400078ec0ff */
[----:B------:R-:W-:Y:S02]  /*27230*/  LOP3.LUT R233, R233, 0xffff, RZ, 0xc0, !PT ;  /* 0x0000ffffe9e97812 */ /* 0x000fe400078ec0ff */
[----:B------:R-:W-:-:S02]  /*27240*/  LOP3.LUT R155, R155, 0xffff, RZ, 0xc0, !PT ;  /* 0x0000ffff9b9b7812 */ /* 0x000fc400078ec0ff */
[----:B------:R-:W-:Y:S02]  /*27250*/  LOP3.LUT R9, R216, 0xffff, RZ, 0xc0, !PT ;  /* 0x0000ffffd8097812 */ /* 0x000fe400078ec0ff */
[--C-:B------:R-:W-:Y:S02]  /*27260*/  PRMT R6, R107, 0x3340, R0.reuse ;  /* 0x000033406b067816 */ /* 0x100fe40000000000 */
[----:B------:R-:W-:Y:S02]  /*27270*/  PRMT R11, R103, 0x3340, R105 ;  /* 0x00003340670b7816 */ /* 0x000fe40000000069 */
[----:B------:R-:W-:Y:S02]  /*27280*/  PRMT R7, R108, 0x3340, R0 ;  /* 0x000033406c077816 */ /* 0x000fe40000000000 */
[----:B------:R-:W-:Y:S02]  /*27290*/  PRMT R13, R104, 0x3340, R106 ;  /* 0x00003340680d7816 */ /* 0x000fe4000000006a */
[----:B------:R-:W-:Y:S01]  /*272a0*/  PRMT R15, R2, 0x3340, R4 ;  /* 0x00003340020f7816 */ /* 0x000fe20000000004 */
[----:B------:R1:W-:Y:S01]  /*272b0*/  STL [R1+0x174], R9 ;  /* 0x0001740901007387 */ /* 0x0003e20000100800 */
[----:B------:R-:W-:-:S02]  /*272c0*/  PRMT R8, R155, 0x3340, R0 ;  /* 0x000033409b087816 */ /* 0x000fc40000000000 */
[----:B0-----:R-:W-:Y:S02]  /*272d0*/  PRMT R14, R14, 0x3340, R233 ;  /* 0x000033400e0e7816 */ /* 0x001fe400000000e9 */
[----:B-1----:R-:W-:Y:S02]  /*272e0*/  PRMT R4, R11, 0x5410, R6 ;  /* 0x000054100b047816 */ /* 0x002fe40000000006 */
[----:B------:R-:W-:Y:S02]  /*272f0*/  PRMT R6, R13, 0x5410, R7 ;  /* 0x000054100d067816 */ /* 0x000fe40000000007 */
[----:B------:R-:W-:Y:S01]  /*27300*/  PRMT R9, R9, 0x3340, R0 ;  /* 0x0000334009097816 */ /* 0x000fe20000000000 */
[----:B------:R0:W-:Y:S01]  /*27310*/  STL [R1+0x9e8], R4 ;  /* 0x0009e80401007387 */ /* 0x0001e20000100800 */
[----:B------:R-:W-:-:S03]  /*27320*/  PRMT R2, R14, 0x5410, R8 ;  /* 0x000054100e027816 */ /* 0x000fc60000000008 */
[----:B------:R-:W-:Y:S01]  /*27330*/  STL [R1+0x9e4], R6 ;  /* 0x0009e40601007387 */ /* 0x000fe20000100800 */
[----:B------:R-:W-:Y:S02]  /*27340*/  LOP3.LUT R14, R36, 0xffff, RZ, 0xc0, !PT ;  /* 0x0000ffff240e7812 */ /* 0x000fe400078ec0ff */
[----:B0-----:R-:W-:Y:S01]  /*27350*/  PRMT R4, R15, 0x5410, R9 ;  /* 0x000054100f047816 */ /* 0x001fe20000000009 */
[----:B------:R0:W-:Y:S04]  /*27360*/  STL [R1+0x9e0], R2 ;  /* 0x0009e00201007387 */ /* 0x0001e80000100800 */
[----:B------:R2:W-:Y:S04]  /*27370*/  STL [R1+0x9dc], R4 ;  /* 0x0009dc0401007387 */ /* 0x0005e80000100800 */
[----:B------:R-:W3:Y:S01]  /*27380*/  LDL.LU R39, [R1+0xc60] ;  /* 0x000c600001277983 */ /* 0x000ee20000300800 */
[----:B0-----:R-:W-:-:S03]  /*27390*/  LOP3.LUT R2, R35, 0xffff, RZ, 0xc0, !PT ;  /* 0x0000ffff23027812 */ /* 0x001fc600078ec0ff */
[----:B------:R0:W-:Y:S01]  /*273a0*/  STL [R1+0x178], R14 ;  /* 0x0001780e01007387 */ /* 0x0001e20000100800 */
[----:B------:R-:W-:-:S03]  /*273b0*/  LOP3.LUT R99, R32, 0xffff, RZ, 0xc0, !PT ;  /* 0x0000ffff20637812 */ /* 0x000fc600078ec0ff */
[----:B------:R-:W3:Y:S04]  /*273c0*/  LDL.LU R38, [R1+0xc5c] ;  /* 0x000c5c0001267983 */ /* 0x000ee80000300800 */
[----:B------:R-:W-:Y:S04]  /*273d0*/  STL [R1+0x184], R2 ;  /* 0x0001840201007387 */ /* 0x000fe80000100800 */
[----:B------:R-:W3:Y:S04]  /*273e0*/  LDL.LU R37, [R1+0xa44] ;  /* 0x000a440001257983 */ /* 0x000ee80000300800 */
[----:B------:R-:W3:Y:S01]  /*273f0*/  LDL.LU R32, [R1+0xa40] ;  /* 0x000a400001207983 */ /* 0x000ee20000300800 */
[----:B----4-:R-:W-:-:S03]  /*27400*/  LOP3.LUT R15, R31, 0xffff, RZ, 0xc0, !PT ;  /* 0x0000ffff1f0f7812 */ /* 0x010fc600078ec0ff */
[----:B------:R-:W4:Y:S04]  /*27410*/  LDL.LU R31, [R1+0x860] ;  /* 0x00086000011f7983 */ /* 0x000f280000300800 */
[----:B------:R-:W4:Y:S04]  /*27420*/  LDL.LU R36, [R1+0x85c] ;  /* 0x00085c0001247983 */ /* 0x000f280000300800 */
[----:B------:R1:W-:Y:S01]  /*27430*/  STL [R1+0x170], R15 ;  /* 0x0001700f01007387 */ /* 0x0003e20000100800 */
[----:B--2---:R-:W-:-:S03]  /*27440*/  LOP3.LUT R4, R30, 0xffff, RZ, 0xc0, !PT ;  /* 0x0000ffff1e047812 */ /* 0x004fc600078ec0ff */
[----:B------:R-:W2:Y:S01]  /*27450*/  LDL.LU R30, [R1+0x63c] ;  /* 0x00063c00011e7983 */ /* 0x000ea20000300800 */
[----:B------:R-:W-:Y:S02]  /*27460*/  LOP3.LUT R96, R217, 0xffff, RZ, 0xc0, !PT ;  /* 0x0000ffffd9607812 */ /* 0x000fe400078ec0ff */
[----:B---3--:R-:W-:Y:S02]  /*27470*/  LOP3.LUT R101, R33, 0xffff, RZ, 0xc0, !PT ;  /* 0x0000ffff21657812 */ /* 0x008fe400078ec0ff */
[----:B------:R-:W-:Y:S02]  /*27480*/  LOP3.LUT R100, R34, 0xffff, RZ, 0xc0, !PT ;  /* 0x0000ffff22647812 */ /* 0x000fe400078ec0ff */
[----:B------:R-:W-:Y:S02]  /*27490*/  LOP3.LUT R102, R234, 0xffff, RZ, 0xc0, !PT ;  /* 0x0000ffffea667812 */ /* 0x000fe400078ec0ff */
[----:B------:R-:W-:Y:S02]  /*274a0*/  LOP3.LUT R157, R157, 0xffff, RZ, 0xc0, !PT ;  /* 0x0000ffff9d9d7812 */ /* 0x000fe400078ec0ff */
[----:B------:R-:W-:Y:S01]  /*274b0*/  LOP3.LUT R8, R224, 0xffff, RZ, 0xc0, !PT ;  /* 0x0000ffffe0087812 */ /* 0x000fe200078ec0ff */
[----:B------:R-:W-:Y:S01]  /*274c0*/  STL [R1+0x180], R4 ;  /* 0x0001800401007387 */ /* 0x000fe20000100800 */
[----:B------:R-:W-:-:S02]  /*274d0*/  PRMT R6, R96, 0x3340, R0 ;  /* 0x0000334060067816 */ /* 0x000fc40000000000 */
[----:B------:R-:W-:Y:S01]  /*274e0*/  PRMT R11, R99, 0x3340, R101 ;  /* 0x00003340630b7816 */ /* 0x000fe20000000065 */
[----:B------:R3:W-:Y:S01]  /*274f0*/  STL [R1+0x17c], R8 ;  /* 0x00017c0801007387 */ /* 0x0007e20000100800 */
[----:B------:R-:W-:Y:S02]  /*27500*/  PRMT R7, R157, 0x3340, R0 ;  /* 0x000033409d077816 */ /* 0x000fe40000000000 */
[----:B------:R-:W-:Y:S02]  /*27510*/  PRMT R13, R100, 0x3340, R102 ;  /* 0x00003340640d7816 */ /* 0x000fe40000000066 */
[----:B------:R-:W-:Y:S02]  /*27520*/  LOP3.LUT R234, R222, 0xffff, RZ, 0xc0, !PT ;  /* 0x0000ffffdeea7812 */ /* 0x000fe400078ec0ff */
[----:B0-----:R-:W-:Y:S02]  /*27530*/  PRMT R14, R14, 0x3340, R15 ;  /* 0x000033400e0e7816 */ /* 0x001fe4000000000f */
[----:B-1----:R-:W-:-:S02]  /*27540*/  PRMT R15, R2, 0x3340, R4 ;  /* 0x00003340020f7816 */ /* 0x002fc40000000004 */
[----:B---3--:R-:W-:Y:S02]  /*27550*/  PRMT R8, R8, 0x3340, R0 ;  /* 0x0000334008087816 */ /* 0x008fe40000000000 */
[----:B------:R-:W-:Y:S02]  /*27560*/  PRMT R2, R11, 0x5410, R6 ;  /* 0x000054100b027816 */ /* 0x000fe40000000006 */
[----:B------:R-:W-:Y:S02]  /*27570*/  PRMT R6, R13, 0x5410, R7 ;  /* 0x000054100d067816 */ /* 0x000fe40000000007 */
[----:B------:R-:W-:Y:S02]  /*27580*/  PRMT R9, R234, 0x3340, R0 ;  /* 0x00003340ea097816 */ /* 0x000fe40000000000 */
[----:B------:R-:W-:Y:S01]  /*27590*/  PRMT R4, R14, 0x5410, R8 ;  /* 0x000054100e047816 */ /* 0x000fe20000000008 */
[----:B------:R0:W-:Y:S04]  /*275a0*/  STL [R1+0x9d8], R2 ;  /* 0x0009d80201007387 */ /* 0x0001e80000100800 */
[----:B------:R-:W-:Y:S04]  /*275b0*/  STL [R1+0x9d4], R6 ;  /* 0x0009d40601007387 */ /* 0x000fe80000100800 */
[----:B------:R-:W3:Y:S01]  /*275c0*/  LDL.LU R35, [R1+0xc68] ;  /* 0x000c680001237983 */ /* 0x000ee20000300800 */
[----:B0-----:R-:W-:-:S03]  /*275d0*/  PRMT R2, R15, 0x5410, R9 ;  /* 0x000054100f027816 */ /* 0x001fc60000000009 */
[----:B------:R0:W-:Y:S04]  /*275e0*/  STL [R1+0x9d0], R4 ;  /* 0x0009d00401007387 */ /* 0x0001e80000100800 */
[----:B------:R-:W3:Y:S04]  /*275f0*/  LDL.LU R34, [R1+0xc64] ;  /* 0x000c640001227983 */ /* 0x000ee80000300800 */
[----:B------:R1:W-:Y:S04]  /*27600*/  STL [R1+0x9cc], R2 ;  /* 0x0009cc0201007387 */ /* 0x0003e80000100800 */
[----:B------:R-:W3:Y:S01]  /*27610*/  LDL.LU R33, [R1+0xa54] ;  /* 0x000a540001217983 */ /* 0x000ee20000300800 */
[----:B0-----:R-:W-:-:S02]  /*27620*/  LOP3.LUT R4, R38, 0xffff, RZ, 0xc0, !PT ;  /* 0x0000ffff26047812 */ /* 0x001fc400078ec0ff */
[----:B------:R-:W-:Y:S02]  /*27630*/  LOP3.LUT R89, R32, 0xffff, RZ, 0xc0, !PT ;  /* 0x0000ffff20597812 */ /* 0x000fe400078ec0ff */
[----:B------:R-:W3:Y:S04]  /*27640*/  LDL.LU R32, [R1+0xa50] ;  /* 0x000a500001207983 */ /* 0x000ee80000300800 */
[----:B------:R-:W-:Y:S01]  /*27650*/  STL [R1+0x1a4], R4 ;  /* 0x0001a40401007387 */ /* 0x000fe20000100800 */
        /* <DEDUP_REMOVED lines=9> */
[----:B-1----:R-:W-:Y:S02]  /*276f0*/  LOP3.LUT R2, R158, 0xffff, RZ, 0xc0, !PT ;  /* 0x0000ffff9e027812 */ /* 0x002fe400078ec0ff */
[----:B------:R-:W-:Y:S02]  /*27700*/  LOP3.LUT R88, R39, 0xffff, RZ, 0xc0, !PT ;  /* 0x0000ffff27587812 */ /* 0x000fe400078ec0ff */
[----:B------:R-:W-:-:S02]  /*27710*/  LOP3.LUT R92, R244, 0xffff, RZ, 0xc0, !PT ;  /* 0x0000fffff45c7812 */ /* 0x000fc400078ec0ff */
[----:B------:R-:W-:Y:S02]  /*27720*/  LOP3.LUT R9, R231, 0xffff, RZ, 0xc0, !PT ;  /* 0x0000ffffe7097812 */ /* 0x000fe400078ec0ff */
[----:B------:R-:W-:Y:S02]  /*27730*/  PRMT R6, R95, 0x3340, R0 ;  /* 0x000033405f067816 */ /* 0x000fe40000000000 */
[----:B------:R-:W-:Y:S01]  /*27740*/  PRMT R11, R93, 0x3340, R94 ;  /* 0x000033405d0b7816 */ /* 0x000fe2000000005e */
[----:B------:R0:W-:Y:S01]  /*27750*/  STL [R1+0x198], R15 ;  /* 0x0001980f01007387 */ /* 0x0001e20000100800 */
[--C-:B------:R-:W-:Y:S02]  /*27760*/  PRMT R7, R2, 0x3340, R0.reuse ;  /* 0x0000334002077816 */ /* 0x100fe40000000000 */
[----:B------:R-:W-:Y:S01]  /*27770*/  PRMT R13, R89, 0x3340, R91 ;  /* 0x00003340590d7816 */ /* 0x000fe2000000005b */
[----:B------:R1:W-:Y:S01]  /*27780*/  STL [R1+0x2114], R2 ;  /* 0x0021140201007387 */ /* 0x0003e20000100800 */
[----:B------:R-:W-:-:S02]  /*27790*/  PRMT R8, R92, 0x3340, R0 ;  /* 0x000033405c087816 */ /* 0x000fc40000000000 */
[----:B------:R-:W-:Y:S01]  /*277a0*/  PRMT R14, R88, 0x3340, R90 ;  /* 0x00003340580e7816 */ /* 0x000fe2000000005a */
[----:B------:R1:W-:Y:S01]  /*277b0*/  STL [R1+0x194], R9 ;  /* 0x0001940901007387 */ /* 0x0003e20000100800 */
[----:B0-----:R-:W-:Y:S02]  /*277c0*/  PRMT R15, R4, 0x3340, R15 ;  /* 0x00003340040f7816 */ /* 0x001fe4000000000f */
[----:B------:R-:W-:Y:S02]  /*277d0*/  PRMT R4, R11, 0x5410, R6 ;  /* 0x000054100b047816 */ /* 0x000fe40000000006 */
[----:B------:R-:W-:Y:S02]  /*277e0*/  PRMT R6, R13, 0x5410, R7 ;  /* 0x000054100d067816 */ /* 0x000fe40000000007 */
[----:B-1----:R-:W-:Y:S02]  /*277f0*/  PRMT R2, R14, 0x5410, R8 ;  /* 0x000054100e027816 */ /* 0x002fe40000000008 */
[----:B------:R-:W-:Y:S01]  /*27800*/  PRMT R9, R9, 0x3340, R0 ;  /* 0x0000334009097816 */ /* 0x000fe20000000000 */
[----:B------:R0:W-:Y:S04]  /*27810*/  STL [R1+0x858], R4 ;  /* 0x0008580401007387 */ /* 0x0001e80000100800 */
[----:B------:R-:W-:Y:S01]  /*27820*/  STL [R1+0x854], R6 ;  /* 0x0008540601007387 */ /* 0x000fe20000100800 */
[----:B---3--:R-:W-:-:S02]  /*27830*/  LOP3.LUT R14, R35, 0xffff, RZ, 0xc0, !PT ;  /* 0x0000ffff230e7812 */ /* 0x008fc400078ec0ff */
[----:B0-----:R-:W-:Y:S01]  /*27840*/  PRMT R4, R15, 0x5410, R9 ;  /* 0x000054100f047816 */ /* 0x001fe20000000009 */
[----:B------:R0:W-:Y:S04]  /*27850*/  STL [R1+0x850], R2 ;  /* 0x0008500201007387 */ /* 0x0001e80000100800 */
[----:B------:R1:W-:Y:S04]  /*27860*/  STL [R1+0x84c], R4 ;  /* 0x00084c0401007387 */ /* 0x0003e80000100800 */
[----:B------:R-:W3:Y:S01]  /*27870*/  LDL.LU R38, [R1+0xc78] ;  /* 0x000c780001267983 */ /* 0x000ee20000300800 */
[----:B0-----:R-:W-:-:S02]  /*27880*/  LOP3.LUT R2, R34, 0xffff, RZ, 0xc0, !PT ;  /* 0x0000ffff22027812 */ /* 0x001fc400078ec0ff */
[----:B------:R-:W-:Y:S01]  /*27890*/  LOP3.LUT R84, R33, 0xffff, RZ, 0xc0, !PT ;  /* 0x0000ffff21547812 */ /* 0x000fe200078ec0ff */
[----:B------:R-:W-:Y:S04]  /*278a0*/  STL [R1+0x190], R14 ;  /* 0x0001900e01007387 */ /* 0x000fe80000100800 */
[----:B------:R-:W3:Y:S04]  /*278b0*/  LDL.LU R33, [R1+0xc74] ;  /* 0x000c740001217983 */ /* 0x000ee80000300800 */
[----:B------:R0:W-:Y:S04]  /*278c0*/  STL [R1+0x18c], R2 ;  /* 0x00018c0201007387 */ /* 0x0001e80000100800 */
[----:B------:R-:W3:Y:S01]  /*278d0*/  LDL.LU R37, [R1+0xa64] ;  /* 0x000a640001257983 */ /* 0x000ee20000300800 */
[----:B------:R-:W-:-:S03]  /*278e0*/  LOP3.LUT R78, R32, 0xffff, RZ, 0xc0, !PT ;  /* 0x0000ffff204e7812 */ /* 0x000fc600078ec0ff */
[----:B------:R-:W3:Y:S04]  /*278f0*/  LDL.LU R36, [R1+0xa60] ;  /* 0x000a600001247983 */ /* 0x000ee80000300800 */
[----:B------:R-:W3:Y:S01]  /*27900*/  LDL.LU R32, [R1+0x870] ;  /* 0x0008700001207983 */ /* 0x000ee20000300800 */
[----:B----4-:R-:W-:-:S03]  /*27910*/  LOP3.LUT R79, R31, 0xffff, RZ, 0xc0, !PT ;  /* 0x0000ffff1f4f7812 */ /* 0x010fc600078ec0ff */
[----:B------:R-:W4:Y:S04]  /*27920*/  LDL.LU R35, [R1+0x86c] ;  /* 0x00086c0001237983 */ /* 0x000f280000300800 */
[----:B------:R-:W4:Y:S01]  /*27930*/  LDL.LU R31, [R1+0x654] ;  /* 0x00065400011f7983 */ /* 0x000f220000300800 */
[----:B--2---:R-:W-:-:S03]  /*27940*/  LOP3.LUT R85, R30, 0xffff, RZ, 0xc0, !PT ;  /* 0x0000ffff1e557812 */ /* 0x004fc600078ec0ff */
[----:B------:R-:W2:Y:S01]  /*27950*/  LDL.LU R30, [R1+0x650] ;  /* 0x00065000011e7983 */ /* 0x000ea20000300800 */
[----:B------:R-:W-:Y:S02]  /*27960*/  LOP3.LUT R87, R161, 0xffff, RZ, 0xc0, !PT ;  /* 0x0000ffffa1577812 */ /* 0x000fe400078ec0ff */
[----:B------:R-:W-:Y:S02]  /*27970*/  LOP3.LUT R80, R236, 0xffff, RZ, 0xc0, !PT ;  /* 0x0000ffffec507812 */ /* 0x000fe400078ec0ff */
[----:B-1----:R-:W-:Y:S02]  /*27980*/  LOP3.LUT R4, R160, 0xffff, RZ, 0xc0, !PT ;  /* 0x0000ffffa0047812 */ /* 0x002fe400078ec0ff */
[----:B------:R-:W-:Y:S02]  /*27990*/  LOP3.LUT R235, R235, 0xffff, RZ, 0xc0, !PT ;  /* 0x0000ffffebeb7812 */ /* 0x000fe400078ec0ff */
[----:B------:R-:W-:Y:S02]  /*279a0*/  PRMT R6, R87, 0x3340, R0 ;  /* 0x0000334057067816 */ /* 0x000fe40000000000 */
[----:B------:R-:W-:-:S02]  /*279b0*/  PRMT R11, R84, 0x3340, R85 ;  /* 0x00003340540b7816 */ /* 0x000fc40000000055 */
[----:B------:R-:W-:Y:S02]  /*279c0*/  PRMT R7, R4, 0x3340, R0 ;  /* 0x0000334004077816 */ /* 0x000fe40000000000 */
[----:B------:R-:W-:Y:S02]  /*279d0*/  PRMT R13, R78, 0x3340, R80 ;  /* 0x000033404e0d7816 */ /* 0x000fe40000000050 */
[----:B------:R-:W-:Y:S02]  /*279e0*/  LOP3.LUT R81, R251, 0xffff, RZ, 0xc0, !PT ;  /* 0x0000fffffb517812 */ /* 0x000fe400078ec0ff */
[----:B------:R-:W-:Y:S02]  /*279f0*/  LOP3.LUT R236, R250, 0xffff, RZ, 0xc0, !PT ;  /* 0x0000fffffaec7812 */ /* 0x000fe400078ec0ff */
[----:B------:R-:W-:Y:S02]  /*27a00*/  PRMT R15, R2, 0x3340, R235 ;  /* 0x00003340020f7816 */ /* 0x000fe400000000eb */
[----:B0-----:R-:W-:-:S02]  /*27a10*/  PRMT R2, R11, 0x5410, R6 ;  /* 0x000054100b027816 */ /* 0x001fc40000000006 */
[----:B------:R-:W-:Y:S02]  /*27a20*/  PRMT R6, R13, 0x5410, R7 ;  /* 0x000054100d067816 */ /* 0x000fe40000000007 */
[--C-:B------:R-:W-:Y:S02]  /*27a30*/  PRMT R8, R81, 0x3340, R0.reuse ;  /* 0x0000334051087816 */ /* 0x100fe40000000000 */
[----:B------:R-:W-:Y:S01]  /*27a40*/  PRMT R14, R14, 0x3340, R79 ;  /* 0x000033400e0e7816 */ /* 0x000fe2000000004f */
[----:B------:R0:W-:Y:S01]  /*27a50*/  STL [R1+0x2118], R4 ;  /* 0x0021180401007387 */ /* 0x0001e20000100800 */
[----:B------:R-:W-:-:S03]  /*27a60*/  PRMT R9, R236, 0x3340, R0 ;  /* 0x00003340ec097816 */ /* 0x000fc60000000000 */
[----:B------:R1:W-:Y:S04]  /*27a70*/  STL [R1+0x848], R2 ;  /* 0x0008480201007387 */ /* 0x0003e80000100800 */
[----:B------:R-:W-:Y:S01]  /*27a80*/  STL [R1+0x844], R6 ;  /* 0x0008440601007387 */ /* 0x000fe20000100800 */
[----:B0-----:R-:W-:-:S03]  /*27a90*/  PRMT R4, R14, 0x5410, R8 ;  /* 0x000054100e047816 */ /* 0x001fc60000000008 */
[----:B------:R-:W2:Y:S01]  /*27aa0*/  LDL.LU R34, [R1+0xc88] ;  /* 0x000c880001227983 */ /* 0x000ea20000300800 */
[----:B-1----:R-:W-:-:S03]  /*27ab0*/  PRMT R2, R15, 0x5410, R9 ;  /* 0x000054100f027816 */ /* 0x002fc60000000009 */
[----:B------:R-:W-:Y:S04]  /*27ac0*/  STL [R1+0x840], R4 ;  /* 0x0008400401007387 */ /* 0x000fe80000100800 */
[----:B------:R0:W-:Y:S01]  /*27ad0*/  STL [R1+0x83c], R2 ;  /* 0x00083c0201007387 */ /* 0x0001e20000100800 */
[----:B---3--:R-:W-:Y:S02]  /*27ae0*/  LOP3.LUT R13, R38, 0xffff, RZ, 0xc0, !PT ;  /* 0x0000ffff260d7812 */ /* 0x008fe400078ec0ff */
[----:B------:R-:W-:Y:S02]  /*27af0*/  LOP3.LUT R14, R33, 0xffff, RZ, 0xc0, !PT ;  /* 0x0000ffff210e7812 */ /* 0x000fe400078ec0ff */
[----:B------:R-:W3:Y:S04]  /*27b00*/  LDL.LU R33, [R1+0xc84] ;  /* 0x000c840001217983 */ /* 0x000ee80000300800 */
[----:B------:R1:W-:Y:S01]  /*27b10*/  STL [R1+0x1ac], R13 ;  /* 0x0001ac0d01007387 */ /* 0x0003e20000100800 */
[----:B0-----:R-:W-:-:S03]  /*27b20*/  LOP3.LUT R2, R37, 0xffff, RZ, 0xc0, !PT ;  /* 0x0000ffff25027812 */ /* 0x001fc600078ec0ff */
[----:B------:R0:W-:Y:S01]  /*27b30*/  STL [R1+0x1a8], R14 ;  /* 0x0001a80e01007387 */ /* 0x0001e20000100800 */
[----:B------:R-:W-:-:S03]  /*27b40*/  LOP3.LUT R71, R32, 0xffff, RZ, 0xc0, !PT ;  /* 0x0000ffff20477812 */ /* 0x000fc600078ec0ff */
[----:B------:R-:W3:Y:S04]  /*27b50*/  LDL.LU R32, [R1+0xa74] ;  /* 0x000a740001207983 */ /* 0x000ee80000300800 */
[----:B------:R0:W-:Y:S01]  /*27b60*/  STL [R1+0x1c0], R2 ;  /* 0x0001c00201007387 */ /* 0x0001e20000100800 */
[----:B----4-:R-:W-:-:S03]  /*27b70*/  LOP3.LUT R4, R31, 0xffff, RZ, 0xc0, !PT ;  /* 0x0000ffff1f047812 */ /* 0x010fc600078ec0ff */
[----:B------:R-:W4:Y:S04]  /*27b80*/  LDL.LU R38, [R1+0xa70] ;  /* 0x000a700001267983 */ /* 0x000f280000300800 */
[----:B------:R-:W4:Y:S04]  /*27b90*/  LDL.LU R37, [R1+0x880] ;  /* 0x0008800001257983 */ /* 0x000f280000300800 */
[----:B------:R-:W4:Y:S04]  /*27ba0*/  LDL.LU R31, [R1+0x87c] ;  /* 0x00087c00011f7983 */ /* 0x000f280000300800 */
[----:B------:R-:W-:Y:S01]  /*27bb0*/  STL [R1+0x1bc], R4 ;  /* 0x0001bc0401007387 */ /* 0x000fe20000100800 */
[----:B--2---:R-:W-:-:S03]  /*27bc0*/  LOP3.LUT R76, R30, 0xffff, RZ, 0xc0, !PT ;  /* 0x0000ffff1e4c7812 */ /* 0x004fc600078ec0ff */
[----:B------:R-:W2:Y:S01]  /*27bd0*/  LDL.LU R30, [R1+0x668] ;  /* 0x00066800011e7983 */ /* 0x000ea20000300800 */
[----:B------:R-:W-:Y:S02]  /*27be0*/  LOP3.LUT R75, R36, 0xffff, RZ, 0xc0, !PT ;  /* 0x0000ffff244b7812 */ /* 0x000fe400078ec0ff */
[----:B------:R-:W-:Y:S02]  /*27bf0*/  LOP3.LUT R77, R163, 0xffff, RZ, 0xc0, !PT ;  /* 0x0000ffffa34d7812 */ /* 0x000fe400078ec0ff */
[----:B------:R-:W-:Y:S02]  /*27c00*/  LOP3.LUT R73, R237, 0xffff, RZ, 0xc0, !PT ;  /* 0x0000ffffed497812 */ /* 0x000fe400078ec0ff */
[----:B------:R-:W-:Y:S01]  /*27c10*/  LOP3.LUT R72, R35, 0xffff, RZ, 0xc0, !PT ;  /* 0x0000ffff23487812 */ /* 0x000fe200078ec0ff */
[----:B------:R-:W2:Y:S01]  /*27c20*/  LDL.LU R237, [R1+0x2154] ;  /* 0x0021540001ed7983 */ /* 0x000ea20000300800 */
[----:B------:R-:W-:Y:S02]  /*27c30*/  LOP3.LUT R74, R252, 0xffff, RZ, 0xc0, !PT ;  /* 0x0000fffffc4a7812 */ /* 0x000fe400078ec0ff */
[----:B------:R-:W-:-:S02]  /*27c40*/  LOP3.LUT R9, R165, 0xffff, RZ, 0xc0, !PT ;  /* 0x0000ffffa5097812 */ /* 0x000fc400078ec0ff */
[----:B------:R-:W-:Y:S02]  /*27c50*/  PRMT R6, R77, 0x3340, R0 ;  /* 0x000033404d067816 */ /* 0x000fe40000000000 */
[----:B------:R-:W-:Y:S02]  /*27c60*/  PRMT R11, R75, 0x3340, R76 ;  /* 0x000033404b0b7816 */ /* 0x000fe4000000004c */
[----:B------:R-:W-:Y:S02]  /*27c70*/  PRMT R7, R73, 0x3340, R0 ;  /* 0x0000334049077816 */ /* 0x000fe40000000000 */
[----:B-1----:R-:W-:Y:S02]  /*27c80*/  PRMT R13, R13, 0x3340, R71 ;  /* 0x000033400d0d7816 */ /* 0x002fe40000000047 */
[----:B------:R-:W-:Y:S01]  /*27c90*/  PRMT R15, R2, 0x3340, R4 ;  /* 0x00003340020f7816 */ /* 0x000fe20000000004 */
[----:B------:R1:W-:Y:S01]  /*27ca0*/  STL [R1+0x1b8], R9 ;  /* 0x0001b80901007387 */ /* 0x0003e20000100800 */
[----:B------:R-:W-:-:S02]  /*27cb0*/  PRMT R8, R74, 0x3340, R0 ;  /* 0x000033404a087816 */ /* 0x000fc40000000000 */
[----:B0-----:R-:W-:Y:S02]  /*27cc0*/  PRMT R14, R14, 0x3340, R72 ;  /* 0x000033400e0e7816 */ /* 0x001fe40000000048 */
[----:B------:R-:W-:Y:S02]  /*27cd0*/  PRMT R2, R11, 0x5410, R6 ;  /* 0x000054100b027816 */ /* 0x000fe40000000006 */
[----:B------:R-:W-:Y:S02]  /*27ce0*/  PRMT R6, R13, 0x5410, R7 ;  /* 0x000054100d067816 */ /* 0x000fe40000000007 */
[----:B-1----:R-:W-:Y:S01]  /*27cf0*/  PRMT R9, R9, 0x3340, R0 ;  /* 0x0000334009097816 */ /* 0x002fe20000000000 */
[----:B------:R0:W-:Y:S01]  /*27d00*/  STL [R1+0x838], R2 ;  /* 0x0008380201007387 */ /* 0x0001e20000100800 */
[----:B------:R-:W-:-:S03]  /*27d10*/  PRMT R4, R14, 0x5410, R8 ;  /* 0x000054100e047816 */ /* 0x000fc60000000008 */
[----:B------:R-:W-:Y:S01]  /*27d20*/  STL [R1+0x834], R6 ;  /* 0x0008340601007387 */ /* 0x000fe20000100800 */
[----:B------:R-:W-:Y:S02]  /*27d30*/  LOP3.LUT R11, R34, 0xffff, RZ, 0xc0, !PT ;  /* 0x0000ffff220b7812 */ /* 0x000fe400078ec0ff */
[----:B0-----:R-:W-:Y:S01]  /*27d40*/  PRMT R2, R15, 0x5410, R9 ;  /* 0x000054100f027816 */ /* 0x001fe20000000009 */
[----:B------:R0:W-:Y:S04]  /*27d50*/  STL [R1+0x830], R4 ;  /* 0x0008300401007387 */ /* 0x0001e80000100800 */
[----:B------:R-:W2:Y:S04]  /*27d60*/  LDL.LU R36, [R1+0xc98] ;  /* 0x000c980001247983 */ /* 0x000ea80000300800 */
[----:B------:R1:W-:Y:S04]  /*27d70*/  STL [R1+0x82c], R2 ;  /* 0x00082c0201007387 */ /* 0x0003e80000100800 */
[----:B------:R-:W2:Y:S04]  /*27d80*/  LDL.LU R34, [R1+0xc94] ;  /* 0x000c940001227983 */ /* 0x000ea80000300800 */
[----:B------:R1:W-:Y:S01]  /*27d90*/  STL [R1+0x1b4], R11 ;  /* 0x0001b40b01007387 */ /* 0x0003e20000100800 */
[----:B---3--:R-:W-:-:S03]  /*27da0*/  LOP3.LUT R13, R33, 0xffff, RZ, 0xc0, !PT ;  /* 0x0000ffff210d7812 */ /* 0x008fc600078ec0ff */
[----:B------:R-:W3:Y:S04]  /*27db0*/  LDL.LU R35, [R1+0xa84] ;  /* 0x000a840001237983 */ /* 0x000ee80000300800 */
[----:B------:R-:W3:Y:S04]  /*27dc0*/  LDL.LU R33, [R1+0xa80] ;  /* 0x000a800001217983 */ /* 0x000ee80000300800 */
[----:B------:R1:W-:Y:S01]  /*27dd0*/  STL [R1+0x1b0], R13 ;  /* 0x0001b00d01007387 */ /* 0x0003e20000100800 */
[----:B------:R-:W-:-:S03]  /*27de0*/  LOP3.LUT R66, R32, 0xffff, RZ, 0xc0, !PT ;  /* 0x0000ffff20427812 */ /* 0x000fc600078ec0ff */
[----:B------:R-:W3:Y:S01]  /*27df0*/  LDL.LU R32, [R1+0x890] ;  /* 0x0008900001207983 */ /* 0x000ee20000300800 */
[----:B----4-:R-:W-:-:S03]  /*27e00*/  LOP3.LUT R68, R31, 0xffff, RZ, 0xc0, !PT ;  /* 0x0000ffff1f447812 */ /* 0x010fc600078ec0ff */
[----:B------:R-:W4:Y:S01]  /*27e10*/  LDL.LU R31, [R1+0x88c] ;  /* 0x00088c00011f7983 */ /* 0x000f220000300800 */
[----:B0-----:R-:W-:-:S05]  /*27e20*/  LOP3.LUT R4, R38, 0xffff, RZ, 0xc0, !PT ;  /* 0x0000ffff26047812 */ /* 0x001fca00078ec0ff */
[----:B------:R-:W-:Y:S01]  /*27e30*/  STL [R1+0x1d0], R4 ;  /* 0x0001d00401007387 */ /* 0x000fe20000100800 */
[----:B--2---:R-:W-:-:S03]  /*27e40*/  LOP3.LUT R69, R30, 0xffff, RZ, 0xc0, !PT ;  /* 0x0000ffff1e457812 */ /* 0x004fc600078ec0ff */
[----:B------:R-:W2:Y:S01]  /*27e50*/  LDL.LU R30, [R1+0x670] ;  /* 0x00067000011e7983 */ /* 0x000ea20000300800 */
[----:B------:R-:W-:Y:S02]  /*27e60*/  LOP3.LUT R67, R37, 0xffff, RZ, 0xc0, !PT ;  /* 0x0000ffff25437812 */ /* 0x000fe400078ec0ff */
[----:B------:R-:W-:Y:S02]  /*27e70*/  LOP3.LUT R70, R240, 0xffff, RZ, 0xc0, !PT ;  /* 0x0000fffff0467812 */ /* 0x000fe400078ec0ff */
[----:B------:R-:W-:Y:S01]  /*27e80*/  LOP3.LUT R7, R238, 0xffff, RZ, 0xc0, !PT ;  /* 0x0000ffffee077812 */ /* 0x000fe200078ec0ff */
[----:B------:R-:W2:Y:S01]  /*27e90*/  LDL.LU R240, [R1+0x2150] ;  /* 0x0021500001f07983 */ /* 0x000ea20000300800 */
[----:B------:R-:W-:Y:S02]  /*27ea0*/  LOP3.LUT R8, R167, 0xffff, RZ, 0xc0, !PT ;  /* 0x0000ffffa7087812 */ /* 0x000fe400078ec0ff */
[----:B-1----:R-:W-:Y:S01]  /*27eb0*/  LOP3.LUT R2, R166, 0xffff, RZ, 0xc0, !PT ;  /* 0x0000ffffa6027812 */ /* 0x002fe200078ec0ff */
[----:B------:R-:W2:Y:S01]  /*27ec0*/  LDL.LU R238, [R1+0x214c] ;  /* 0x00214c0001ee7983 */ /* 0x000ea20000300800 */
[----:B------:R-:W-:-:S02]  /*27ed0*/  PRMT R6, R70, 0x3340, R0 ;  /* 0x0000334046067816 */ /* 0x000fc40000000000 */
[----:B------:R-:W-:Y:S01]  /*27ee0*/  PRMT R11, R11, 0x3340, R67 ;  /* 0x000033400b0b7816 */ /* 0x000fe20000000043 */
[----:B------:R0:W-:Y:S01]  /*27ef0*/  STL [R1+0x1c8], R7 ;  /* 0x0001c80701007387 */ /* 0x0001e20000100800 */
[----:B------:R-:W-:Y:S02]  /*27f00*/  LOP3.LUT R237, R237, 0xffff, RZ, 0xc0, !PT ;  /* 0x0000ffffeded7812 */ /* 0x000fe400078ec0ff */
[----:B------:R-:W-:Y:S01]  /*27f10*/  PRMT R9, R2, 0x3340, R0 ;  /* 0x0000334002097816 */ /* 0x000fe20000000000 */
[----:B------:R1:W-:Y:S01]  /*27f20*/  STL [R1+0x1c4], R8 ;  /* 0x0001c40801007387 */ /* 0x0003e20000100800 */
[----:B------:R-:W-:-:S03]  /*27f30*/  PRMT R13, R13, 0x3340, R68 ;  /* 0x000033400d0d7816 */ /* 0x000fc60000000044 */
[----:B------:R1:W-:Y:S01]  /*27f40*/  STL [R1+0x2120], R2 ;  /* 0x0021200201007387 */ /* 0x0003e20000100800 */
[----:B------:R-:W-:Y:S02]  /*27f50*/  PRMT R14, R66, 0x3340, R69 ;  /* 0x00003340420e7816 */ /* 0x000fe40000000045 */
[--C-:B0-----:R-:W-:Y:S02]  /*27f60*/  PRMT R7, R7, 0x3340, R0.reuse ;  /* 0x0000334007077816 */ /* 0x101fe40000000000 */
[----:B------:R-:W-:Y:S02]  /*27f70*/  PRMT R15, R4, 0x3340, R237 ;  /* 0x00003340040f7816 */ /* 0x000fe400000000ed */
[----:B-1----:R-:W-:Y:S02]  /*27f80*/  PRMT R8, R8, 0x3340, R0 ;  /* 0x0000334008087816 */ /* 0x002fe40000000000 */
[----:B------:R-:W-:Y:S02]  /*27f90*/  PRMT R2, R11, 0x5410, R6 ;  /* 0x000054100b027816 */ /* 0x000fe40000000006 */
[----:B------:R-:W-:-:S02]  /*27fa0*/  PRMT R6, R13, 0x5410, R7 ;  /* 0x000054100d067816 */ /* 0x000fc40000000007 */
[----:B------:R-:W-:Y:S01]  /*27fb0*/  PRMT R4, R14, 0x5410, R8 ;  /* 0x000054100e047816 */ /* 0x000fe20000000008 */
[----:B------:R0:W-:Y:S04]  /*27fc0*/  STL [R1+0x828], R2 ;  /* 0x0008280201007387 */ /* 0x0001e80000100800 */
[----:B------:R-:W-:Y:S01]  /*27fd0*/  STL [R1+0x824], R6 ;  /* 0x0008240601007387 */ /* 0x000fe20000100800 */
[----:B0-----:R-:W-:-:S03]  /*27fe0*/  PRMT R2, R15, 0x5410, R9 ;  /* 0x000054100f027816 */ /* 0x001fc60000000009 */
[----:B------:R-:W-:Y:S01]  /*27ff0*/  STL [R1+0x820], R4 ;  /* 0x0008200401007387 */ /* 0x000fe20000100800 */
[----:B------:R-:W-:-:S03]  /*28000*/  LOP3.LUT R64, R36, 0xffff, RZ, 0xc0, !PT ;  /* 0x0000ffff24407812 */ /* 0x000fc600078ec0ff */
[----:B------:R3:W-:Y:S01]  /*28010*/  STL [R1+0x81c], R2 ;  /* 0x00081c0201007387 */ /* 0x0007e20000100800 */
[----:B------:R-:W-:-:S03]  /*28020*/  LOP3.LUT R57, R34, 0xffff, RZ, 0xc0, !PT ;  /* 0x0000ffff22397812 */ /* 0x000fc600078ec0ff */
[----:B------:R-:W2:Y:S04]  /*28030*/  LDL.LU R34, [R1+0xcac] ;  /* 0x000cac0001227983 */ /* 0x000ea80000300800 */
[----:B------:R-:W2:Y:S01]  /*28040*/  LDL.LU R36, [R1+0xca8] ;  /* 0x000ca80001247983 */ /* 0x000ea20000300800 */
[----:B---3--:R-:W-:-:S03]  /*28050*/  LOP3.LUT R2, R33, 0xffff, RZ, 0xc0, !PT ;  /* 0x0000ffff21027812 */ /* 0x008fc600078ec0ff */
[----:B------:R-:W3:Y:S04]  /*28060*/  LDL.LU R33, [R1+0xca4] ;  /* 0x000ca40001217983 */ /* 0x000ee80000300800 */
[----:B------:R-:W-:Y:S01]  /*28070*/  STL [R1+0x1e0], R2 ;  /* 0x0001e00201007387 */ /* 0x000fe20000100800 */
[----:B------:R-:W-:-:S03]  /*28080*/  LOP3.LUT R65, R32, 0xffff, RZ, 0xc0, !PT ;  /* 0x0000ffff20417812 */ /* 0x000fc600078ec0ff */
[----:B------:R-:W3:Y:S01]  /*28090*/  LDL.LU R32, [R1+0xa90] ;  /* 0x000a900001207983 */ /* 0x000ee20000300800 */
[----:B----4-:R-:W-:-:S03]  /*280a0*/  LOP3.LUT R59, R31, 0xffff, RZ, 0xc0, !PT ;  /* 0x0000ffff1f3b7812 */ /* 0x010fc600078ec0ff */
[----:B------:R-:W4:Y:S01]  /*280b0*/  LDL.LU R31, [R1+0x8a4] ;  /* 0x0008a400011f7983 */ /* 0x000f220000300800 */
[----:B------:R-:W-:Y:S02]  /*280c0*/  LOP3.LUT R61, R241, 0xffff, RZ, 0xc0, !PT ;  /* 0x0000fffff13d7812 */ /* 0x000fe400078ec0ff */
[----:B------:R-:W-:Y:S01]  /*280d0*/  LOP3.LUT R7, R239, 0xffff, RZ, 0xc0, !PT ;  /* 0x0000ffffef077812 */ /* 0x000fe200078ec0ff */
        /* <DEDUP_REMOVED lines=8> */
[----:B------:R-:W-:Y:S01]  /*28160*/  PRMT R6, R61, 0x3340, R0 ;  /* 0x000033403d067816 */ /* 0x000fe20000000000 */
[----:B------:R-:W2:Y:S01]  /*28170*/  LDL.LU R38, [R1+0x67c] ;  /* 0x00067c0001267983 */ /* 0x000ea20000300800 */
[----:B------:R-:W-:Y:S02]  /*28180*/  PRMT R11, R64, 0x3340, R65 ;  /* 0x00003340400b7816 */ /* 0x000fe40000000041 */
[----:B------:R-:W-:Y:S01]  /*28190*/  LOP3.LUT R238, R238, 0xffff, RZ, 0xc0, !PT ;  /* 0x0000ffffeeee7812 */ /* 0x000fe200078ec0ff */
[----:B------:R0:W-:Y:S01]  /*281a0*/  STL [R1+0x1d8], R7 ;  /* 0x0001d80701007387 */ /* 0x0001e20000100800 */
[----:B------:R-:W-:-:S02]  /*281b0*/  PRMT R13, R57, 0x3340, R59 ;  /* 0x00003340390d7816 */ /* 0x000fc4000000003b */
[--C-:B------:R-:W-:Y:S01]  /*281c0*/  PRMT R9, R4, 0x3340, R0.reuse ;  /* 0x0000334004097816 */ /* 0x100fe20000000000 */
[----:B------:R1:W-:Y:S01]  /*281d0*/  STL [R1+0x2124], R4 ;  /* 0x0021240401007387 */ /* 0x0003e20000100800 */
[----:B------:R-:W-:Y:S02]  /*281e0*/  PRMT R8, R62, 0x3340, R0 ;  /* 0x000033403e087816 */ /* 0x000fe40000000000 */
[----:B------:R-:W-:Y:S02]  /*281f0*/  PRMT R14, R58, 0x3340, R60 ;  /* 0x000033403a0e7816 */ /* 0x000fe4000000003c */
[----:B0-----:R-:W-:Y:S02]  /*28200*/  PRMT R7, R7, 0x3340, R0 ;  /* 0x0000334007077816 */ /* 0x001fe40000000000 */
[----:B------:R-:W-:Y:S02]  /*28210*/  PRMT R15, R2, 0x3340, R238 ;  /* 0x00003340020f7816 */ /* 0x000fe400000000ee */
[----:B-1----:R-:W-:-:S02]  /*28220*/  PRMT R4, R11, 0x5410, R6 ;  /* 0x000054100b047816 */ /* 0x002fc40000000006 */
[----:B------:R-:W-:Y:S02]  /*28230*/  PRMT R2, R13, 0x5410, R7 ;  /* 0x000054100d027816 */ /* 0x000fe40000000007 */
[----:B------:R-:W-:Y:S01]  /*28240*/  PRMT R6, R14, 0x5410, R8 ;  /* 0x000054100e067816 */ /* 0x000fe20000000008 */
[----:B------:R0:W-:Y:S04]  /*28250*/  STL [R1+0x818], R4 ;  /* 0x0008180401007387 */ /* 0x0001e80000100800 */
[----:B------:R1:W-:Y:S01]  /*28260*/  STL [R1+0x814], R2 ;  /* 0x0008140201007387 */ /* 0x0003e20000100800 */
[----:B0-----:R-:W-:-:S03]  /*28270*/  PRMT R4, R15, 0x5410, R9 ;  /* 0x000054100f047816 */ /* 0x001fc60000000009 */
[----:B------:R-:W-:Y:S04]  /*28280*/  STL [R1+0x810], R6 ;  /* 0x0008100601007387 */ /* 0x000fe80000100800 */
[----:B------:R-:W2:Y:S04]  /*28290*/  LDL.LU R35, [R1+0xe00] ;  /* 0x000e000001237983 */ /* 0x000ea80000300800 */
[----:B------:R4:W-:Y:S01]  /*282a0*/  STL [R1+0x80c], R4 ;  /* 0x00080c0401007387 */ /* 0x0009e20000100800 */
[----:B-1----:R-:W-:-:S03]  /*282b0*/  LOP3.LUT R2, R34, 0xffff, RZ, 0xc0, !PT ;  /* 0x0000ffff22027812 */ /* 0x002fc600078ec0ff */
[----:B------:R-:W2:Y:S01]  /*282c0*/  LDL.LU R34, [R1+0xcb8] ;  /* 0x000cb80001227983 */ /* 0x000ea20000300800 */
[----:B------:R-:W-:-:S03]  /*282d0*/  LOP3.LUT R54, R36, 0xffff, RZ, 0xc0, !PT ;  /* 0x0000ffff24367812 */ /* 0x000fc600078ec0ff */
[----:B------:R-:W-:Y:S04]  /*282e0*/  STL [R1+0x1f4], R2 ;  /* 0x0001f40201007387 */ /* 0x000fe80000100800 */
[----:B------:R-:W2:Y:S01]  /*282f0*/  LDL.LU R37, [R1+0xcb4] ;  /* 0x000cb40001257983 */ /* 0x000ea20000300800 */
[----:B---3--:R-:W-:-:S05]  /*28300*/  LOP3.LUT R13, R33, 0xffff, RZ, 0xc0, !PT ;  /* 0x0000ffff210d7812 */ /* 0x008fca00078ec0ff */
[----:B------:R0:W-:Y:S04]  /*28310*/  STL [R1+0x1d4], R13 ;  /* 0x0001d40d01007387 */ /* 0x0001e80000100800 */
[----:B------:R-:W3:Y:S04]  /*28320*/  LDL.LU R36, [R1+0xaa0] ;  /* 0x000aa00001247983 */ /* 0x000ee80000300800 */
[----:B------:R-:W3:Y:S01]  /*28330*/  LDL.LU R33, [R1+0x8b4] ;  /* 0x0008b40001217983 */ /* 0x000ee20000300800 */
[----:B------:R-:W-:-:S03]  /*28340*/  LOP3.LUT R48, R32, 0xffff, RZ, 0xc0, !PT ;  /* 0x0000ffff20307812 */ /* 0x000fc600078ec0ff */
[----:B------:R-:W3:Y:S01]  /*28350*/  LDL.LU R32, [R1+0x8b0] ;  /* 0x0008b00001207983 */ /* 0x000ee20000300800 */
[----:B----4-:R-:W-:-:S05]  /*28360*/  LOP3.LUT R4, R31, 0xffff, RZ, 0xc0, !PT ;  /* 0x0000ffff1f047812 */ /* 0x010fca00078ec0ff */
[----:B------:R1:W-:Y:S04]  /*28370*/  STL [R1+0x1f0], R4 ;  /* 0x0001f00401007387 */ /* 0x0003e80000100800 */
[----:B------:R-:W4:Y:S01]  /*28380*/  LDL.LU R31, [R1+0x8ac] ;  /* 0x0008ac00011f7983 */ /* 0x000f220000300800 */
[----:B------:R-:W-:Y:S02]  /*28390*/  LOP3.LUT R56, R240, 0xffff, RZ, 0xc0, !PT ;  /* 0x0000fffff0387812 */ /* 0x000fe400078ec0ff */
[----:B------:R-:W-:Y:S02]  /*283a0*/  LOP3.LUT R51, R242, 0xffff, RZ, 0xc0, !PT ;  /* 0x0000fffff2337812 */ /* 0x000fe400078ec0ff */
[----:B--2---:R-:W-:Y:S02]  /*283b0*/  LOP3.LUT R55, R30, 0xffff, RZ, 0xc0, !PT ;  /* 0x0000ffff1e377812 */ /* 0x004fe400078ec0ff */
[----:B------:R-:W2:Y:S04]  /*283c0*/  LDL.LU R30, [R1+0x68c] ;  /* 0x00068c00011e7983 */ /* 0x000ea80000300800 */
[----:B------:R-:W2:Y:S04]  /*283d0*/  LDL.LU R240, [R1+0x2140] ;  /* 0x0021400001f07983 */ /* 0x000ea80000300800 */
[----:B------:R-:W2:Y:S01]  /*283e0*/  LDL.LU R242, [R1+0x213c] ;  /* 0x00213c0001f27983 */ /* 0x000ea20000300800 */
[----:B------:R-:W-:-:S02]  /*283f0*/  LOP3.LUT R49, R39, 0xffff, RZ, 0xc0, !PT ;  /* 0x0000ffff27317812 */ /* 0x000fc400078ec0ff */
[----:B------:R-:W-:Y:S02]  /*28400*/  LOP3.LUT R50, R38, 0xffff, RZ, 0xc0, !PT ;  /* 0x0000ffff26327812 */ /* 0x000fe400078ec0ff */
[----:B------:R-:W-:Y:S02]  /*28410*/  LOP3.LUT R53, R170, 0xffff, RZ, 0xc0, !PT ;  /* 0x0000ffffaa357812 */ /* 0x000fe400078ec0ff */
[--C-:B------:R-:W-:Y:S02]  /*28420*/  PRMT R6, R56, 0x3340, R0.reuse ;  /* 0x0000334038067816 */ /* 0x100fe40000000000 */
[----:B------:R-:W-:Y:S02]  /*28430*/  PRMT R11, R54, 0x3340, R55 ;  /* 0x00003340360b7816 */ /* 0x000fe40000000037 */
[----:B------:R-:W-:Y:S02]  /*28440*/  LOP3.LUT R239, R239, 0xffff, RZ, 0xc0, !PT ;  /* 0x0000ffffefef7812 */ /* 0x000fe400078ec0ff */
[----:B------:R-:W-:-:S02]  /*28450*/  PRMT R7, R51, 0x3340, R0 ;  /* 0x0000334033077816 */ /* 0x000fc40000000000 */
[----:B0-----:R-:W-:Y:S02]  /*28460*/  PRMT R13, R13, 0x3340, R49 ;  /* 0x000033400d0d7816 */ /* 0x001fe40000000031 */
[----:B------:R-:W-:Y:S02]  /*28470*/  PRMT R15, R2, 0x3340, R4 ;  /* 0x00003340020f7816 */ /* 0x000fe40000000004 */
[----:B------:R-:W-:Y:S02]  /*28480*/  PRMT R8, R53, 0x3340, R0 ;  /* 0x0000334035087816 */ /* 0x000fe40000000000 */
[----:B------:R-:W-:Y:S02]  /*28490*/  PRMT R14, R48, 0x3340, R50 ;  /* 0x00003340300e7816 */ /* 0x000fe40000000032 */
[----:B-1----:R-:W-:Y:S02]  /*284a0*/  PRMT R4, R11, 0x5410, R6 ;  /* 0x000054100b047816 */ /* 0x002fe40000000006 */
[----:B------:R-:W-:-:S02]  /*284b0*/  PRMT R9, R239, 0x3340, R0 ;  /* 0x00003340ef097816 */ /* 0x000fc40000000000 */
[----:B------:R-:W-:Y:S01]  /*284c0*/  PRMT R6, R13, 0x5410, R7 ;  /* 0x000054100d067816 */ /* 0x000fe20000000007 */
[----:B------:R0:W-:Y:S01]  /*284d0*/  STL [R1+0x808], R4 ;  /* 0x0008080401007387 */ /* 0x0001e20000100800 */
[----:B------:R-:W-:-:S03]  /*284e0*/  PRMT R2, R14, 0x5410, R8 ;  /* 0x000054100e027816 */ /* 0x000fc60000000008 */
[----:B------:R-:W-:Y:S01]  /*284f0*/  STL [R1+0x804], R6 ;  /* 0x0008040601007387 */ /* 0x000fe20000100800 */
[----:B0-----:R-:W-:-:S03]  /*28500*/  PRMT R4, R15, 0x5410, R9 ;  /* 0x000054100f047816 */ /* 0x001fc60000000009 */
[----:B------:R0:W-:Y:S01]  /*28510*/  STL [R1+0x800], R2 ;  /* 0x0008000201007387 */ /* 0x0001e20000100800 */
[----:B------:R-:W-:-:S03]  /*28520*/  LOP3.LUT R14, R35, 0xffff, RZ, 0xc0, !PT ;  /* 0x0000ffff230e7812 */ /* 0x000fc600078ec0ff */
[----:B------:R1:W-:Y:S04]  /*28530*/  STL [R1+0x7b4], R4 ;  /* 0x0007b40401007387 */ /* 0x0003e80000100800 */
[----:B------:R-:W2:Y:S01]  /*28540*/  LDL.LU R35, [R1+0xe08] ;  /* 0x000e080001237983 */ /* 0x000ea20000300800 */
[----:B0-----:R-:W-:-:S03]  /*28550*/  LOP3.LUT R2, R34, 0xffff, RZ, 0xc0, !PT ;  /* 0x0000ffff22027812 */ /* 0x001fc600078ec0ff */
[----:B------:R-:W2:Y:S04]  /*28560*/  LDL.LU R34, [R1+0xe04] ;  /* 0x000e040001227983 */ /* 0x000ea80000300800 */
[----:B------:R0:W-:Y:S04]  /*28570*/  STL [R1+0x20c], R14 ;  /* 0x00020c0e01007387 */ /* 0x0001e80000100800 */
[----:B------:R-:W-:Y:S01]  /*28580*/  STL [R1+0x1fc], R2 ;  /* 0x0001fc0201007387 */ /* 0x000fe20000100800 */
[----:B---3--:R-:W-:Y:S02]  /*28590*/  LOP3.LUT R13, R36, 0xffff, RZ, 0xc0, !PT ;  /* 0x0000ffff240d7812 */ /* 0x008fe400078ec0ff */
[----:B------:R-:W-:-:S03]  /*285a0*/  LOP3.LUT R15, R33, 0xffff, RZ, 0xc0, !PT ;  /* 0x0000ffff210f7812 */ /* 0x000fc600078ec0ff */
[----:B------:R-:W-:Y:S01]  /*285b0*/  STL [R1+0x1e4], R13 ;  /* 0x0001e40d01007387 */ /* 0x000fe20000100800 */
[----:B-1----:R-:W-:-:S03]  /*285c0*/  LOP3.LUT R4, R32, 0xffff, RZ, 0xc0, !PT ;  /* 0x0000ffff20047812 */ /* 0x002fc600078ec0ff */
[----:B------:R1:W-:Y:S04]  /*285d0*/  STL [R1+0x1f8], R15 ;  /* 0x0001f80f01007387 */ /* 0x0003e80000100800 */
[----:B------:R-:W3:Y:S04]  /*285e0*/  LDL.LU R33, [R1+0xab4] ;  /* 0x000ab40001217983 */ /* 0x000ee80000300800 */
[----:B------:R1:W-:Y:S04]  /*285f0*/  STL [R1+0x1e8], R4 ;  /* 0x0001e80401007387 */ /* 0x0003e80000100800 */
[----:B------:R-:W3:Y:S01]  /*28600*/  LDL.LU R32, [R1+0xab0] ;  /* 0x000ab00001207983 */ /* 0x000ee20000300800 */
[----:B----4-:R-:W-:-:S03]  /*28610*/  LOP3.LUT R45, R31, 0xffff, RZ, 0xc0, !PT ;  /* 0x0000ffff1f2d7812 */ /* 0x010fc600078ec0ff */
[----:B------:R-:W4:Y:S01]  /*28620*/  LDL.LU R31, [R1+0xa4c] ;  /* 0x000a4c00011f7983 */ /* 0x000f220000300800 */
[----:B------:R-:W-:Y:S02]  /*28630*/  LOP3.LUT R43, R241, 0xffff, RZ, 0xc0, !PT ;  /* 0x0000fffff12b7812 */ /* 0x000fe400078ec0ff */
[----:B------:R-:W-:Y:S02]  /*28640*/  LOP3.LUT R44, R37, 0xffff, RZ, 0xc0, !PT ;  /* 0x0000ffff252c7812 */ /* 0x000fe400078ec0ff */
[----:B--2---:R-:W-:Y:S02]  /*28650*/  LOP3.LUT R42, R30, 0xffff, RZ, 0xc0, !PT ;  /* 0x0000ffff1e2a7812 */ /* 0x004fe400078ec0ff */
[----:B------:R-:W2:Y:S04]  /*28660*/  LDL.LU R30, [R1+0xa48] ;  /* 0x000a4800011e7983 */ /* 0x000ea80000300800 */
[----:B------:R-:W2:Y:S01]  /*28670*/  LDL.LU R241, [R1+0x2138] ;  /* 0x0021380001f17983 */ /* 0x000ea20000300800 */
[----:B------:R-:W-:-:S03]  /*28680*/  LOP3.LUT R41, R242, 0xffff, RZ, 0xc0, !PT ;  /* 0x0000fffff2297812 */ /* 0x000fc600078ec0ff */
[----:B------:R-:W2:Y:S04]  /*28690*/  LDL.LU R242, [R1+0x2134] ;  /* 0x0021340001f27983 */ /* 0x000ea80000300800 */
[----:B------:R-:W2:Y:S04]  /*286a0*/  LDL.LU R37, [R1+0x698] ;  /* 0x0006980001257983 */ /* 0x000ea80000300800 */
[----:B------:R-:W2:Y:S04]  /*286b0*/  LDL.LU R38, [R1+0x694] ;  /* 0x0006940001267983 */ /* 0x000ea80000300800 */
[----:B------:R-:W2:Y:S01]  /*286c0*/  LDL.LU R63, [R1+0x434] ;  /* 0x00043400013f7983 */ /* 0x000ea20000300800 */
[----:B------:R-:W-:-:S02]  /*286d0*/  LOP3.LUT R40, R172, 0xffff, RZ, 0xc0, !PT ;  /* 0x0000ffffac287812 */ /* 0x000fc400078ec0ff */
[----:B------:R-:W-:Y:S02]  /*286e0*/  PRMT R6, R43, 0x3340, R0 ;  /* 0x000033402b067816 */ /* 0x000fe40000000000 */
[----:B------:R-:W-:Y:S02]  /*286f0*/  PRMT R11, R44, 0x3340, R45 ;  /* 0x000033402c0b7816 */ /* 0x000fe4000000002d */
[----:B------:R-:W-:Y:S02]  /*28700*/  LOP3.LUT R240, R240, 0xffff, RZ, 0xc0, !PT ;  /* 0x0000fffff0f07812 */ /* 0x000fe400078ec0ff */
[----:B0-----:R-:W-:Y:S02]  /*28710*/  PRMT R14, R14, 0x3340, R15 ;  /* 0x000033400e0e7816 */ /* 0x001fe4000000000f */
[----:B-1----:R-:W-:Y:S02]  /*28720*/  PRMT R15, R2, 0x3340, R4 ;  /* 0x00003340020f7816 */ /* 0x002fe40000000004 */
[----:B------:R-:W-:-:S02]  /*28730*/  PRMT R7, R40, 0x3340, R0 ;  /* 0x0000334028077816 */ /* 0x000fc40000000000 */
[----:B------:R-:W-:Y:S02]  /*28740*/  PRMT R13, R13, 0x3340, R42 ;  /* 0x000033400d0d7816 */ /* 0x000fe4000000002a */
[----:B------:R-:W-:Y:S02]  /*28750*/  PRMT R4, R11, 0x5410, R6 ;  /* 0x000054100b047816 */ /* 0x000fe40000000006 */
[--C-:B------:R-:W-:Y:S02]  /*28760*/  PRMT R8, R41, 0x3340, R0.reuse ;  /* 0x0000334029087816 */ /* 0x100fe40000000000 */
[----:B------:R-:W-:Y:S01]  /*28770*/  PRMT R9, R240, 0x3340, R0 ;  /* 0x00003340f0097816 */ /* 0x000fe20000000000 */
[----:B------:R0:W-:Y:S01]  /*28780*/  STL [R1+0x7b0], R4 ;  /* 0x0007b00401007387 */ /* 0x0001e20000100800 */
[----:B------:R-:W-:Y:S02]  /*28790*/  PRMT R6, R13, 0x5410, R7 ;  /* 0x000054100d067816 */ /* 0x000fe40000000007 */
        /* <DEDUP_REMOVED lines=9> */
[----:B------:R-:W-:Y:S04]  /*28830*/  STL [R1+0x224], R14 ;  /* 0x0002240e01007387 */ /* 0x000fe80000100800 */
[----:B------:R-:W2:Y:S04]  /*28840*/  LDL.LU R34, [R1+0xc70] ;  /* 0x000c700001227983 */ /* 0x000ea80000300800 */
[----:B------:R-:W-:Y:S04]  /*28850*/  STL [R1+0x220], R2 ;  /* 0x0002200201007387 */ /* 0x000fe80000100800 */
[----:B------:R-:W2:Y:S01]  /*28860*/  LDL.LU R46, [R1+0xc6c] ;  /* 0x000c6c00012e7983 */ /* 0x000ea20000300800 */
[----:B---3--:R-:W-:-:S02]  /*28870*/  LOP3.LUT R35, R33, 0xffff, RZ, 0xc0, !PT ;  /* 0x0000ffff21237812 */ /* 0x008fc400078ec0ff */
[----:B----4-:R-:W-:Y:S02]  /*28880*/  LOP3.LUT R15, R31, 0xffff, RZ, 0xc0, !PT ;  /* 0x0000ffff1f0f7812 */ /* 0x010fe400078ec0ff */
[----:B------:R-:W3:Y:S04]  /*28890*/  LDL.LU R31, [R1+0xa5c] ;  /* 0x000a5c00011f7983 */ /* 0x000ee80000300800 */
[----:B------:R-:W4:Y:S01]  /*288a0*/  LDL.LU R33, [R1+0xa58] ;  /* 0x000a580001217983 */ /* 0x000f220000300800 */
[----:B------:R-:W-:Y:S02]  /*288b0*/  LOP3.LUT R7, R173, 0xffff, RZ, 0xc0, !PT ;  /* 0x0000ffffad077812 */ /* 0x000fe400078ec0ff */
[----:B------:R-:W-:Y:S01]  /*288c0*/  LOP3.LUT R36, R32, 0xffff, RZ, 0xc0, !PT ;  /* 0x0000ffff20247812 */ /* 0x000fe200078ec0ff */
[----:B------:R-:W-:Y:S04]  /*288d0*/  STL [R1+0x218], R15 ;  /* 0x0002180f01007387 */ /* 0x000fe80000100800 */
[----:B------:R-:W3:Y:S01]  /*288e0*/  LDL.LU R32, [R1+0x6a0] ;  /* 0x0006a00001207983 */ /* 0x000ee20000300800 */
[----:B--2---:R-:W-:-:S05]  /*288f0*/  LOP3.LUT R4, R30, 0xffff, RZ, 0xc0, !PT ;  /* 0x0000ffff1e047812 */ /* 0x004fca00078ec0ff */
[----:B------:R-:W-:Y:S04]  /*28900*/  STL [R1+0x214], R4 ;  /* 0x0002140401007387 */ /* 0x000fe80000100800 */
[----:B------:R-:W2:Y:S04]  /*28910*/  LDL.LU R30, [R1+0x69c] ;  /* 0x00069c00011e7983 */ /* 0x000ea80000300800 */
[----:B------:R0:W-:Y:S01]  /*28920*/  STL [R1+0x2f4], R7 ;  /* 0x0002f40701007387 */ /* 0x0001e20000100800 */
[----:B------:R-:W-:-:S05]  /*28930*/  LOP3.LUT R8, R63, 0xffff, RZ, 0xc0, !PT ;  /* 0x0000ffff3f087812 */ /* 0x000fca00078ec0ff */
[----:B------:R1:W-:Y:S04]  /*28940*/  STL [R1+0x210], R8 ;  /* 0x0002100801007387 */ /* 0x0003e80000100800 */
[----:B------:R-:W3:Y:S01]  /*28950*/  LDL.LU R63, [R1+0x43c] ;  /* 0x00043c00013f7983 */ /* 0x000ee20000300800 */
[----:B------:R-:W-:Y:S02]  /*28960*/  LOP3.LUT R37, R37, 0xffff, RZ, 0xc0, !PT ;  /* 0x0000ffff25257812 */ /* 0x000fe400078ec0ff */
[----:B------:R-:W-:Y:S02]  /*28970*/  LOP3.LUT R39, R174, 0xffff, RZ, 0xc0, !PT ;  /* 0x0000ffffae277812 */ /* 0x000fe400078ec0ff */
[----:B------:R-:W-:Y:S02]  /*28980*/  LOP3.LUT R38, R38, 0xffff, RZ, 0xc0, !PT ;  /* 0x0000ffff26267812 */ /* 0x000fe400078ec0ff */
[----:B------:R-:W-:-:S02]  /*28990*/  PRMT R6, R39, 0x3340, R0 ;  /* 0x0000334027067816 */ /* 0x000fc40000000000 */
[----:B------:R-:W-:Y:S02]  /*289a0*/  PRMT R11, R35, 0x3340, R37 ;  /* 0x00003340230b7816 */ /* 0x000fe40000000025 */
[----:B0-----:R-:W-:Y:S02]  /*289b0*/  PRMT R7, R7, 0x3340, R0 ;  /* 0x0000334007077816 */ /* 0x001fe40000000000 */
[----:B------:R-:W-:Y:S02]  /*289c0*/  PRMT R13, R36, 0x3340, R38 ;  /* 0x00003340240d7816 */ /* 0x000fe40000000026 */
[----:B------:R-:W-:Y:S02]  /*289d0*/  LOP3.LUT R241, R241, 0xffff, RZ, 0xc0, !PT ;  /* 0x0000fffff1f17812 */ /* 0x000fe400078ec0ff */
[----:B-1----:R-:W-:Y:S02]  /*289e0*/  PRMT R8, R8, 0x3340, R0 ;  /* 0x0000334008087816 */ /* 0x002fe40000000000 */
[----:B------:R-:W-:-:S02]  /*289f0*/  PRMT R14, R14, 0x3340, R15 ;  /* 0x000033400e0e7816 */ /* 0x000fc4000000000f */
[----:B------:R-:W-:Y:S02]  /*28a00*/  PRMT R15, R2, 0x3340, R4 ;  /* 0x00003340020f7816 */ /* 0x000fe40000000004 */
[----:B------:R-:W-:Y:S02]  /*28a10*/  PRMT R2, R11, 0x5410, R6 ;  /* 0x000054100b027816 */ /* 0x000fe40000000006 */
[----:B------:R-:W-:Y:S02]  /*28a20*/  PRMT R6, R13, 0x5410, R7 ;  /* 0x000054100d067816 */ /* 0x000fe40000000007 */
[----:B------:R-:W-:Y:S02]  /*28a30*/  PRMT R9, R241, 0x3340, R0 ;  /* 0x00003340f1097816 */ /* 0x000fe40000000000 */
[----:B------:R-:W-:Y:S01]  /*28a40*/  PRMT R4, R14, 0x5410, R8 ;  /* 0x000054100e047816 */ /* 0x000fe20000000008 */
[----:B------:R0:W-:Y:S04]  /*28a50*/  STL [R1+0x694], R2 ;  /* 0x0006940201007387 */ /* 0x0001e80000100800 */
[----:B------:R-:W-:Y:S04]  /*28a60*/  STL [R1+0x68c], R6 ;  /* 0x00068c0601007387 */ /* 0x000fe80000100800 */
[----:B------:R1:W-:Y:S01]  /*28a70*/  STL [R1+0x67c], R4 ;  /* 0x00067c0401007387 */ /* 0x0003e20000100800 */
[----:B0-----:R-:W-:-:S05]  /*28a80*/  PRMT R2, R15, 0x5410, R9 ;  /* 0x000054100f027816 */ /* 0x001fca0000000009 */
[----:B------:R0:W-:Y:S01]  /*28a90*/  STL [R1+0x670], R2 ;  /* 0x0006700201007387 */ /* 0x0001e20000100800 */
[----:B-1----:R-:W-:-:S03]  /*28aa0*/  LOP3.LUT R4, R47, 0xffff, RZ, 0xc0, !PT ;  /* 0x0000ffff2f047812 */ /* 0x002fc600078ec0ff */
[----:B------:R-:W2:Y:S01]  /*28ab0*/  LDL.LU R127, [R1+0xe18] ;  /* 0x000e1800017f7983 */ /* 0x000ea20000300800 */
[----:B------:R-:W-:-:S03]  /*28ac0*/  LOP3.LUT R28, R46, 0xffff, RZ, 0xc0, !PT ;  /* 0x0000ffff2e1c7812 */ /* 0x000fc600078ec0ff */
[----:B------:R-:W-:Y:S04]  /*28ad0*/  STL [R1+0x22c], R4 ;  /* 0x00022c0401007387 */ /* 0x000fe80000100800 */
[----:B------:R-:W2:Y:S04]  /*28ae0*/  LDL.LU R47, [R1+0xe14] ;  /* 0x000e1400012f7983 */ /* 0x000ea80000300800 */
[----:B------:R-:W2:Y:S04]  /*28af0*/  LDL.LU R46, [R1+0xc80] ;  /* 0x000c8000012e7983 */ /* 0x000ea80000300800 */
[----:B------:R-:W2:Y:S01]  /*28b00*/  LDL.LU R98, [R1+0xc7c] ;  /* 0x000c7c0001627983 */ /* 0x000ea20000300800 */
[----:B------:R-:W-:-:S02]  /*28b10*/  LOP3.LUT R29, R52, 0xffff, RZ, 0xc0, !PT ;  /* 0x0000ffff341d7812 */ /* 0x000fc400078ec0ff */
[----:B----4-:R-:W-:-:S05]  /*28b20*/  LOP3.LUT R15, R33, 0xffff, RZ, 0xc0, !PT ;  /* 0x0000ffff210f7812 */ /* 0x010fca00078ec0ff */
[----:B------:R-:W-:Y:S04]  /*28b30*/  STL [R1+0x228], R15 ;  /* 0x0002280f01007387 */ /* 0x000fe80000100800 */
[----:B------:R-:W4:Y:S04]  /*28b40*/  LDL.LU R97, [R1+0xa6c] ;  /* 0x000a6c0001617983 */ /* 0x000f280000300800 */
[----:B------:R-:W4:Y:S04]  /*28b50*/  LDL.LU R86, [R1+0xa68] ;  /* 0x000a680001567983 */ /* 0x000f280000300800 */
[----:B------:R-:W4:Y:S04]  /*28b60*/  LDL.LU R83, [R1+0x878] ;  /* 0x0008780001537983 */ /* 0x000f280000300800 */
[----:B------:R-:W4:Y:S04]  /*28b70*/  LDL.LU R52, [R1+0x874] ;  /* 0x0008740001347983 */ /* 0x000f280000300800 */
[----:B------:R-:W4:Y:S01]  /*28b80*/  LDL.LU R82, [R1+0x444] ;  /* 0x0004440001527983 */ /* 0x000f220000300800 */
[----:B---3--:R-:W-:-:S03]  /*28b90*/  LOP3.LUT R24, R63, 0xffff, RZ, 0xc0, !PT ;  /* 0x0000ffff3f187812 */ /* 0x008fc600078ec0ff */
[----:B------:R-:W3:Y:S01]  /*28ba0*/  LDL.LU R63, [R1+0x440] ;  /* 0x00044000013f7983 */ /* 0x000ee20000300800 */
[----:B------:R-:W-:Y:S02]  /*28bb0*/  LOP3.LUT R33, R32, 0xffff, RZ, 0xc0, !PT ;  /* 0x0000ffff20217812 */ /* 0x000fe400078ec0ff */
[----:B------:R-:W-:Y:S02]  /*28bc0*/  LOP3.LUT R34, R34, 0xffff, RZ, 0xc0, !PT ;  /* 0x0000ffff22227812 */ /* 0x000fe400078ec0ff */
[----:B------:R-:W-:Y:S02]  /*28bd0*/  LOP3.LUT R32, R176, 0xffff, RZ, 0xc0, !PT ;  /* 0x0000ffffb0207812 */ /* 0x000fe400078ec0ff */
[----:B0-----:R-:W-:Y:S02]  /*28be0*/  LOP3.LUT R2, R175, 0xffff, RZ, 0xc0, !PT ;  /* 0x0000ffffaf027812 */ /* 0x001fe400078ec0ff */
[----:B--2---:R-:W-:Y:S02]  /*28bf0*/  LOP3.LUT R30, R30, 0xffff, RZ, 0xc0, !PT ;  /* 0x0000ffff1e1e7812 */ /* 0x004fe400078ec0ff */
[----:B------:R-:W-:-:S02]  /*28c00*/  PRMT R6, R32, 0x3340, R0 ;  /* 0x0000334020067816 */ /* 0x000fc40000000000 */
[----:B------:R-:W-:Y:S02]  /*28c10*/  PRMT R11, R34, 0x3340, R33 ;  /* 0x00003340220b7816 */ /* 0x000fe40000000021 */
[----:B------:R-:W-:Y:S01]  /*28c20*/  LOP3.LUT R31, R31, 0xffff, RZ, 0xc0, !PT ;  /* 0x0000ffff1f1f7812 */ /* 0x000fe200078ec0ff */
[----:B------:R0:W-:Y:S01]  /*28c30*/  STL [R1+0x2128], R2 ;  /* 0x0021280201007387 */ /* 0x0001e20000100800 */
[----:B------:R-:W-:Y:S02]  /*28c40*/  LOP3.LUT R242, R242, 0xffff, RZ, 0xc0, !PT ;  /* 0x0000fffff2f27812 */ /* 0x000fe400078ec0ff */
[----:B------:R-:W-:Y:S02]  /*28c50*/  PRMT R7, R2, 0x3340, R0 ;  /* 0x0000334002077816 */ /* 0x000fe40000000000 */
[----:B------:R-:W-:Y:S02]  /*28c60*/  PRMT R13, R28, 0x3340, R30 ;  /* 0x000033401c0d7816 */ /* 0x000fe4000000001e */
[----:B------:R-:W-:-:S02]  /*28c70*/  PRMT R8, R24, 0x3340, R0 ;  /* 0x0000334018087816 */ /* 0x000fc40000000000 */
[----:B------:R-:W-:Y:S02]  /*28c80*/  PRMT R14, R29, 0x3340, R31 ;  /* 0x000033401d0e7816 */ /* 0x000fe4000000001f */
[----:B0-----:R-:W-:Y:S02]  /*28c90*/  PRMT R2, R11, 0x5410, R6 ;  /* 0x000054100b027816 */ /* 0x001fe40000000006 */
[----:B------:R-:W-:Y:S02]  /*28ca0*/  PRMT R9, R242, 0x3340, R0 ;  /* 0x00003340f2097816 */ /* 0x000fe40000000000 */
[----:B------:R-:W-:Y:S01]  /*28cb0*/  PRMT R15, R4, 0x3340, R15 ;  /* 0x00003340040f7816 */ /* 0x000fe2000000000f */
[----:B------:R0:W-:Y:S01]  /*28cc0*/  STL [R1+0x66c], R2 ;  /* 0x00066c0201007387 */ /* 0x0001e20000100800 */
[----:B------:R-:W-:Y:S02]  /*28cd0*/  PRMT R6, R13, 0x5410, R7 ;  /* 0x000054100d067816 */ /* 0x000fe40000000007 */
[----:B------:R-:W-:-:S03]  /*28ce0*/  PRMT R4, R14, 0x5410, R8 ;  /* 0x000054100e047816 */ /* 0x000fc60000000008 */
[----:B------:R-:W-:Y:S01]  /*28cf0*/  STL [R1+0x668], R6 ;  /* 0x0006680601007387 */ /* 0x000fe20000100800 */
[----:B0-----:R-:W-:-:S03]  /*28d00*/  PRMT R2, R15, 0x5410, R9 ;  /* 0x000054100f027816 */ /* 0x001fc60000000009 */
[----:B------:R-:W-:Y:S04]  /*28d10*/  STL [R1+0x664], R4 ;  /* 0x0006640401007387 */ /* 0x000fe80000100800 */
[----:B------:R0:W-:Y:S01]  /*28d20*/  STL [R1+0x654], R2 ;  /* 0x0006540201007387 */ /* 0x0001e20000100800 */
[----:B------:R-:W-:-:S03]  /*28d30*/  LOP3.LUT R16, R127, 0xffff, RZ, 0xc0, !PT ;  /* 0x0000ffff7f107812 */ /* 0x000fc600078ec0ff */
[----:B------:R-:W2:Y:S01]  /*28d40*/  LDL.LU R127, [R1+0xe20] ;  /* 0x000e2000017f7983 */ /* 0x000ea20000300800 */
[----:B------:R-:W-:Y:S02]  /*28d50*/  LOP3.LUT R17, R47, 0xffff, RZ, 0xc0, !PT ;  /* 0x0000ffff2f117812 */ /* 0x000fe400078ec0ff */
[----:B0-----:R-:W-:Y:S02]  /*28d60*/  LOP3.LUT R2, R46, 0xffff, RZ, 0xc0, !PT ;  /* 0x0000ffff2e027812 */ /* 0x001fe400078ec0ff */
[----:B------:R-:W2:Y:S01]  /*28d70*/  LDL.LU R46, [R1+0xe1c] ;  /* 0x000e1c00012e7983 */ /* 0x000ea20000300800 */
[----:B------:R-:W-:-:S03]  /*28d80*/  LOP3.LUT R25, R98, 0xffff, RZ, 0xc0, !PT ;  /* 0x0000ffff62197812 */ /* 0x000fc600078ec0ff */
[----:B------:R-:W2:Y:S04]  /*28d90*/  LDL.LU R47, [R1+0xc90] ;  /* 0x000c9000012f7983 */ /* 0x000ea80000300800 */
[----:B------:R-:W-:Y:S04]  /*28da0*/  STL [R1+0x258], R2 ;  /* 0x0002580201007387 */ /* 0x000fe80000100800 */
[----:B------:R-:W2:Y:S01]  /*28db0*/  LDL.LU R98, [R1+0xc8c] ;  /* 0x000c8c0001627983 */ /* 0x000ea20000300800 */
[----:B----4-:R-:W-:-:S03]  /*28dc0*/  LOP3.LUT R19, R97, 0xffff, RZ, 0xc0, !PT ;  /* 0x0000ffff61137812 */ /* 0x010fc600078ec0ff */
[----:B------:R-:W4:Y:S01]  /*28dd0*/  LDL.LU R97, [R1+0xa7c] ;  /* 0x000a7c0001617983 */ /* 0x000f220000300800 */
[----:B------:R-:W-:Y:S02]  /*28de0*/  LOP3.LUT R4, R83, 0xffff, RZ, 0xc0, !PT ;  /* 0x0000ffff53047812 */ /* 0x000fe400078ec0ff */
[----:B------:R-:W-:Y:S02]  /*28df0*/  LOP3.LUT R21, R86, 0xffff, RZ, 0xc0, !PT ;  /* 0x0000ffff56157812 */ /* 0x000fe400078ec0ff */
[----:B------:R-:W-:Y:S01]  /*28e00*/  LOP3.LUT R26, R52, 0xffff, RZ, 0xc0, !PT ;  /* 0x0000ffff341a7812 */ /* 0x000fe200078ec0ff */
[----:B------:R-:W-:Y:S04]  /*28e10*/  STL [R1+0x248], R4 ;  /* 0x0002480401007387 */ /* 0x000fe80000100800 */
[----:B------:R-:W4:Y:S04]  /*28e20*/  LDL.LU R52, [R1+0xa78] ;  /* 0x000a780001347983 */ /* 0x000f280000300800 */
[----:B------:R-:W4:Y:S04]  /*28e30*/  LDL.LU R86, [R1+0x888] ;  /* 0x0008880001567983 */ /* 0x000f280000300800 */
[----:B------:R-:W4:Y:S01]  /*28e40*/  LDL.LU R83, [R1+0x884] ;  /* 0x0008840001537983 */ /* 0x000f220000300800 */
[----:B------:R-:W-:-:S03]  /*28e50*/  LOP3.LUT R7, R82, 0xffff, RZ, 0xc0, !PT ;  /* 0x0000ffff52077812 */ /* 0x000fc600078ec0ff */
[----:B------:R-:W4:Y:S04]  /*28e60*/  LDL.LU R82, [R1+0x44c] ;  /* 0x00044c0001527983 */ /* 0x000f280000300800 */
[----:B------:R0:W-:Y:S01]  /*28e70*/  STL [R1+0x238], R7 ;  /* 0x0002380701007387 */ /* 0x0001e20000100800 */
[----:B---3--:R-:W-:-:S03]  /*28e80*/  LOP3.LUT R8, R63, 0xffff, RZ, 0xc0, !PT ;  /* 0x0000ffff3f087812 */ /* 0x008fc600078ec0ff */
[----:B------:R-:W3:Y:S01]  /*28e90*/  LDL.LU R63, [R1+0x448] ;  /* 0x00044800013f7983 */ /* 0x000ee20000300800 */
[----:B------:R-:W-:Y:S02]  /*28ea0*/  LOP3.LUT R27, R177, 0xffff, RZ, 0xc0, !PT ;  /* 0x0000ffffb11b7812 */ /* 0x000fe400078ec0ff */
[----:B------:R-:W-:Y:S02]  /*28eb0*/  LOP3.LUT R9, R214, 0xffff, RZ, 0xc0, !PT ;  /* 0x0000ffffd6097812 */ /* 0x000fe400078ec0ff */
[----:B------:R-:W-:Y:S02]  /*28ec0*/  PRMT R6, R27, 0x3340, R0 ;  /* 0x000033401b067816 */ /* 0x000fe40000000000 */
[----:B------:R-:W-:Y:S01]  /*28ed0*/  PRMT R11, R25, 0x3340, R26 ;  /* 0x00003340190b7816 */ /* 0x000fe2000000001a */
[----:B------:R1:W-:Y:S01]  /*28ee0*/  STL [R1+0x234], R8 ;  /* 0x0002340801007387 */ /* 0x0003e20000100800 */
[----:B------:R-:W-:Y:S02]  /*28ef0*/  PRMT R15, R2, 0x3340, R4 ;  /* 0x00003340020f7816 */ /* 0x000fe40000000004 */
[----:B0-----:R-:W-:Y:S01]  /*28f00*/  PRMT R7, R7, 0x3340, R0 ;  /* 0x0000334007077816 */ /* 0x001fe20000000000 */
[----:B------:R0:W-:Y:S01]  /*28f10*/  STL [R1+0x244], R9 ;  /* 0x0002440901007387 */ /* 0x0001e20000100800 */
[----:B------:R-:W-:-:S02]  /*28f20*/  PRMT R13, R16, 0x3340, R19 ;  /* 0x00003340100d7816 */ /* 0x000fc40000000013 */
[----:B------:R-:W-:Y:S02]  /*28f30*/  PRMT R2, R11, 0x5410, R6 ;  /* 0x000054100b027816 */ /* 0x000fe40000000006 */
[----:B------:R-:W-:Y:S02]  /*28f40*/  PRMT R14, R17, 0x3340, R21 ;  /* 0x00003340110e7816 */ /* 0x000fe40000000015 */
[--C-:B-1----:R-:W-:Y:S02]  /*28f50*/  PRMT R8, R8, 0x3340, R0.reuse ;  /* 0x0000334008087816 */ /* 0x102fe40000000000 */
[----:B0-----:R-:W-:Y:S01]  /*28f60*/  PRMT R9, R9, 0x3340, R0 ;  /* 0x0000334009097816 */ /* 0x001fe20000000000 */
        /* <DEDUP_REMOVED lines=9> */
[----:B--2---:R-:W-:-:S02]  /*29000*/  LOP3.LUT R8, R127, 0xffff, RZ, 0xc0, !PT ;  /* 0x0000ffff7f087812 */ /* 0x004fc400078ec0ff */
[----:B------:R-:W-:Y:S02]  /*29010*/  LOP3.LUT R46, R46, 0xffff, RZ, 0xc0, !PT ;  /* 0x0000ffff2e2e7812 */ /* 0x000fe400078ec0ff */
[----:B------:R-:W-:-:S03]  /*29020*/  LOP3.LUT R47, R47, 0xffff, RZ, 0xc0, !PT ;  /* 0x0000ffff2f2f7812 */ /* 0x000fc600078ec0ff */
[----:B------:R1:W-:Y:S04]  /*29030*/  STL [R1+0x23c], R46 ;  /* 0x00023c2e01007387 */ /* 0x0003e80000100800 */
[----:B------:R-:W2:Y:S01]  /*29040*/  LDL.LU R128, [R1+0xca0] ;  /* 0x000ca00001807983 */ /* 0x000ea20000300800 */
[----:B0-----:R-:W-:-:S03]  /*29050*/  LOP3.LUT R2, R98, 0xffff, RZ, 0xc0, !PT ;  /* 0x0000ffff62027812 */ /* 0x001fc600078ec0ff */
[----:B------:R-:W-:Y:S04]  /*29060*/  STL [R1+0x6c], R47 ;  /* 0x00006c2f01007387 */ /* 0x000fe80000100800 */
[----:B------:R-:W2:Y:S04]  /*29070*/  LDL.LU R127, [R1+0xc9c] ;  /* 0x000c9c00017f7983 */ /* 0x000ea80000300800 */
[----:B------:R-:W-:Y:S01]  /*29080*/  STL [R1+0x26c], R2 ;  /* 0x00026c0201007387 */ /* 0x000fe20000100800 */
[----:B----4-:R-:W-:Y:S02]  /*29090*/  LOP3.LUT R9, R97, 0xffff, RZ, 0xc0, !PT ;  /* 0x0000ffff61097812 */ /* 0x010fe400078ec0ff */
[----:B------:R-:W-:-:S05]  /*290a0*/  LOP3.LUT R52, R52, 0xffff, RZ, 0xc0, !PT ;  /* 0x0000ffff34347812 */ /* 0x000fca00078ec0ff */
[----:B------:R0:W-:Y:S01]  /*290b0*/  STL [R1+0x24], R52 ;  /* 0x0000243401007387 */ /* 0x0001e20000100800 */
[----:B------:R-:W-:-:S03]  /*290c0*/  LOP3.LUT R4, R83, 0xffff, RZ, 0xc0, !PT ;  /* 0x0000ffff53047812 */ /* 0x000fc600078ec0ff */
[----:B------:R-:W4:Y:S01]  /*290d0*/  LDL.LU R98, [R1+0xa8c] ;  /* 0x000a8c0001627983 */ /* 0x000f220000300800 */
[----:B------:R-:W-:Y:S02]  /*290e0*/  LOP3.LUT R252, R86, 0xffff, RZ, 0xc0, !PT ;  /* 0x0000ffff56fc7812 */ /* 0x000fe400078ec0ff */
[----:B------:R-:W-:Y:S01]  /*290f0*/  LOP3.LUT R11, R82, 0xffff, RZ, 0xc0, !PT ;  /* 0x0000ffff520b7812 */ /* 0x000fe200078ec0ff */
[----:B------:R-:W-:Y:S04]  /*29100*/  STL [R1+0x264], R4 ;  /* 0x0002640401007387 */ /* 0x000fe80000100800 */
[----:B------:R-:W4:Y:S04]  /*29110*/  LDL.LU R82, [R1+0xa88] ;  /* 0x000a880001527983 */ /* 0x000f280000300800 */
[----:B------:R-:W4:Y:S04]  /*29120*/  LDL.LU R97, [R1+0x898] ;  /* 0x0008980001617983 */ /* 0x000f280000300800 */
[----:B------:R-:W4:Y:S04]  /*29130*/  LDL.LU R86, [R1+0x894] ;  /* 0x0008940001567983 */ /* 0x000f280000300800 */
[----:B------:R-:W4:Y:S01]  /*29140*/  LDL.LU R83, [R1+0x454] ;  /* 0x0004540001537983 */ /* 0x000f220000300800 */
[----:B---3--:R-:W-:-:S03]  /*29150*/  LOP3.LUT R6, R63, 0xffff, RZ, 0xc0, !PT ;  /* 0x0000ffff3f067812 */ /* 0x008fc600078ec0ff */
[----:B------:R-:W3:Y:S01]  /*29160*/  LDL.LU R63, [R1+0x450] ;  /* 0x00045000013f7983 */ /* 0x000ee20000300800 */
[----:B------:R-:W-:Y:S02]  /*29170*/  LOP3.LUT R22, R218, 0xffff, RZ, 0xc0, !PT ;  /* 0x0000ffffda167812 */ /* 0x000fe400078ec0ff */
[----:B------:R-:W-:Y:S02]  /*29180*/  PRMT R13, R11, 0x3340, R0 ;  /* 0x000033400b0d7816 */ /* 0x000fe40000000000 */
[----:B------:R-:W-:Y:S02]  /*29190*/  PRMT R23, R8, 0x3340, R9 ;  /* 0x0000334008177816 */ /* 0x000fe40000000009 */
[----:B------:R-:W-:Y:S02]  /*291a0*/  LOP3.LUT R7, R219, 0xffff, RZ, 0xc0, !PT ;  /* 0x0000ffffdb077812 */ /* 0x000fe400078ec0ff */
[----:B-1----:R-:W-:Y:S02]  /*291b0*/  PRMT R46, R46, 0x3340, R52 ;  /* 0x000033402e2e7816 */ /* 0x002fe40000000034 */
[----:B0-----:R-:W-:Y:S01]  /*291c0*/  PRMT R52, R2, 0x3340, R4 ;  /* 0x0000334002347816 */ /* 0x001fe20000000004 */
[----:B------:R0:W-:Y:S01]  /*291d0*/  STL [R1+0x2ec], R22 ;  /* 0x0002ec1601007387 */ /* 0x0001e20000100800 */
[----:B------:R-:W-:-:S02]  /*291e0*/  PRMT R14, R6, 0x3340, R0 ;  /* 0x00003340060e7816 */ /* 0x000fc40000000000 */
[----:B------:R-:W-:Y:S02]  /*291f0*/  PRMT R2, R23, 0x5410, R13 ;  /* 0x0000541017027816 */ /* 0x000fe4000000000d */
[----:B------:R-:W-:Y:S02]  /*29200*/  PRMT R15, R7, 0x3340, R0 ;  /* 0x00003340070f7816 */ /* 0x000fe40000000000 */
[----:B------:R-:W-:Y:S02]  /*29210*/  PRMT R47, R47, 0x3340, R252 ;  /* 0x000033402f2f7816 */ /* 0x000fe400000000fc */
[----:B0-----:R-:W-:Y:S01]  /*29220*/  PRMT R22, R22, 0x3340, R0 ;  /* 0x0000334016167816 */ /* 0x001fe20000000000 */
[----:B------:R0:W-:Y:S01]  /*29230*/  STL [R1+0x634], R2 ;  /* 0x0006340201007387 */ /* 0x0001e20000100800 */
[----:B------:R-:W-:Y:S02]  /*29240*/  PRMT R13, R46, 0x5410, R14 ;  /* 0x000054102e0d7816 */ /* 0x000fe4000000000e */
[----:B------:R-:W-:-:S03]  /*29250*/  PRMT R4, R47, 0x5410, R15 ;  /* 0x000054102f047816 */ /* 0x000fc6000000000f */
[----:B------:R-:W-:Y:S01]  /*29260*/  STL [R1+0x630], R13 ;  /* 0x0006300d01007387 */ /* 0x000fe20000100800 */
[----:B0-----:R-:W-:-:S03]  /*29270*/  PRMT R2, R52, 0x5410, R22 ;  /* 0x0000541034027816 */ /* 0x001fc60000000016 */
[----:B------:R-:W-:Y:S01]  /*29280*/  STL [R1+0x62c], R4 ;  /* 0x00062c0401007387 */ /* 0x000fe20000100800 */
[----:B------:R-:W-:-:S03]  /*29290*/  LOP3.LUT R23, R143, 0xffff, RZ, 0xc0, !PT ;  /* 0x0000ffff8f177812 */ /* 0x000fc600078ec0ff */
[----:B------:R0:W-:Y:S01]  /*292a0*/  STL [R1+0x628], R2 ;  /* 0x0006280201007387 */ /* 0x0001e20000100800 */
[----:B------:R-:W-:-:S03]  /*292b0*/  LOP3.LUT R46, R142, 0xffff, RZ, 0xc0, !PT ;  /* 0x0000ffff8e2e7812 */ /* 0x000fc600078ec0ff */
[----:B------:R1:W-:Y:S04]  /*292c0*/  STL [R1+0x58], R23 ;  /* 0x0000581701007387 */ /* 0x0003e80000100800 */
[----:B------:R-:W3:Y:S04]  /*292d0*/  LDL.LU R243, [R1+0xe34] ;  /* 0x000e340001f37983 */ /* 0x000ee80000300800 */
[----:B------:R-:W-:Y:S04]  /*292e0*/  STL [R1+0x34], R46 ;  /* 0x0000342e01007387 */ /* 0x000fe80000100800 */
[----:B------:R-:W3:Y:S01]  /*292f0*/  LDL.LU R142, [R1+0xe30] ;  /* 0x000e3000018e7983 */ /* 0x000ee20000300800 */
[----:B--2---:R-:W-:-:S05]  /*29300*/  LOP3.LUT R47, R128, 0xffff, RZ, 0xc0, !PT ;  /* 0x0000ffff802f7812 */ /* 0x004fca00078ec0ff */
[----:B------:R-:W-:Y:S01]  /*29310*/  STL [R1+0x260], R47 ;  /* 0x0002602f01007387 */ /* 0x000fe20000100800 */
[----:B0-----:R-:W-:-:S03]  /*29320*/  LOP3.LUT R2, R127, 0xffff, RZ, 0xc0, !PT ;  /* 0x0000ffff7f027812 */ /* 0x001fc600078ec0ff */
[----:B------:R-:W2:Y:S04]  /*29330*/  LDL.LU R128, [R1+0xe2c] ;  /* 0x000e2c0001807983 */ /* 0x000ea80000300800 */
[----:B------:R-:W-:Y:S04]  /*29340*/  STL [R1+0x25c], R2 ;  /* 0x00025c0201007387 */ /* 0x000fe80000100800 */
[----:B------:R-:W2:Y:S01]  /*29350*/  LDL.LU R127, [R1+0xcb0] ;  /* 0x000cb000017f7983 */ /* 0x000ea20000300800 */
[----:B------:R-:W-:Y:S02]  /*29360*/  LOP3.LUT R15, R227, 0xffff, RZ, 0xc0, !PT ;  /* 0x0000ffffe30f7812 */ /* 0x000fe400078ec0ff */
[----:B------:R-:W-:-:S02]  /*29370*/  LOP3.LUT R22, R226, 0xffff, RZ, 0xc0, !PT ;  /* 0x0000ffffe2167812 */ /* 0x000fc400078ec0ff */
[----:B----4-:R-:W-:Y:S02]  /*29380*/  LOP3.LUT R152, R98, 0xffff, RZ, 0xc0, !PT ;  /* 0x0000ffff62987812 */ /* 0x010fe400078ec0ff */
[----:B------:R-:W-:-:S03]  /*29390*/  LOP3.LUT R82, R82, 0xffff, RZ, 0xc0, !PT ;  /* 0x0000ffff52527812 */ /* 0x000fc600078ec0ff */
[----:B------:R-:W-:Y:S01]  /*293a0*/  STL [R1+0x30], R152 ;  /* 0x0000309801007387 */ /* 0x000fe20000100800 */
[----:B------:R-:W-:-:S03]  /*293b0*/  LOP3.LUT R52, R97, 0xffff, RZ, 0xc0, !PT ;  /* 0x0000ffff61347812 */ /* 0x000fc600078ec0ff */
[----:B------:R-:W-:Y:S01]  /*293c0*/  STL [R1+0x2c], R82 ;  /* 0x00002c5201007387 */ /* 0x000fe20000100800 */
[----:B------:R-:W-:Y:S02]  /*293d0*/  LOP3.LUT R4, R86, 0xffff, RZ, 0xc0, !PT ;  /* 0x0000ffff56047812 */ /* 0x000fe400078ec0ff */
[----:B------:R-:W-:Y:S01]  /*293e0*/  LOP3.LUT R13, R83, 0xffff, RZ, 0xc0, !PT ;  /* 0x0000ffff530d7812 */ /* 0x000fe200078ec0ff */
[----:B------:R-:W-:Y:S04]  /*293f0*/  STL [R1+0x254], R52 ;  /* 0x0002543401007387 */ /* 0x000fe80000100800 */
[----:B------:R0:W-:Y:S04]  /*29400*/  STL [R1+0x28], R13 ;  /* 0x0000280d01007387 */ /* 0x0001e80000100800 */
[----:B------:R-:W4:Y:S04]  /*29410*/  LDL.LU R143, [R1+0xa9c] ;  /* 0x000a9c00018f7983 */ /* 0x000f280000300800 */
[----:B------:R-:W-:Y:S01]  /*29420*/  STL [R1+0x250], R4 ;  /* 0x0002500401007387 */ /* 0x000fe20000100800 */
[----:B-1----:R-:W-:-:S02]  /*29430*/  PRMT R23, R23, 0x3340, R152 ;  /* 0x0000334017177816 */ /* 0x002fc40000000098 */
[----:B0-----:R-:W-:-:S04]  /*29440*/  PRMT R13, R13, 0x3340, R0 ;  /* 0x000033400d0d7816 */ /* 0x001fc80000000000 */
[----:B------:R-:W-:Y:S02]  /*29450*/  PRMT R13, R23, 0x5410, R13 ;  /* 0x00005410170d7816 */ /* 0x000fe4000000000d */
[----:B------:R-:W-:Y:S02]  /*29460*/  PRMT R46, R46, 0x3340, R82 ;  /* 0x000033402e2e7816 */ /* 0x000fe40000000052 */
[----:B---3--:R-:W-:-:S05]  /*29470*/  LOP3.LUT R14, R63, 0xffff, RZ, 0xc0, !PT ;  /* 0x0000ffff3f0e7812 */ /* 0x008fca00078ec0ff */
[----:B------:R0:W-:Y:S04]  /*29480*/  STL [R1+0x24c], R14 ;  /* 0x00024c0e01007387 */ /* 0x0001e80000100800 */
[----:B------:R-:W3:Y:S04]  /*29490*/  LDL.LU R97, [R1+0xa98] ;  /* 0x000a980001617983 */ /* 0x000ee80000300800 */
[----:B------:R-:W3:Y:S04]  /*294a0*/  LDL.LU R86, [R1+0xa94] ;  /* 0x000a940001567983 */ /* 0x000ee80000300800 */
[----:B------:R-:W3:Y:S04]  /*294b0*/  LDL.LU R98, [R1+0x8a8] ;  /* 0x0008a80001627983 */ /* 0x000ee80000300800 */
[----:B------:R-:W3:Y:S04]  /*294c0*/  LDL.LU R83, [R1+0x644] ;  /* 0x0006440001537983 */ /* 0x000ee80000300800 */
[----:B------:R1:W-:Y:S04]  /*294d0*/  STL [R1+0x78], R15 ;  /* 0x0000780f01007387 */ /* 0x0003e80000100800 */
[----:B------:R1:W-:Y:S04]  /*294e0*/  STL [R1+0x2e8], R22 ;  /* 0x0002e81601007387 */ /* 0x0003e80000100800 */
[----:B------:R-:W3:Y:S04]  /*294f0*/  LDL.LU R63, [R1+0x458] ;  /* 0x00045800013f7983 */ /* 0x000ee80000300800 */
[----:B------:R-:W-:Y:S04]  /*29500*/  STL [R1+0x624], R13 ;  /* 0x0006240d01007387 */ /* 0x000fe80000100800 */
[----:B------:R-:W3:Y:S01]  /*29510*/  LDL.LU R82, [R1+0x64c] ;  /* 0x00064c0001527983 */ /* 0x000ee20000300800 */
[----:B0-----:R-:W-:-:S02]  /*29520*/  PRMT R14, R14, 0x3340, R0 ;  /* 0x000033400e0e7816 */ /* 0x001fc40000000000 */
[----:B-1----:R-:W-:Y:S02]  /*29530*/  PRMT R15, R15, 0x3340, R0 ;  /* 0x000033400f0f7816 */ /* 0x002fe40000000000 */
[----:B------:R-:W-:Y:S02]  /*29540*/  PRMT R47, R47, 0x3340, R52 ;  /* 0x000033402f2f7816 */ /* 0x000fe40000000034 */
[----:B------:R-:W-:Y:S02]  /*29550*/  PRMT R52, R2, 0x3340, R4 ;  /* 0x0000334002347816 */ /* 0x000fe40000000004 */
[----:B------:R-:W-:Y:S02]  /*29560*/  PRMT R4, R46, 0x5410, R14 ;  /* 0x000054102e047816 */ /* 0x000fe4000000000e */
[----:B------:R-:W-:Y:S02]  /*29570*/  PRMT R2, R47, 0x5410, R15 ;  /* 0x000054102f027816 */ /* 0x000fe4000000000f */
[----:B------:R-:W-:Y:S01]  /*29580*/  PRMT R22, R22, 0x3340, R0 ;  /* 0x0000334016167816 */ /* 0x000fe20000000000 */
[----:B------:R0:W-:Y:S01]  /*29590*/  STL [R1+0x620], R4 ;  /* 0x0006200401007387 */ /* 0x0001e20000100800 */
[----:B------:R-:W-:-:S03]  /*295a0*/  LOP3.LUT R23, R142, 0xffff, RZ, 0xc0, !PT ;  /* 0x0000ffff8e177812 */ /* 0x000fc600078ec0ff */
[----:B------:R1:W-:Y:S01]  /*295b0*/  STL [R1+0x61c], R2 ;  /* 0x00061c0201007387 */ /* 0x0003e20000100800 */
[----:B0-----:R-:W-:Y:S02]  /*295c0*/  PRMT R4, R52, 0x5410, R22 ;  /* 0x0000541034047816 */ /* 0x001fe40000000016 */
[----:B-1----:R-:W-:-:S03]  /*295d0*/  LOP3.LUT R2, R243, 0xffff, RZ, 0xc0, !PT ;  /* 0x0000fffff3027812 */ /* 0x002fc600078ec0ff */
[----:B------:R4:W-:Y:S01]  /*295e0*/  STL [R1+0x618], R4 ;  /* 0x0006180401007387 */ /* 0x0009e20000100800 */
[----:B--2---:R-:W-:-:S03]  /*295f0*/  LOP3.LUT R46, R128, 0xffff, RZ, 0xc0, !PT ;  /* 0x0000ffff802e7812 */ /* 0x004fc600078ec0ff */
[----:B------:R-:W-:Y:S04]  /*29600*/  STL [R1+0x278], R2 ;  /* 0x0002780201007387 */ /* 0x000fe80000100800 */
[----:B------:R0:W-:Y:S01]  /*29610*/  STL [R1+0x74], R23 ;  /* 0x0000741701007387 */ /* 0x0001e20000100800 */
[----:B------:R-:W-:-:S03]  /*29620*/  LOP3.LUT R47, R127, 0xffff, RZ, 0xc0, !PT ;  /* 0x0000ffff7f2f7812 */ /* 0x000fc600078ec0ff */
[----:B------:R-:W2:Y:S04]  /*29630*/  LDL.LU R142, [R1+0xe40] ;  /* 0x000e4000018e7983 */ /* 0x000ea80000300800 */
[----:B------:R-:W-:Y:S04]  /*29640*/  STL [R1+0x70], R46 ;  /* 0x0000702e01007387 */ /* 0x000fe80000100800 */
[----:B------:R-:W2:Y:S04]  /*29650*/  LDL.LU R128, [R1+0xe3c] ;  /* 0x000e3c0001807983 */ /* 0x000ea80000300800 */
[----:B------:R-:W-:Y:S04]  /*29660*/  STL [R1+0x270], R47 ;  /* 0x0002702f01007387 */ /* 0x000fe80000100800 */
[----:B------:R-:W2:Y:S01]  /*29670*/  LDL.LU R127, [R1+0xe38] ;  /* 0x000e3800017f7983 */ /* 0x000ea20000300800 */
[----:B------:R-:W-:-:S02]  /*29680*/  LOP3.LUT R15, R229, 0xffff, RZ, 0xc0, !PT ;  /* 0x0000ffffe50f7812 */ /* 0x000fc400078ec0ff */
[----:B----4-:R-:W-:-:S05]  /*29690*/  LOP3.LUT R4, R143, 0xffff, RZ, 0xc0, !PT ;  /* 0x0000ffff8f047812 */ /* 0x010fca00078ec0ff */
[----:B------:R-:W-:Y:S01]  /*296a0*/  STL [R1+0x274], R4 ;  /* 0x0002740401007387 */ /* 0x000fe20000100800 */
[----:B---3--:R-:W-:Y:S02]  /*296b0*/  LOP3.LUT R97, R97, 0xffff, RZ, 0xc0, !PT ;  /* 0x0000ffff61617812 */ /* 0x008fe400078ec0ff */
[----:B------:R-:W-:-:S03]  /*296c0*/  LOP3.LUT R86, R86, 0xffff, RZ, 0xc0, !PT ;  /* 0x0000ffff56567812 */ /* 0x000fc600078ec0ff */
[----:B------:R1:W-:Y:S01]  /*296d0*/  STL [R1+0x68], R97 ;  /* 0x0000686101007387 */ /* 0x0003e20000100800 */
[----:B------:R-:W-:-:S03]  /*296e0*/  LOP3.LUT R52, R98, 0xffff, RZ, 0xc0, !PT ;  /* 0x0000ffff62347812 */ /* 0x000fc600078ec0ff */
[----:B------:R3:W-:Y:S01]  /*296f0*/  STL [R1+0x64], R86 ;  /* 0x0000645601007387 */ /* 0x0007e20000100800 */
[----:B------:R-:W-:-:S03]  /*29700*/  LOP3.LUT R13, R83, 0xffff, RZ, 0xc0, !PT ;  /* 0x0000ffff530d7812 */ /* 0x000fc600078ec0ff */
[----:B------:R-:W-:Y:S04]  /*29710*/  STL [R1+0x268], R52 ;  /* 0x0002683401007387 */ /* 0x000fe80000100800 */
[----:B------:R4:W-:Y:S04]  /*29720*/  STL [R1+0x60], R13 ;  /* 0x0000600d01007387 */ /* 0x0009e80000100800 */
[----:B------:R-:W2:Y:S01]  /*29730*/  LDL.LU R243, [R1+0xcbc] ;  /* 0x000cbc0001f37983 */ /* 0x000ea20000300800 */
[----:B------:R-:W-:-:S03]  /*29740*/  LOP3.LUT R14, R63, 0xffff, RZ, 0xc0, !PT ;  /* 0x0000ffff3f0e7812 */ /* 0x000fc600078ec0ff */
[----:B------:R-:W2:Y:S04]  /*29750*/  LDL.LU R143, [R1+0xaac] ;  /* 0x000aac00018f7983 */ /* 0x000ea80000300800 */
[----:B------:R4:W-:Y:S04]  /*29760*/  STL [R1+0x5c], R14 ;  /* 0x00005c0e01007387 */ /* 0x0009e80000100800 */
[----:B------:R-:W2:Y:S01]  /*29770*/  LDL.LU R98, [R1+0xaa8] ;  /* 0x000aa80001627983 */ /* 0x000ea20000300800 */
[----:B------:R-:W-:-:S03]  /*29780*/  LOP3.LUT R22, R82, 0xffff, RZ, 0xc0, !PT ;  /* 0x0000ffff52167812 */ /* 0x000fc600078ec0ff */
[----:B------:R-:W2:Y:S04]  /*29790*/  LDL.LU R83, [R1+0xaa4] ;  /* 0x000aa40001537983 */ /* 0x000ea80000300800 */
[----:B------:R-:W2:Y:S01]  /*297a0*/  LDL.LU R63, [R1+0x8b8] ;  /* 0x0008b800013f7983 */ /* 0x000ea20000300800 */
[----:B0-----:R-:W-:-:S03]  /*297b0*/  PRMT R23, R23, 0x3340, R97 ;  /* 0x0000334017177816 */ /* 0x001fc60000000061 */
[----:B------:R-:W2:Y:S04]  /*297c0*/  LDL.LU R82, [R1+0x658] ;  /* 0x0006580001527983 */ /* 0x000ea80000300800 */
[----:B------:R0:W-:Y:S04]  /*297d0*/  STL [R1+0x7c], R15 ;  /* 0x00007c0f01007387 */ /* 0x0001e80000100800 */
[----:B------:R0:W-:Y:S04]  /*297e0*/  STL [R1+0x280], R22 ;  /* 0x0002801601007387 */ /* 0x0001e80000100800 */
[----:B-1----:R-:W2:Y:S01]  /*297f0*/  LDL.LU R97, [R1+0x660] ;  /* 0x0006600001617983 */ /* 0x002ea20000300800 */
[----:B------:R-:W-:-:S03]  /*29800*/  PRMT R46, R46, 0x3340, R86 ;  /* 0x000033402e2e7816 */ /* 0x000fc60000000056 */
[----:B---3--:R-:W3:Y:S01]  /*29810*/  LDL.LU R86, [R1+0x65c] ;  /* 0x00065c0001567983 */ /* 0x008ee20000300800 */
[----:B----4-:R-:W-:Y:S02]  /*29820*/  PRMT R13, R13, 0x3340, R0 ;  /* 0x000033400d0d7816 */ /* 0x010fe40000000000 */
[----:B------:R-:W-:Y:S02]  /*29830*/  PRMT R47, R47, 0x3340, R52 ;  /* 0x000033402f2f7816 */ /* 0x000fe40000000034 */
[----:B------:R-:W-:Y:S02]  /*29840*/  PRMT R52, R2, 0x3340, R4 ;  /* 0x0000334002347816 */ /* 0x000fe40000000004 */
[----:B------:R-:W-:Y:S02]  /*29850*/  PRMT R2, R23, 0x5410, R13 ;  /* 0x0000541017027816 */ /* 0x000fe4000000000d */
[--C-:B------:R-:W-:Y:S02]  /*29860*/  PRMT R14, R14, 0x3340, R0.reuse ;  /* 0x000033400e0e7816 */ /* 0x100fe40000000000 */
[----:B0-----:R-:W-:-:S02]  /*29870*/  PRMT R15, R15, 0x3340, R0 ;  /* 0x000033400f0f7816 */ /* 0x001fc40000000000 */
[----:B------:R-:W-:Y:S01]  /*29880*/  PRMT R22, R22, 0x3340, R0 ;  /* 0x0000334016167816 */ /* 0x000fe20000000000 */
[----:B------:R0:W-:Y:S01]  /*29890*/  STL [R1+0x614], R2 ;  /* 0x0006140201007387 */ /* 0x0001e20000100800 */
[----:B------:R-:W-:Y:S02]  /*298a0*/  PRMT R13, R46, 0x5410, R14 ;  /* 0x000054102e0d7816 */ /* 0x000fe4000000000e */
[----:B------:R-:W-:-:S03]  /*298b0*/  PRMT R4, R52, 0x5410, R22 ;  /* 0x0000541034047816 */ /* 0x000fc60000000016 */
[----:B------:R-:W-:Y:S01]  /*298c0*/  STL [R1+0x610], R13 ;  /* 0x0006100d01007387 */ /* 0x000fe20000100800 */
[----:B0-----:R-:W-:Y:S02]  /*298d0*/  PRMT R2, R47, 0x5410, R15 ;  /* 0x000054102f027816 */ /* 0x001fe4000000000f */
[----:B--2---:R-:W-:-:S03]  /*298e0*/  LOP3.LUT R47, R142, 0xffff, RZ, 0xc0, !PT ;  /* 0x0000ffff8e2f7812 */ /* 0x004fc600078ec0ff */
[----:B------:R0:W-:Y:S01]  /*298f0*/  STL [R1+0x60c], R2 ;  /* 0x00060c0201007387 */ /* 0x0001e20000100800 */
[----:B------:R-:W-:-:S03]  /*29900*/  LOP3.LUT R23, R127, 0xffff, RZ, 0xc0, !PT ;  /* 0x0000ffff7f177812 */ /* 0x000fc600078ec0ff */
[----:B------:R1:W-:Y:S04]  /*29910*/  STL [R1+0x604], R4 ;  /* 0x0006040401007387 */ /* 0x0003e80000100800 */
[----:B------:R-:W2:Y:S01]  /*29920*/  LDL.LU R142, [R1+0xe48] ;  /* 0x000e4800018e7983 */ /* 0x000ea20000300800 */
[----:B0-----:R-:W-:-:S03]  /*29930*/  LOP3.LUT R2, R128, 0xffff, RZ, 0xc0, !PT ;  /* 0x0000ffff80027812 */ /* 0x001fc600078ec0ff */
[----:B------:R-:W-:Y:S04]  /*29940*/  STL [R1+0x284], R47 ;  /* 0x0002842f01007387 */ /* 0x000fe80000100800 */
[----:B------:R-:W4:Y:S04]  /*29950*/  LDL.LU R128, [R1+0xe44] ;  /* 0x000e440001807983 */ /* 0x000f280000300800 */
[----:B------:R0:W-:Y:S04]  /*29960*/  STL [R1+0x90], R23 ;  /* 0x0000901701007387 */ /* 0x0001e80000100800 */
[----:B------:R-:W-:Y:S04]  /*29970*/  STL [R1+0x294], R2 ;  /* 0x0002940201007387 */ /* 0x000fe80000100800 */
[----:B------:R-:W4:Y:S01]  /*29980*/  LDL.LU R127, [R1+0xcc4] ;  /* 0x000cc400017f7983 */ /* 0x000f220000300800 */
[----:B------:R-:W-:-:S02]  /*29990*/  LOP3.LUT R14, R245, 0xffff, RZ, 0xc0, !PT ;  /* 0x0000fffff50e7812 */ /* 0x000fc400078ec0ff */
[----:B------:R-:W-:Y:S02]  /*299a0*/  LOP3.LUT R46, R243, 0xffff, RZ, 0xc0, !PT ;  /* 0x0000fffff32e7812 */ /* 0x000fe400078ec0ff */
[----:B------:R-:W-:-:S03]  /*299b0*/  LOP3.LUT R52, R143, 0xffff, RZ, 0xc0, !PT ;  /* 0x0000ffff8f347812 */ /* 0x000fc600078ec0ff */
[----:B------:R0:W-:Y:S04]  /*299c0*/  STL [R1+0x8c], R46 ;  /* 0x00008c2e01007387 */ /* 0x0001e80000100800 */
[----:B------:R-:W-:Y:S01]  /*299d0*/  STL [R1+0x27c], R52 ;  /* 0x00027c3401007387 */ /* 0x000fe20000100800 */
[----:B-1----:R-:W-:Y:S02]  /*299e0*/  LOP3.LUT R4, R98, 0xffff, RZ, 0xc0, !PT ;  /* 0x0000ffff62047812 */ /* 0x002fe400078ec0ff */
[----:B------:R-:W-:Y:S02]  /*299f0*/  LOP3.LUT R83, R83, 0xffff, RZ, 0xc0, !PT ;  /* 0x0000ffff53537812 */ /* 0x000fe400078ec0ff */
[----:B------:R-:W-:-:S03]  /*29a00*/  LOP3.LUT R63, R63, 0xffff, RZ, 0xc0, !PT ;  /* 0x0000ffff3f3f7812 */ /* 0x000fc600078ec0ff */
[----:B------:R1:W-:Y:S01]  /*29a10*/  STL [R1+0x88], R83 ;  /* 0x0000885301007387 */ /* 0x0003e20000100800 */
[----:B------:R-:W-:-:S03]  /*29a20*/  LOP3.LUT R13, R82, 0xffff, RZ, 0xc0, !PT ;  /* 0x0000ffff520d7812 */ /* 0x000fc600078ec0ff */
[----:B------:R-:W-:Y:S04]  /*29a30*/  STL [R1+0x28c], R4 ;  /* 0x00028c0401007387 */ /* 0x000fe80000100800 */
[----:B------:R1:W-:Y:S04]  /*29a40*/  STL [R1+0x84], R63 ;  /* 0x0000843f01007387 */ /* 0x0003e80000100800 */
[----:B------:R-:W4:Y:S01]  /*29a50*/  LDL.LU R82, [R1+0xcc0] ;  /* 0x000cc00001527983 */ /* 0x000f220000300800 */
[----:B------:R-:W-:-:S03]  /*29a60*/  LOP3.LUT R15, R97, 0xffff, RZ, 0xc0, !PT ;  /* 0x0000ffff610f7812 */ /* 0x000fc600078ec0ff */
[----:B------:R1:W-:Y:S04]  /*29a70*/  STL [R1+0x80], R13 ;  /* 0x0000800d01007387 */ /* 0x0003e80000100800 */
[----:B------:R-:W4:Y:S01]  /*29a80*/  LDL.LU R243, [R1+0xabc] ;  /* 0x000abc0001f37983 */ /* 0x000f220000300800 */
[----:B---3--:R-:W-:-:S03]  /*29a90*/  LOP3.LUT R22, R86, 0xffff, RZ, 0xc0, !PT ;  /* 0x0000ffff56167812 */ /* 0x008fc600078ec0ff */
[----:B------:R-:W3:Y:S04]  /*29aa0*/  LDL.LU R98, [R1+0xab8] ;  /* 0x000ab80001627983 */ /* 0x000ee80000300800 */
[----:B------:R1:W-:Y:S04]  /*29ab0*/  STL [R1+0xa0], R14 ;  /* 0x0000a00e01007387 */ /* 0x0003e80000100800 */
[----:B------:R1:W-:Y:S04]  /*29ac0*/  STL [R1+0x288], R15 ;  /* 0x0002880f01007387 */ /* 0x0003e80000100800 */
[----:B------:R-:W3:Y:S01]  /*29ad0*/  LDL.LU R97, [R1+0x8c0] ;  /* 0x0008c00001617983 */ /* 0x000ee20000300800 */
[----:B0-----:R-:W-:-:S03]  /*29ae0*/  PRMT R23, R23, 0x3340, R83 ;  /* 0x0000334017177816 */ /* 0x001fc60000000053 */
[----:B------:R-:W3:Y:S01]  /*29af0*/  LDL.LU R86, [R1+0x8bc] ;  /* 0x0008bc0001567983 */ /* 0x000ee20000300800 */
[----:B------:R-:W-:-:S03]  /*29b00*/  PRMT R46, R46, 0x3340, R63 ;  /* 0x000033402e2e7816 */ /* 0x000fc6000000003f */
[----:B------:R0:W-:Y:S04]  /*29b10*/  STL [R1+0x2b8], R22 ;  /* 0x0002b81601007387 */ /* 0x0001e80000100800 */
[----:B-1----:R-:W3:Y:S04]  /*29b20*/  LDL.LU R83, [R1+0x678] ;  /* 0x0006780001537983 */ /* 0x002ee80000300800 */
[----:B------:R-:W3:Y:S01]  /*29b30*/  LDL.LU R63, [R1+0x674] ;  /* 0x00067400013f7983 */ /* 0x000ee20000300800 */
[----:B------:R-:W-:Y:S02]  /*29b40*/  PRMT R13, R13, 0x3340, R0 ;  /* 0x000033400d0d7816 */ /* 0x000fe40000000000 */
[----:B------:R-:W-:-:S02]  /*29b50*/  PRMT R47, R47, 0x3340, R52 ;  /* 0x000033402f2f7816 */ /* 0x000fc40000000034 */
[----:B------:R-:W-:Y:S02]  /*29b60*/  PRMT R52, R2, 0x3340, R4 ;  /* 0x0000334002347816 */ /* 0x000fe40000000004 */
[----:B------:R-:W-:Y:S02]  /*29b70*/  PRMT R2, R23, 0x5410, R13 ;  /* 0x0000541017027816 */ /* 0x000fe4000000000d */
[--C-:B------:R-:W-:Y:S02]  /*29b80*/  PRMT R14, R14, 0x3340, R0.reuse ;  /* 0x000033400e0e7816 */ /* 0x100fe40000000000 */
[--C-:B------:R-:W-:Y:S02]  /*29b90*/  PRMT R15, R15, 0x3340, R0.reuse ;  /* 0x000033400f0f7816 */ /* 0x100fe40000000000 */
[----:B0-----:R-:W-:Y:S01]  /*29ba0*/  PRMT R22, R22, 0x3340, R0 ;  /* 0x0000334016167816 */ /* 0x001fe20000000000 */
[----:B------:R0:W-:Y:S01]  /*29bb0*/  STL [R1+0x600], R2 ;  /* 0x0006000201007387 */ /* 0x0001e20000100800 */
[----:B------:R-:W-:-:S02]  /*29bc0*/  PRMT R13, R46, 0x5410, R14 ;  /* 0x000054102e0d7816 */ /* 0x000fc4000000000e */
[----:B------:R-:W-:-:S03]  /*29bd0*/  PRMT R4, R52, 0x5410, R22 ;  /* 0x0000541034047816 */ /* 0x000fc60000000016 */
[----:B------:R-:W-:Y:S01]  /*29be0*/  STL [R1+0x5fc], R13 ;  /* 0x0005fc0d01007387 */ /* 0x000fe20000100800 */
[----:B0-----:R-:W-:Y:S02]  /*29bf0*/  PRMT R2, R47, 0x5410, R15 ;  /* 0x000054102f027816 */ /* 0x001fe4000000000f */
[----:B--2---:R-:W-:Y:S02]  /*29c00*/  LOP3.LUT R47, R142, 0xffff, RZ, 0xc0, !PT ;  /* 0x0000ffff8e2f7812 */ /* 0x004fe400078ec0ff */
[----:B----4-:R-:W-:Y:S01]  /*29c10*/  LOP3.LUT R23, R127, 0xffff, RZ, 0xc0, !PT ;  /* 0x0000ffff7f177812 */ /* 0x010fe200078ec0ff */
[----:B------:R0:W-:Y:S04]  /*29c20*/  STL [R1+0x5f4], R2 ;  /* 0x0005f40201007387 */ /* 0x0001e80000100800 */
[----:B------:R3:W-:Y:S04]  /*29c30*/  STL [R1+0x5f0], R4 ;  /* 0x0005f00401007387 */ /* 0x0007e80000100800 */
[----:B------:R-:W2:Y:S01]  /*29c40*/  LDL.LU R143, [R1+0xe50] ;  /* 0x000e5000018f7983 */ /* 0x000ea20000300800 */
[----:B0-----:R-:W-:-:S03]  /*29c50*/  LOP3.LUT R2, R128, 0xffff, RZ, 0xc0, !PT ;  /* 0x0000ffff80027812 */ /* 0x001fc600078ec0ff */
[----:B------:R-:W-:Y:S04]  /*29c60*/  STL [R1+0xd8], R47 ;  /* 0x0000d82f01007387 */ /* 0x000fe80000100800 */
[----:B------:R-:W4:Y:S04]  /*29c70*/  LDL.LU R142, [R1+0xe4c] ;  /* 0x000e4c00018e7983 */ /* 0x000f280000300800 */
[----:B------:R0:W-:Y:S04]  /*29c80*/  STL [R1+0xa8], R23 ;  /* 0x0000a81701007387 */ /* 0x0001e80000100800 */
[----:B------:R-:W-:Y:S04]  /*29c90*/  STL [R1+0x2bc], R2 ;  /* 0x0002bc0201007387 */ /* 0x000fe80000100800 */
[----:B------:R-:W4:Y:S04]  /*29ca0*/  LDL.LU R128, [R1+0xccc] ;  /* 0x000ccc0001807983 */ /* 0x000f280000300800 */
[----:B------:R-:W4:Y:S01]  /*29cb0*/  LDL.LU R127, [R1+0xcc8] ;  /* 0x000cc800017f7983 */ /* 0x000f220000300800 */
[----:B------:R-:W-:-:S02]  /*29cc0*/  LOP3.LUT R13, R247, 0xffff, RZ, 0xc0, !PT ;  /* 0x0000fffff70d7812 */ /* 0x000fc400078ec0ff */
[----:B------:R-:W-:Y:S02]  /*29cd0*/  LOP3.LUT R14, R246, 0xffff, RZ, 0xc0, !PT ;  /* 0x0000fffff60e7812 */ /* 0x000fe400078ec0ff */
[----:B------:R-:W-:Y:S02]  /*29ce0*/  LOP3.LUT R46, R82, 0xffff, RZ, 0xc0, !PT ;  /* 0x0000ffff522e7812 */ /* 0x000fe400078ec0ff */
[----:B------:R-:W4:Y:S01]  /*29cf0*/  LDL.LU R82, [R1+0xac4] ;  /* 0x000ac40001527983 */ /* 0x000f220000300800 */
[----:B------:R-:W-:-:S03]  /*29d00*/  LOP3.LUT R52, R243, 0xffff, RZ, 0xc0, !PT ;  /* 0x0000fffff3347812 */ /* 0x000fc600078ec0ff */
[----:B------:R-:W-:Y:S01]  /*29d10*/  STL [R1+0xd0], R46 ;  /* 0x0000d02e01007387 */ /* 0x000fe20000100800 */
[----:B---3--:R-:W-:-:S03]  /*29d20*/  LOP3.LUT R4, R98, 0xffff, RZ, 0xc0, !PT ;  /* 0x0000ffff62047812 */ /* 0x008fc600078ec0ff */
[----:B------:R-:W-:Y:S01]  /*29d30*/  STL [R1+0xcc], R52 ;  /* 0x0000cc3401007387 */ /* 0x000fe20000100800 */
[----:B------:R-:W-:-:S03]  /*29d40*/  LOP3.LUT R98, R97, 0xffff, RZ, 0xc0, !PT ;  /* 0x0000ffff61627812 */ /* 0x000fc600078ec0ff */
[----:B------:R-:W3:Y:S01]  /*29d50*/  LDL.LU R97, [R1+0xac0] ;  /* 0x000ac00001617983 */ /* 0x000ee20000300800 */
[----:B------:R-:W-:-:S03]  /*29d60*/  LOP3.LUT R86, R86, 0xffff, RZ, 0xc0, !PT ;  /* 0x0000ffff56567812 */ /* 0x000fc600078ec0ff */
[----:B------:R-:W-:Y:S04]  /*29d70*/  STL [R1+0xa4], R98 ;  /* 0x0000a46201007387 */ /* 0x000fe80000100800 */
[----:B------:R-:W-:Y:S01]  /*29d80*/  STL [R1+0x2b0], R4 ;  /* 0x0002b00401007387 */ /* 0x000fe20000100800 */
[----:B------:R-:W-:-:S03]  /*29d90*/  LOP3.LUT R15, R83, 0xffff, RZ, 0xc0, !PT ;  /* 0x0000ffff530f7812 */ /* 0x000fc600078ec0ff */
[----:B------:R-:W-:Y:S01]  /*29da0*/  STL [R1+0xc4], R86 ;  /* 0x0000c45601007387 */ /* 0x000fe20000100800 */
[----:B------:R-:W-:-:S03]  /*29db0*/  LOP3.LUT R22, R63, 0xffff, RZ, 0xc0, !PT ;  /* 0x0000ffff3f167812 */ /* 0x000fc600078ec0ff */
[----:B------:R-:W3:Y:S04]  /*29dc0*/  LDL.LU R83, [R1+0x8c8] ;  /* 0x0008c80001537983 */ /* 0x000ee80000300800 */
[----:B------:R1:W-:Y:S04]  /*29dd0*/  STL [R1+0x9c], R13 ;  /* 0x00009c0d01007387 */ /* 0x0003e80000100800 */
[----:B------:R2:W-:Y:S01]  /*29de0*/  STL [R1+0x2e4], R14 ;  /* 0x0002e40e01007387 */ /* 0x0005e20000100800 */
[----:B0-----:R-:W-:-:S03]  /*29df0*/  PRMT R23, R23, 0x3340, R98 ;  /* 0x0000334017177816 */ /* 0x001fc60000000062 */
[----:B------:R0:W-:Y:S01]  /*29e00*/  STL [R1+0xb0], R15 ;  /* 0x0000b00f01007387 */ /* 0x0001e20000100800 */
[----:B-1----:R-:W-:-:S03]  /*29e10*/  PRMT R13, R13, 0x3340, R0 ;  /* 0x000033400d0d7816 */ /* 0x002fc60000000000 */
[----:B------:R1:W-:Y:S04]  /*29e20*/  STL [R1+0x2a4], R22 ;  /* 0x0002a41601007387 */ /* 0x0003e80000100800 */
[----:B------:R-:W3:Y:S01]  /*29e30*/  LDL.LU R63, [R1+0x8c4] ;  /* 0x0008c400013f7983 */ /* 0x000ee20000300800 */
[----:B------:R-:W-:Y:S02]  /*29e40*/  PRMT R46, R46, 0x3340, R86 ;  /* 0x000033402e2e7816 */ /* 0x000fe40000000056 */
[----:B------:R-:W-:Y:S01]  /*29e50*/  PRMT R13, R23, 0x5410, R13 ;  /* 0x00005410170d7816 */ /* 0x000fe2000000000d */
[----:B------:R-:W3:Y:S04]  /*29e60*/  LDL.LU R86, [R1+0x684] ;  /* 0x0006840001567983 */ /* 0x000ee80000300800 */
[----:B------:R-:W-:Y:S04]  /*29e70*/  STL [R1+0x5e8], R13 ;  /* 0x0005e80d01007387 */ /* 0x000fe80000100800 */
[----:B------:R-:W3:Y:S01]  /*29e80*/  LDL.LU R98, [R1+0x680] ;  /* 0x0006800001627983 */ /* 0x000ee20000300800 */
[----:B--2---:R-:W-:-:S02]  /*29e90*/  PRMT R14, R14, 0x3340, R0 ;  /* 0x000033400e0e7816 */ /* 0x004fc40000000000 */
[----:B------:R-:W-:Y:S02]  /*29ea0*/  PRMT R47, R47, 0x3340, R52 ;  /* 0x000033402f2f7816 */ /* 0x000fe40000000034 */
[----:B0-----:R-:W-:Y:S02]  /*29eb0*/  PRMT R15, R15, 0x3340, R0 ;  /* 0x000033400f0f7816 */ /* 0x001fe40000000000 */
[----:B------:R-:W-:Y:S02]  /*29ec0*/  PRMT R52, R2, 0x3340, R4 ;  /* 0x0000334002347816 */ /* 0x000fe40000000004 */
[----:B------:R-:W-:Y:S02]  /*29ed0*/  PRMT R4, R46, 0x5410, R14 ;  /* 0x000054102e047816 */ /* 0x000fe4000000000e */
[----:B-1----:R-:W-:Y:S02]  /*29ee0*/  PRMT R22, R22, 0x3340, R0 ;  /* 0x0000334016167816 */ /* 0x002fe40000000000 */
[----:B------:R-:W-:Y:S01]  /*29ef0*/  PRMT R2, R47, 0x5410, R15 ;  /* 0x000054102f027816 */ /* 0x000fe2000000000f */
[----:B------:R0:W-:Y:S01]  /*29f00*/  STL [R1+0x5e4], R4 ;  /* 0x0005e40401007387 */ /* 0x0001e20000100800 */
[----:B------:R-:W-:-:S03]  /*29f10*/  LOP3.LUT R47, R143, 0xffff, RZ, 0xc0, !PT ;  /* 0x0000ffff8f2f7812 */ /* 0x000fc600078ec0ff */
[----:B------:R1:W-:Y:S01]  /*29f20*/  STL [R1+0x5e0], R2 ;  /* 0x0005e00201007387 */ /* 0x0003e20000100800 */
[----:B0-----:R-:W-:Y:S02]  /*29f30*/  PRMT R4, R52, 0x5410, R22 ;  /* 0x0000541034047816 */ /* 0x001fe40000000016 */
[----:B----4-:R-:W-:Y:S02]  /*29f40*/  LOP3.LUT R23, R128, 0xffff, RZ, 0xc0, !PT ;  /* 0x0000ffff80177812 */ /* 0x010fe400078ec0ff */
[----:B-1----:R-:W-:Y:S01]  /*29f50*/  LOP3.LUT R2, R142, 0xffff, RZ, 0xc0, !PT ;  /* 0x0000ffff8e027812 */ /* 0x002fe200078ec0ff */
[----:B------:R3:W-:Y:S01]  /*29f60*/  STL [R1+0x5dc], R4 ;  /* 0x0005dc0401007387 */ /* 0x0007e20000100800 */
[----:B------:R-:W-:-:S03]  /*29f70*/  LOP3.LUT R46, R127, 0xffff, RZ, 0xc0, !PT ;  /* 0x0000ffff7f2e7812 */ /* 0x000fc600078ec0ff */
[----:B------:R-:W-:Y:S04]  /*29f80*/  STL [R1+0x2a0], R47 ;  /* 0x0002a02f01007387 */ /* 0x000fe80000100800 */
[----:B------:R0:W-:Y:S04]  /*29f90*/  STL [R1+0xb8], R23 ;  /* 0x0000b81701007387 */ /* 0x0001e80000100800 */
[----:B------:R-:W-:Y:S04]  /*29fa0*/  STL [R1+0x29c], R2 ;  /* 0x00029c0201007387 */ /* 0x000fe80000100800 */
[----:B------:R1:W-:Y:S01]  /*29fb0*/  STL [R1+0x290], R46 ;  /* 0x0002902e01007387 */ /* 0x0003e20000100800 */
[----:B------:R-:W-:-:S02]  /*29fc0*/  LOP3.LUT R13, R249, 0xffff, RZ, 0xc0, !PT ;  /* 0x0000fffff90d7812 */ /* 0x000fc400078ec0ff */
[----:B------:R-:W-:Y:S02]  /*29fd0*/  LOP3.LUT R14, R248, 0xffff, RZ, 0xc0, !PT ;  /* 0x0000fffff80e7812 */ /* 0x000fe400078ec0ff */
[----:B------:R-:W-:Y:S02]  /*29fe0*/  LOP3.LUT R52, R82, 0xffff, RZ, 0xc0, !PT ;  /* 0x0000ffff52347812 */ /* 0x000fe400078ec0ff */
[----:B------:R-:W2:Y:S04]  /*29ff0*/  LDL.LU R82, [R1+0xe58] ;  /* 0x000e580001527983 */ /* 0x000ea80000300800 */
[----:B------:R-:W-:Y:S04]  /*2a000*/  STL [R1+0xec], R52 ;  /* 0x0000ec3401007387 */ /* 0x000fe80000100800 */
[----:B------:R-:W4:Y:S04]  /*2a010*/  LDL.LU R191, [R1+0xe54] ;  /* 0x000e540001bf7983 */ /* 0x000f280000300800 */
[----:B------:R-:W4:Y:S01]  /*2a020*/  LDL.LU R243, [R1+0xce8] ;  /* 0x000ce80001f37983 */ /* 0x000f220000300800 */
[----:B---3--:R-:W-:-:S05]  /*2a030*/  LOP3.LUT R4, R97, 0xffff, RZ, 0xc0, !PT ;  /* 0x0000ffff61047812 */ /* 0x008fca00078ec0ff */
[----:B------:R-:W-:Y:S04]  /*2a040*/  STL [R1+0x298], R4 ;  /* 0x0002980401007387 */ /* 0x000fe80000100800 */
[----:B------:R-:W3:Y:S01]  /*2a050*/  LDL.LU R143, [R1+0xce4] ;  /* 0x000ce400018f7983 */ /* 0x000ee20000300800 */
[----:B------:R-:W-:-:S03]  /*2a060*/  LOP3.LUT R97, R83, 0xffff, RZ, 0xc0, !PT ;  /* 0x0000ffff53617812 */ /* 0x000fc600078ec0ff */
[----:B------:R-:W3:Y:S04]  /*2a070*/  LDL.LU R83, [R1+0xacc] ;  /* 0x000acc0001537983 */ /* 0x000ee80000300800 */
[----:B------:R1:W-:Y:S04]  /*2a080*/  STL [R1+0xb4], R97 ;  /* 0x0000b46101007387 */ /* 0x0003e80000100800 */
[----:B------:R-:W3:Y:S01]  /*2a090*/  LDL.LU R142, [R1+0xac8] ;  /* 0x000ac800018e7983 */ /* 0x000ee20000300800 */
[----:B------:R-:W-:Y:S02]  /*2a0a0*/  LOP3.LUT R63, R63, 0xffff, RZ, 0xc0, !PT ;  /* 0x0000ffff3f3f7812 */ /* 0x000fe400078ec0ff */
[----:B------:R-:W-:-:S03]  /*2a0b0*/  LOP3.LUT R15, R86, 0xffff, RZ, 0xc0, !PT ;  /* 0x0000ffff560f7812 */ /* 0x000fc600078ec0ff */
[----:B------:R1:W-:Y:S04]  /*2a0c0*/  STL [R1+0xe8], R63 ;  /* 0x0000e83f01007387 */ /* 0x0003e80000100800 */
[----:B------:R1:W-:Y:S04]  /*2a0d0*/  STL [R1+0xac], R13 ;  /* 0x0000ac0d01007387 */ /* 0x0003e80000100800 */
[----:B------:R-:W3:Y:S01]  /*2a0e0*/  LDL.LU R128, [R1+0x8e0] ;  /* 0x0008e00001807983 */ /* 0x000ee20000300800 */
[----:B------:R-:W-:-:S03]  /*2a0f0*/  LOP3.LUT R22, R98, 0xffff, RZ, 0xc0, !PT ;  /* 0x0000ffff62167812 */ /* 0x000fc600078ec0ff */
[----:B------:R1:W-:Y:S04]  /*2a100*/  STL [R1+0x2e0], R14 ;  /* 0x0002e00e01007387 */ /* 0x0003e80000100800 */
[----:B------:R-:W3:Y:S04]  /*2a110*/  LDL.LU R86, [R1+0x8dc] ;  /* 0x0008dc0001567983 */ /* 0x000ee80000300800 */
[----:B------:R1:W-:Y:S04]  /*2a120*/  STL [R1+0xc0], R15 ;  /* 0x0000c00f01007387 */ /* 0x0003e80000100800 */
[----:B------:R-:W3:Y:S04]  /*2a130*/  LDL.LU R127, [R1+0x204] ;  /* 0x00020400017f7983 */ /* 0x000ee80000300800 */
[----:B------:R1:W-:Y:S01]  /*2a140*/  STL [R1+0x2c8], R22 ;  /* 0x0002c81601007387 */ /* 0x0003e20000100800 */
[----:B0-----:R-:W-:-:S03]  /*2a150*/  PRMT R23, R23, 0x3340, R97 ;  /* 0x0000334017177816 */ /* 0x001fc60000000061 */
[----:B------:R-:W3:Y:S01]  /*2a160*/  LDL.LU R98, [R1+0x690] ;  /* 0x0006900001627983 */ /* 0x000ee20000300800 */
[----:B-1----:R-:W-:-:S03]  /*2a170*/  PRMT R46, R46, 0x3340, R63 ;  /* 0x000033402e2e7816 */ /* 0x002fc6000000003f */
[----:B------:R-:W3:Y:S04]  /*2a180*/  LDL.LU R97, [R1+0x688] ;  /* 0x0006880001617983 */ /* 0x000ee80000300800 */
[----:B------:R-:W3:Y:S01]  /*2a190*/  LDL.LU R63, [R1+0x400] ;  /* 0x00040000013f7983 */ /* 0x000ee20000300800 */
[----:B------:R-:W-:Y:S02]  /*2a1a0*/  PRMT R13, R13, 0x3340, R0 ;  /* 0x000033400d0d7816 */ /* 0x000fe40000000000 */
[----:B------:R-:W-:Y:S02]  /*2a1b0*/  PRMT R47, R47, 0x3340, R52 ;  /* 0x000033402f2f7816 */ /* 0x000fe40000000034 */
[----:B------:R-:W-:Y:S02]  /*2a1c0*/  PRMT R14, R14, 0x3340, R0 ;  /* 0x000033400e0e7816 */ /* 0x000fe40000000000 */
[----:B------:R-:W-:-:S02]  /*2a1d0*/  PRMT R52, R2, 0x3340, R4 ;  /* 0x0000334002347816 */ /* 0x000fc40000000004 */
[--C-:B------:R-:W-:Y:S02]  /*2a1e0*/  PRMT R15, R15, 0x3340, R0.reuse ;  /* 0x000033400f0f7816 */ /* 0x100fe40000000000 */
[----:B------:R-:W-:Y:S02]  /*2a1f0*/  PRMT R2, R23, 0x5410, R13 ;  /* 0x0000541017027816 */ /* 0x000fe4000000000d */
[----:B------:R-:W-:Y:S02]  /*2a200*/  PRMT R22, R22, 0x3340, R0 ;  /* 0x0000334016167816 */ /* 0x000fe40000000000 */
[----:B------:R-:W-:Y:S01]  /*2a210*/  PRMT R13, R46, 0x5410, R14 ;  /* 0x000054102e0d7816 */ /* 0x000fe2000000000e */
[----:B------:R0:W-:Y:S01]  /*2a220*/  STL [R1+0x5d4], R2 ;  /* 0x0005d40201007387 */ /* 0x0001e20000100800 */
[----:B------:R-:W-:-:S03]  /*2a230*/  PRMT R4, R47, 0x5410, R15 ;  /* 0x000054102f047816 */ /* 0x000fc6000000000f */
[----:B------:R-:W-:Y:S01]  /*2a240*/  STL [R1+0x5d0], R13 ;  /* 0x0005d00d01007387 */ /* 0x000fe20000100800 */
[----:B0-----:R-:W-:-:S03]  /*2a250*/  PRMT R2, R52, 0x5410, R22 ;  /* 0x0000541034027816 */ /* 0x001fc60000000016 */
[----:B------:R-:W-:Y:S01]  /*2a260*/  STL [R1+0x5c8], R4 ;  /* 0x0005c80401007387 */ /* 0x000fe20000100800 */
[----:B--2---:R-:W-:-:S03]  /*2a270*/  LOP3.LUT R46, R82, 0xffff, RZ, 0xc0, !PT ;  /* 0x0000ffff522e7812 */ /* 0x004fc600078ec0ff */
[----:B------:R-:W2:Y:S04]  /*2a280*/  LDL.LU R82, [R1+0xcf0] ;  /* 0x000cf00001527983 */ /* 0x000ea80000300800 */
[----:B------:R0:W-:Y:S01]  /*2a290*/  STL [R1+0x5c4], R2 ;  /* 0x0005c40201007387 */ /* 0x0001e20000100800 */
[----:B----4-:R-:W-:-:S03]  /*2a2a0*/  LOP3.LUT R47, R191, 0xffff, RZ, 0xc0, !PT ;  /* 0x0000ffffbf2f7812 */ /* 0x010fc600078ec0ff */
[----:B------:R-:W-:Y:S01]  /*2a2b0*/  STL [R1+0x2d0], R46 ;  /* 0x0002d02e01007387 */ /* 0x000fe20000100800 */
[----:B0-----:R-:W-:-:S03]  /*2a2c0*/  LOP3.LUT R2, R243, 0xffff, RZ, 0xc0, !PT ;  /* 0x0000fffff3027812 */ /* 0x001fc600078ec0ff */
[----:B------:R-:W-:Y:S01]  /*2a2d0*/  STL [R1+0x2cc], R47 ;  /* 0x0002cc2f01007387 */ /* 0x000fe20000100800 */
[----:B---3--:R-:W-:-:S05]  /*2a2e0*/  LOP3.LUT R23, R143, 0xffff, RZ, 0xc0, !PT ;  /* 0x0000ffff8f177812 */ /* 0x008fca00078ec0ff */
[----:B------:R-:W-:Y:S01]  /*2a2f0*/  STL [R1+0xd4], R23 ;  /* 0x0000d41701007387 */ /* 0x000fe20000100800 */
[----:B------:R-:W-:-:S03]  /*2a300*/  LOP3.LUT R83, R83, 0xffff, RZ, 0xc0, !PT ;  /* 0x0000ffff53537812 */ /* 0x000fc600078ec0ff */
[----:B------:R-:W-:Y:S01]  /*2a310*/  STL [R1+0x2dc], R2 ;  /* 0x0002dc0201007387 */ /* 0x000fe20000100800 */
[----:B------:R-:W-:-:S03]  /*2a320*/  LOP3.LUT R52, R142, 0xffff, RZ, 0xc0, !PT ;  /* 0x0000ffff8e347812 */ /* 0x000fc600078ec0ff */
[----:B------:R-:W-:Y:S04]  /*2a330*/  STL [R1+0x2c4], R83 ;  /* 0x0002c45301007387 */ /* 0x000fe80000100800 */
[----:B------:R-:W-:Y:S04]  /*2a340*/  STL [R1+0x2c0], R52 ;  /* 0x0002c03401007387 */ /* 0x000fe80000100800 */
[----:B------:R-:W3:Y:S01]  /*2a350*/  LDL.LU R193, [R1+0xcec] ;  /* 0x000cec0001c17983 */ /* 0x000ee20000300800 */
[----:B------:R-:W-:Y:S02]  /*2a360*/  LOP3.LUT R4, R128, 0xffff, RZ, 0xc0, !PT ;  /* 0x0000ffff80047812 */ /* 0x000fe400078ec0ff */
[----:B------:R-:W-:-:S05]  /*2a370*/  LOP3.LUT R86, R86, 0xffff, RZ, 0xc0, !PT ;  /* 0x0000ffff56567812 */ /* 0x000fca00078ec0ff */
[----:B------:R-:W-:Y:S01]  /*2a380*/  STL [R1+0xc8], R86 ;  /* 0x0000c85601007387 */ /* 0x000fe20000100800 */
[----:B------:R-:W-:-:S03]  /*2a390*/  LOP3.LUT R13, R127, 0xffff, RZ, 0xc0, !PT ;  /* 0x0000ffff7f0d7812 */ /* 0x000fc600078ec0ff */
[----:B------:R-:W-:Y:S04]  /*2a3a0*/  STL [R1+0x2d8], R4 ;  /* 0x0002d80401007387 */ /* 0x000fe80000100800 */
[----:B------:R0:W-:Y:S01]  /*2a3b0*/  STL [R1+0xbc], R13 ;  /* 0x0000bc0d01007387 */ /* 0x0001e20000100800 */
[----:B------:R-:W-:-:S03]  /*2a3c0*/  LOP3.LUT R14, R98, 0xffff, RZ, 0xc0, !PT ;  /* 0x0000ffff620e7812 */ /* 0x000fc600078ec0ff */
[----:B------:R-:W4:Y:S04]  /*2a3d0*/  LDL.LU R190, [R1+0xce0] ;  /* 0x000ce00001be7983 */ /* 0x000f280000300800 */
[----:B------:R-:W4:Y:S01]  /*2a3e0*/  LDL.LU R191, [R1+0xcd8] ;  /* 0x000cd80001bf7983 */ /* 0x000f220000300800 */
[----:B------:R-:W-:-:S03]  /*2a3f0*/  LOP3.LUT R15, R97, 0xffff, RZ, 0xc0, !PT ;  /* 0x0000ffff610f7812 */ /* 0x000fc600078ec0ff */
[----:B------:R-:W4:Y:S01]  /*2a400*/  LDL.LU R243, [R1+0x8e8] ;  /* 0x0008e80001f37983 */ /* 0x000f220000300800 */
[----:B------:R-:W-:-:S03]  /*2a410*/  LOP3.LUT R22, R63, 0xffff, RZ, 0xc0, !PT ;  /* 0x0000ffff3f167812 */ /* 0x000fc600078ec0ff */
[----:B------:R-:W4:Y:S04]  /*2a420*/  LDL.LU R143, [R1+0x8e4] ;  /* 0x0008e400018f7983 */ /* 0x000f280000300800 */
[----:B------:R1:W-:Y:S04]  /*2a430*/  STL [R1+0x2b4], R14 ;  /* 0x0002b40e01007387 */ /* 0x0003e80000100800 */
[----:B------:R-:W4:Y:S04]  /*2a440*/  LDL.LU R142, [R1+0x8d8] ;  /* 0x0008d800018e7983 */ /* 0x000f280000300800 */
[----:B------:R1:W-:Y:S04]  /*2a450*/  STL [R1+0x2ac], R15 ;  /* 0x0002ac0f01007387 */ /* 0x0003e80000100800 */
[----:B------:R1:W-:Y:S04]  /*2a460*/  STL [R1+0x2d4], R22 ;  /* 0x0002d41601007387 */ /* 0x0003e80000100800 */
[----:B------:R-:W4:Y:S01]  /*2a470*/  LDL.LU R63, [R1+0x8d0] ;  /* 0x0008d000013f7983 */ /* 0x000f220000300800 */
[----:B0-----:R-:W-:-:S02]  /*2a480*/  PRMT R13, R13, 0x3340, R0 ;  /* 0x000033400d0d7816 */ /* 0x001fc40000000000 */
[----:B------:R-:W-:Y:S02]  /*2a490*/  PRMT R23, R23, 0x3340, R86 ;  /* 0x0000334017177816 */ /* 0x000fe40000000056 */
[----:B------:R-:W-:Y:S02]  /*2a4a0*/  PRMT R47, R47, 0x3340, R52 ;  /* 0x000033402f2f7816 */ /* 0x000fe40000000034 */
[----:B-1----:R-:W-:Y:S02]  /*2a4b0*/  PRMT R14, R14, 0x3340, R0 ;  /* 0x000033400e0e7816 */ /* 0x002fe40000000000 */
[----:B------:R-:W-:Y:S02]  /*2a4c0*/  PRMT R46, R46, 0x3340, R83 ;  /* 0x000033402e2e7816 */ /* 0x000fe40000000053 */
[----:B------:R-:W-:Y:S02]  /*2a4d0*/  PRMT R52, R2, 0x3340, R4 ;  /* 0x0000334002347816 */ /* 0x000fe40000000004 */
[----:B------:R-:W-:-:S02]  /*2a4e0*/  PRMT R15, R15, 0x3340, R0 ;  /* 0x000033400f0f7816 */ /* 0x000fc40000000000 */
[----:B------:R-:W-:Y:S02]  /*2a4f0*/  PRMT R2, R23, 0x5410, R13 ;  /* 0x0000541017027816 */ /* 0x000fe4000000000d */
[----:B------:R-:W-:Y:S02]  /*2a500*/  PRMT R22, R22, 0x3340, R0 ;  /* 0x0000334016167816 */ /* 0x000fe40000000000 */
[----:B------:R-:W-:Y:S01]  /*2a510*/  PRMT R13, R46, 0x5410, R14 ;  /* 0x000054102e0d7816 */ /* 0x000fe2000000000e */
[----:B------:R0:W-:Y:S01]  /*2a520*/  STL [R1+0x5c0], R2 ;  /* 0x0005c00201007387 */ /* 0x0001e20000100800 */
[----:B------:R-:W-:-:S03]  /*2a530*/  PRMT R4, R47, 0x5410, R15 ;  /* 0x000054102f047816 */ /* 0x000fc6000000000f */
[----:B------:R1:W-:Y:S01]  /*2a540*/  STL [R1+0x5bc], R13 ;  /* 0x0005bc0d01007387 */ /* 0x0003e20000100800 */
[----:B0-----:R-:W-:-:S03]  /*2a550*/  PRMT R2, R52, 0x5410, R22 ;  /* 0x0000541034027816 */ /* 0x001fc60000000016 */
[----:B------:R0:W-:Y:S04]  /*2a560*/  STL [R1+0x5b8], R4 ;  /* 0x0005b80401007387 */ /* 0x0001e80000100800 */
[----:B------:R-:W4:Y:S04]  /*2a570*/  LDL.LU R128, [R1+0xcdc] ;  /* 0x000cdc0001807983 */ /* 0x000f280000300800 */
[----:B------:R-:W-:Y:S04]  /*2a580*/  STL [R1+0x5b4], R2 ;  /* 0x0005b40201007387 */ /* 0x000fe80000100800 */
[----:B------:R-:W4:Y:S04]  /*2a590*/  LDL.LU R127, [R1+0xcd4] ;  /* 0x000cd400017f7983 */ /* 0x000f280000300800 */
[----:B------:R-:W4:Y:S01]  /*2a5a0*/  LDL.LU R98, [R1+0xcd0] ;  /* 0x000cd00001627983 */ /* 0x000f220000300800 */
[----:B-1----:R-:W-:-:S02]  /*2a5b0*/  LOP3.LUT R13, R3, 0xffff, RZ, 0xc0, !PT ;  /* 0x0000ffff030d7812 */ /* 0x002fc400078ec0ff */
[----:B--2---:R-:W-:-:S05]  /*2a5c0*/  LOP3.LUT R23, R82, 0xffff, RZ, 0xc0, !PT ;  /* 0x0000ffff52177812 */ /* 0x004fca00078ec0ff */
[----:B------:R1:W-:Y:S04]  /*2a5d0*/  STL [R1+0x2a8], R23 ;  /* 0x0002a81701007387 */ /* 0x0003e80000100800 */
[----:B------:R-:W2:Y:S04]  /*2a5e0*/  LDL.LU R82, [R1+0xae0] ;  /* 0x000ae00001527983 */ /* 0x000ea80000300800 */
[----:B------:R-:W2:Y:S04]  /*2a5f0*/  LDL.LU R97, [R1+0x8d4] ;  /* 0x0008d40001617983 */ /* 0x000ea80000300800 */
[----:B------:R-:W2:Y:S04]  /*2a600*/  LDL.LU R86, [R1+0x8cc] ;  /* 0x0008cc0001567983 */ /* 0x000ea80000300800 */
[----:B------:R-:W2:Y:S01]  /*2a610*/  LDL.LU R83, [R1+0x6c4] ;  /* 0x0006c40001537983 */ /* 0x000ea20000300800 */
[----:B---3--:R-:W-:-:S05]  /*2a620*/  LOP3.LUT R46, R193, 0xffff, RZ, 0xc0, !PT ;  /* 0x0000ffffc12e7812 */ /* 0x008fca00078ec0ff */
[----:B------:R3:W-:Y:S01]  /*2a630*/  STL [R1+0x98], R46 ;  /* 0x0000982e01007387 */ /* 0x0007e20000100800 */
[----:B----4-:R-:W-:Y:S02]  /*2a640*/  LOP3.LUT R47, R190, 0xffff, RZ, 0xc0, !PT ;  /* 0x0000ffffbe2f7812 */ /* 0x010fe400078ec0ff */
[----:B0-----:R-:W-:Y:S02]  /*2a650*/  LOP3.LUT R4, R191, 0xffff, RZ, 0xc0, !PT ;  /* 0x0000ffffbf047812 */ /* 0x001fe400078ec0ff */
[----:B------:R-:W-:Y:S01]  /*2a660*/  LOP3.LUT R152, R243, 0xffff, RZ, 0xc0, !PT ;  /* 0x0000fffff3987812 */ /* 0x000fe200078ec0ff */
[----:B------:R-:W-:Y:S01]  /*2a670*/  STL [R1+0x54], R47 ;  /* 0x0000542f01007387 */ /* 0x000fe20000100800 */
[----:B------:R-:W-:-:S03]  /*2a680*/  LOP3.LUT R143, R143, 0xffff, RZ, 0xc0, !PT ;  /* 0x0000ffff8f8f7812 */ /* 0x000fc600078ec0ff */
[----:B------:R-:W-:Y:S04]  /*2a690*/  STL [R1+0x204], R152 ;  /* 0x0002049801007387 */ /* 0x000fe80000100800 */
[----:B------:R-:W-:Y:S01]  /*2a6a0*/  STL [R1+0x48], R4 ;  /* 0x0000480401007387 */ /* 0x000fe20000100800 */
[----:B------:R-:W-:-:S03]  /*2a6b0*/  LOP3.LUT R142, R142, 0xffff, RZ, 0xc0, !PT ;  /* 0x0000ffff8e8e7812 */ /* 0x000fc600078ec0ff */
[----:B------:R-:W-:Y:S04]  /*2a6c0*/  STL [R1+0x94], R143 ;  /* 0x0000948f01007387 */ /* 0x000fe80000100800 */
[----:B------:R-:W4:Y:S04]  /*2a6d0*/  LDL.LU R3, [R1+0x2130] ;  /* 0x0021300001037983 */ /* 0x000f280000300800 */
[----:B------:R-:W-:Y:S01]  /*2a6e0*/  STL [R1+0x50], R142 ;  /* 0x0000508e01007387 */ /* 0x000fe20000100800 */
[----:B------:R-:W-:-:S03]  /*2a6f0*/  LOP3.LUT R52, R63, 0xffff, RZ, 0xc0, !PT ;  /* 0x0000ffff3f347812 */ /* 0x000fc600078ec0ff */
[----:B------:R-:W4:Y:S01]  /*2a700*/  LDL.LU R63, [R1+0x6b8] ;  /* 0x0006b800013f7983 */ /* 0x000f220000300800 */
[----:B------:R-:W-:Y:S02]  /*2a710*/  LOP3.LUT R14, R5, 0xffff, RZ, 0xc0, !PT ;  /* 0x0000ffff050e7812 */ /* 0x000fe400078ec0ff */
[----:B------:R-:W-:Y:S01]  /*2a720*/  LOP3.LUT R15, R230, 0xffff, RZ, 0xc0, !PT ;  /* 0x0000ffffe60f7812 */ /* 0x000fe200078ec0ff */
[----:B------:R-:W4:Y:S01]  /*2a730*/  LDL.LU R5, [R1+0x212c] ;  /* 0x00212c0001057983 */ /* 0x000f220000300800 */
[----:B-1----:R-:W-:-:S03]  /*2a740*/  PRMT R23, R23, 0x3340, R152 ;  /* 0x0000334017177816 */ /* 0x002fc60000000098 */
[----:B------:R0:W-:Y:S01]  /*2a750*/  STL [R1+0xdc], R13 ;  /* 0x0000dc0d01007387 */ /* 0x0001e20000100800 */
[----:B------:R-:W-:-:S03]  /*2a760*/  LOP3.LUT R2, R228, 0xffff, RZ, 0xc0, !PT ;  /* 0x0000ffffe4027812 */ /* 0x000fc600078ec0ff */
[----:B------:R1:W-:Y:S01]  /*2a770*/  STL [R1+0x44], R52 ;  /* 0x0000443401007387 */ /* 0x0003e20000100800 */
[----:B---3--:R-:W-:Y:S02]  /*2a780*/  PRMT R46, R46, 0x3340, R143 ;  /* 0x000033402e2e7816 */ /* 0x008fe4000000008f */
[----:B0-----:R-:W-:Y:S01]  /*2a790*/  PRMT R13, R13, 0x3340, R0 ;  /* 0x000033400d0d7816 */ /* 0x001fe20000000000 */
[----:B------:R0:W-:Y:S01]  /*2a7a0*/  STL [R1+0x200], R14 ;  /* 0x0002000e01007387 */ /* 0x0001e20000100800 */
[----:B------:R-:W-:Y:S02]  /*2a7b0*/  PRMT R47, R47, 0x3340, R142 ;  /* 0x000033402f2f7816 */ /* 0x000fe4000000008e */
[----:B-1----:R-:W-:Y:S01]  /*2a7c0*/  PRMT R52, R4, 0x3340, R52 ;  /* 0x0000334004347816 */ /* 0x002fe20000000034 */
[----:B------:R1:W-:Y:S01]  /*2a7d0*/  STL [R1+0x4c], R15 ;  /* 0x00004c0f01007387 */ /* 0x0003e20000100800 */
[----:B------:R-:W-:Y:S02]  /*2a7e0*/  PRMT R4, R23, 0x5410, R13 ;  /* 0x0000541017047816 */ /* 0x000fe4000000000d */
[----:B------:R-:W-:-:S02]  /*2a7f0*/  PRMT R22, R2, 0x3340, R0 ;  /* 0x0000334002167816 */ /* 0x000fc40000000000 */
[--C-:B0-----:R-:W-:Y:S02]  /*2a800*/  PRMT R14, R14, 0x3340, R0.reuse ;  /* 0x000033400e0e7816 */ /* 0x101fe40000000000 */
[----:B-1----:R-:W-:Y:S01]  /*2a810*/  PRMT R15, R15, 0x3340, R0 ;  /* 0x000033400f0f7816 */ /* 0x002fe20000000000 */
[----:B------:R0:W-:Y:S01]  /*2a820*/  STL [R1+0x5ac], R4 ;  /* 0x0005ac0401007387 */ /* 0x0001e20000100800 */
[----:B------:R-:W-:Y:S02]  /*2a830*/  PRMT R13, R46, 0x5410, R14 ;  /* 0x000054102e0d7816 */ /* 0x000fe4000000000e */
[----:B------:R-:W-:-:S03]  /*2a840*/  PRMT R14, R47, 0x5410, R15 ;  /* 0x000054102f0e7816 */ /* 0x000fc6000000000f */
[----:B------:R1:W-:Y:S01]  /*2a850*/  STL [R1+0x5b0], R13 ;  /* 0x0005b00d01007387 */ /* 0x0003e20000100800 */
[----:B0-----:R-:W-:-:S03]  /*2a860*/  PRMT R4, R52, 0x5410, R22 ;  /* 0x0000541034047816 */ /* 0x001fc60000000016 */
[----:B------:R-:W-:Y:S01]  /*2a870*/  STL [R1+0x5cc], R14 ;  /* 0x0005cc0e01007387 */ /* 0x000fe20000100800 */
[----:B------:R-:W-:-:S03]  /*2a880*/  LOP3.LUT R15, R225, 0xffff, RZ, 0xc0, !PT ;  /* 0x0000ffffe10f7812 */ /* 0x000fc600078ec0ff */
[----:B------:R0:W-:Y:S01]  /*2a890*/  STL [R1+0x5d8], R4 ;  /* 0x0005d80401007387 */ /* 0x0001e20000100800 */
[----:B-1----:R-:W-:Y:S02]  /*2a8a0*/  LOP3.LUT R13, R128, 0xffff, RZ, 0xc0, !PT ;  /* 0x0000ffff800d7812 */ /* 0x002fe400078ec0ff */
[----:B------:R-:W-:Y:S01]  /*2a8b0*/  LOP3.LUT R22, R127, 0xffff, RZ, 0xc0, !PT ;  /* 0x0000ffff7f167812 */ /* 0x000fe200078ec0ff */
[----:B------:R-:W3:Y:S01]  /*2a8c0*/  LDL.LU R217, [R1+0xaec] ;  /* 0x000aec0001d97983 */ /* 0x000ee20000300800 */
[----:B------:R-:W-:-:S03]  /*2a8d0*/  LOP3.LUT R46, R98, 0xffff, RZ, 0xc0, !PT ;  /* 0x0000ffff622e7812 */ /* 0x000fc600078ec0ff */
[----:B------:R-:W3:Y:S01]  /*2a8e0*/  LDL.LU R216, [R1+0xae8] ;  /* 0x000ae80001d87983 */ /* 0x000ee20000300800 */
[----:B0-----:R-:W-:-:S03]  /*2a8f0*/  LOP3.LUT R4, R223, 0xffff, RZ, 0xc0, !PT ;  /* 0x0000ffffdf047812 */ /* 0x001fc600078ec0ff */
[----:B------:R-:W3:Y:S01]  /*2a900*/  LDL.LU R212, [R1+0xadc] ;  /* 0x000adc0001d47983 */ /* 0x000ee20000300800 */
[----:B------:R-:W-:-:S03]  /*2a910*/  LOP3.LUT R52, R171, 0xffff, RZ, 0xc0, !PT ;  /* 0x0000ffffab347812 */ /* 0x000fc600078ec0ff */
[----:B------:R-:W3:Y:S01]  /*2a920*/  LDL.LU R213, [R1+0xad4] ;  /* 0x000ad40001d57983 */ /* 0x000ee20000300800 */
[----:B------:R-:W-:-:S03]  /*2a930*/  PRMT R98, R52, 0x3340, R0 ;  /* 0x0000334034627816 */ /* 0x000fc60000000000 */
[----:B------:R-:W3:Y:S04]  /*2a940*/  LDL.LU R221, [R1+0x6c0] ;  /* 0x0006c00001dd7983 */ /* 0x000ee80000300800 */
[----:B------:R-:W3:Y:S04]  /*2a950*/  LDL.LU R196, [R1+0x6bc] ;  /* 0x0006bc0001c47983 */ /* 0x000ee80000300800 */
[----:B------:R-:W3:Y:S04]  /*2a960*/  LDL.LU R197, [R1+0x6b0] ;  /* 0x0006b00001c57983 */ /* 0x000ee80000300800 */
[----:B------:R-:W3:Y:S01]  /*2a970*/  LDL.LU R243, [R1+0x6a8] ;  /* 0x0006a80001f37983 */ /* 0x000ee20000300800 */
[----:B--2---:R-:W-:-:S02]  /*2a980*/  LOP3.LUT R14, R97, 0xffff, RZ, 0xc0, !PT ;  /* 0x0000ffff610e7812 */ /* 0x004fc400078ec0ff */
[----:B------:R-:W-:Y:S02]  /*2a990*/  LOP3.LUT R23, R86, 0xffff, RZ, 0xc0, !PT ;  /* 0x0000ffff56177812 */ /* 0x000fe400078ec0ff */
[----:B------:R-:W-:Y:S02]  /*2a9a0*/  PRMT R128, R13, 0x3340, R14 ;  /* 0x000033400d807816 */ /* 0x000fe4000000000e */
[----:B------:R-:W-:Y:S02]  /*2a9b0*/  LOP3.LUT R47, R83, 0xffff, RZ, 0xc0, !PT ;  /* 0x0000ffff532f7812 */ /* 0x000fe400078ec0ff */
[----:B------:R-:W-:Y:S02]  /*2a9c0*/  LOP3.LUT R82, R82, 0xffff, RZ, 0xc0, !PT ;  /* 0x0000ffff52527812 */ /* 0x000fe400078ec0ff */
[----:B------:R-:W-:Y:S02]  /*2a9d0*/  LOP3.LUT R86, R164, 0xffff, RZ, 0xc0, !PT ;  /* 0x0000ffffa4567812 */ /* 0x000fe400078ec0ff */
[----:B------:R-:W-:-:S02]  /*2a9e0*/  PRMT R97, R4, 0x3340, R0 ;  /* 0x0000334004617816 */ /* 0x000fc40000000000 */
[----:B------:R-:W-:Y:S02]  /*2a9f0*/  PRMT R142, R22, 0x3340, R23 ;  /* 0x00003340168e7816 */ /* 0x000fe40000000017 */
[----:B------:R-:W-:Y:S02]  /*2aa00*/  PRMT R143, R46, 0x3340, R47 ;  /* 0x000033402e8f7816 */ /* 0x000fe4000000002f */
[--C-:B------:R-:W-:Y:S02]  /*2aa10*/  PRMT R127, R86, 0x3340, R0.reuse ;  /* 0x00003340567f7816 */ /* 0x100fe40000000000 */
[----:B----4-:R-:W-:Y:S02]  /*2aa20*/  LOP3.LUT R83, R63, 0xffff, RZ, 0xc0, !PT ;  /* 0x0000ffff3f537812 */ /* 0x010fe400078ec0ff */
[----:B------:R-:W-:Y:S02]  /*2aa30*/  PRMT R63, R15, 0x3340, R0 ;  /* 0x000033400f3f7816 */ /* 0x000fe40000000000 */
[----:B------:R-:W-:-:S02]  /*2aa40*/  PRMT R152, R82, 0x3340, R83 ;  /* 0x0000334052987816 */ /* 0x000fc40000000053 */
[----:B------:R-:W-:Y:S02]  /*2aa50*/  PRMT R63, R128, 0x5410, R63 ;  /* 0x00005410803f7816 */ /* 0x000fe4000000003f */
[----:B------:R-:W-:Y:S02]  /*2aa60*/  PRMT R128, R142, 0x5410, R97 ;  /* 0x000054108e807816 */ /* 0x000fe40000000061 */
[----:B------:R-:W-:Y:S01]  /*2aa70*/  PRMT R97, R143, 0x5410, R98 ;  /* 0x000054108f617816 */ /* 0x000fe20000000062 */
[----:B------:R0:W-:Y:S04]  /*2aa80*/  STL [R1+0x5ec], R63 ;  /* 0x0005ec3f01007387 */ /* 0x0001e80000100800 */
[----:B------:R-:W-:Y:S04]  /*2aa90*/  STL [R1+0x5f8], R128 ;  /* 0x0005f88001007387 */ /* 0x000fe80000100800 */
[----:B------:R-:W2:Y:S01]  /*2aaa0*/  LDL.LU R194, [R1+0xcf4] ;  /* 0x000cf40001c27983 */ /* 0x000ea20000300800 */
[----:B0-----:R-:W-:-:S03]  /*2aab0*/  PRMT R63, R152, 0x5410, R127 ;  /* 0x00005410983f7816 */ /* 0x001fc6000000007f */
[----:B------:R3:W-:Y:S04]  /*2aac0*/  STL [R1+0x608], R97 ;  /* 0x0006086101007387 */ /* 0x0007e80000100800 */
[----:B------:R-:W4:Y:S04]  /*2aad0*/  LDL.LU R195, [R1+0xae4] ;  /* 0x000ae40001c37983 */ /* 0x000f280000300800 */
[----:B------:R0:W-:Y:S04]  /*2aae0*/  STL [R1+0x644], R63 ;  /* 0x0006443f01007387 */ /* 0x0001e80000100800 */
[----:B------:R-:W2:Y:S04]  /*2aaf0*/  LDL.LU R192, [R1+0xad8] ;  /* 0x000ad80001c07983 */ /* 0x000ea80000300800 */
[----:B------:R-:W2:Y:S04]  /*2ab00*/  LDL.LU R193, [R1+0xad0] ;  /* 0x000ad00001c17983 */ /* 0x000ea80000300800 */
[----:B------:R-:W2:Y:S04]  /*2ab10*/  LDL.LU R190, [R1+0x6c8] ;  /* 0x0006c80001be7983 */ /* 0x000ea80000300800 */
[----:B------:R-:W2:Y:S01]  /*2ab20*/  LDL.LU R191, [R1+0x6b4] ;  /* 0x0006b40001bf7983 */ /* 0x000ea20000300800 */
[----:B------:R-:W-:-:S02]  /*2ab30*/  LOP3.LUT R156, R156, 0xffff, RZ, 0xc0, !PT ;  /* 0x0000ffff9c9c7812 */ /* 0x000fc400078ec0ff */
[----:B---3--:R-:W-:Y:S02]  /*2ab40*/  LOP3.LUT R97, R217, 0xffff, RZ, 0xc0, !PT ;  /* 0x0000ffffd9617812 */ /* 0x008fe400078ec0ff */
[----:B------:R-:W-:Y:S02]  /*2ab50*/  LOP3.LUT R127, R216, 0xffff, RZ, 0xc0, !PT ;  /* 0x0000ffffd87f7812 */ /* 0x000fe400078ec0ff */
[----:B------:R-:W-:Y:S02]  /*2ab60*/  LOP3.LUT R142, R212, 0xffff, RZ, 0xc0, !PT ;  /* 0x0000ffffd48e7812 */ /* 0x000fe400078ec0ff */
[----:B0-----:R-:W-:Y:S02]  /*2ab70*/  PRMT R63, R156, 0x3340, R0 ;  /* 0x000033409c3f7816 */ /* 0x001fe40000000000 */
[----:B------:R-:W-:Y:S02]  /*2ab80*/  LOP3.LUT R152, R213, 0xffff, RZ, 0xc0, !PT ;  /* 0x0000ffffd5987812 */ /* 0x000fe400078ec0ff */
[----:B------:R-:W-:-:S02]  /*2ab90*/  LOP3.LUT R98, R221, 0xffff, RZ, 0xc0, !PT ;  /* 0x0000ffffdd627812 */ /* 0x000fc400078ec0ff */
[----:B------:R-:W-:Y:S02]  /*2aba0*/  LOP3.LUT R221, R162, 0xffff, RZ, 0xc0, !PT ;  /* 0x0000ffffa2dd7812 */ /* 0x000fe400078ec0ff */
[----:B------:R-:W-:Y:S02]  /*2abb0*/  LOP3.LUT R128, R196, 0xffff, RZ, 0xc0, !PT ;  /* 0x0000ffffc4807812 */ /* 0x000fe400078ec0ff */
[----:B------:R-:W-:Y:S02]  /*2abc0*/  PRMT R161, R97, 0x3340, R98 ;  /* 0x0000334061a17816 */ /* 0x000fe40000000062 */
[----:B------:R-:W-:Y:S02]  /*2abd0*/  LOP3.LUT R143, R197, 0xffff, RZ, 0xc0, !PT ;  /* 0x0000ffffc58f7812 */ /* 0x000fe400078ec0ff */
[----:B------:R-:W-:Y:S02]  /*2abe0*/  LOP3.LUT R158, R243, 0xffff, RZ, 0xc0, !PT ;  /* 0x0000fffff39e7812 */ /* 0x000fe400078ec0ff */
[----:B------:R-:W-:-:S02]  /*2abf0*/  LOP3.LUT R243, R154, 0xffff, RZ, 0xc0, !PT ;  /* 0x0000ffff9af37812 */ /* 0x000fc400078ec0ff */
[----:B------:R-:W-:Y:S02]  /*2ac00*/  LOP3.LUT R154, R20, 0xffff, RZ, 0xc0, !PT ;  /* 0x0000ffff149a7812 */ /* 0x000fe400078ec0ff */
[----:B------:R-:W-:Y:S02]  /*2ac10*/  PRMT R20, R221, 0x3340, R0 ;  /* 0x00003340dd147816 */ /* 0x000fe40000000000 */
[----:B------:R-:W-:Y:S02]  /*2ac20*/  PRMT R162, R127, 0x3340, R128 ;  /* 0x000033407fa27816 */ /* 0x000fe40000000080 */
[--C-:B------:R-:W-:Y:S02]  /*2ac30*/  PRMT R159, R243, 0x3340, R0.reuse ;  /* 0x00003340f39f7816 */ /* 0x100fe40000000000 */
[----:B------:R-:W-:Y:S02]  /*2ac40*/  PRMT R163, R142, 0x3340, R143 ;  /* 0x000033408ea37816 */ /* 0x000fe4000000008f */
[----:B------:R-:W-:-:S02]  /*2ac50*/  PRMT R160, R154, 0x3340, R0 ;  /* 0x000033409aa07816 */ /* 0x000fc40000000000 */
[----:B------:R-:W-:Y:S02]  /*2ac60*/  PRMT R164, R152, 0x3340, R158 ;  /* 0x0000334098a47816 */ /* 0x000fe4000000009e */
[----:B------:R-:W-:Y:S02]  /*2ac70*/  PRMT R161, R161, 0x5410, R20 ;  /* 0x00005410a1a17816 */ /* 0x000fe40000000014 */
[----:B------:R-:W-:Y:S02]  /*2ac80*/  PRMT R20, R162, 0x5410, R63 ;  /* 0x00005410a2147816 */ /* 0x000fe4000000003f */
[----:B------:R-:W-:Y:S01]  /*2ac90*/  PRMT R159, R163, 0x5410, R159 ;  /* 0x00005410a39f7816 */ /* 0x000fe2000000009f */
[----:B------:R-:W-:Y:S01]  /*2aca0*/  STL [R1+0x211c], R221 ;  /* 0x00211cdd01007387 */ /* 0x000fe20000100800 */
[----:B------:R-:W-:-:S03]  /*2acb0*/  PRMT R63, R164, 0x5410, R160 ;  /* 0x00005410a43f7816 */ /* 0x000fc600000000a0 */
[----:B------:R-:W-:Y:S04]  /*2acc0*/  STL [R1+0x64c], R161 ;  /* 0x00064ca101007387 */ /* 0x000fe80000100800 */
[----:B------:R-:W-:Y:S04]  /*2acd0*/  STL [R1+0x658], R20 ;  /* 0x0006581401007387 */ /* 0x000fe80000100800 */
[----:B------:R4:W-:Y:S04]  /*2ace0*/  STL [R1+0x65c], R159 ;  /* 0x00065c9f01007387 */ /* 0x0009e80000100800 */
[----:B------:R0:W-:Y:S01]  /*2acf0*/  STL [R1+0x660], R63 ;  /* 0x0006603f01007387 */ /* 0x0001e20000100800 */
[----:B----4-:R-:W-:-:S02]  /*2ad00*/  LOP3.LUT R159, R195, 0xffff, RZ, 0xc0, !PT ;  /* 0x0000ffffc39f7812 */ /* 0x010fc400078ec0ff */
[----:B--2---:R-:W-:Y:S02]  /*2ad10*/  LOP3.LUT R160, R191, 0xffff, RZ, 0xc0, !PT ;  /* 0x0000ffffbfa07812 */ /* 0x004fe400078ec0ff */
[----:B------:R-:W2:Y:S04]  /*2ad20*/  LDL.LU R191, [R1+0x10] ;  /* 0x0000100001bf7983 */ /* 0x000ea80000300800 */
[----:B------:R-:W3:Y:S01]  /*2ad30*/  LDL.LU R195, [R1+0xc] ;  /* 0x00000c0001c37983 */ /* 0x000ee20000300800 */
[----:B------:R-:W-:Y:S02]  /*2ad40*/  LOP3.LUT R164, R3, 0xffff, RZ, 0xc0, !PT ;  /* 0x0000ffff03a47812 */ /* 0x000fe400078ec0ff */
[----:B------:R-:W-:Y:S02]  /*2ad50*/  LOP3.LUT R3, R18, 0xffff, RZ, 0xc0, !PT ;  /* 0x0000ffff12037812 */ /* 0x000fe400078ec0ff */
[----:B------:R-:W-:-:S02]  /*2ad60*/  LOP3.LUT R161, R192, 0xffff, RZ, 0xc0, !PT ;  /* 0x0000ffffc0a17812 */ /* 0x000fc400078ec0ff */
[----:B------:R-:W-:Y:S02]  /*2ad70*/  LOP3.LUT R162, R5, 0xffff, RZ, 0xc0, !PT ;  /* 0x0000ffff05a27812 */ /* 0x000fe400078ec0ff */
[----:B------:R-:W-:Y:S02]  /*2ad80*/  LOP3.LUT R12, R12, 0xffff, RZ, 0xc0, !PT ;  /* 0x0000ffff0c0c7812 */ /* 0x000fe400078ec0ff */
[----:B------:R-:W-:Y:S02]  /*2ad90*/  PRMT R18, R3, 0x3340, R0 ;  /* 0x0000334003127816 */ /* 0x000fe40000000000 */
[----:B------:R-:W-:Y:S02]  /*2ada0*/  PRMT R167, R159, 0x3340, R160 ;  /* 0x000033409fa77816 */ /* 0x000fe400000000a0 */
[----:B------:R-:W-:Y:S02]  /*2adb0*/  PRMT R165, R12, 0x3340, R0 ;  /* 0x000033400ca57816 */ /* 0x000fe40000000000 */
[----:B------:R-:W-:-:S02]  /*2adc0*/  PRMT R168, R161, 0x3340, R162 ;  /* 0x00003340a1a87816 */ /* 0x000fc400000000a2 */
[----:B------:R-:W-:Y:S02]  /*2add0*/  LOP3.LUT R163, R193, 0xffff, RZ, 0xc0, !PT ;  /* 0x0000ffffc1a37812 */ /* 0x000fe400078ec0ff */
[----:B------:R-:W-:Y:S02]  /*2ade0*/  LOP3.LUT R5, R10, 0xffff, RZ, 0xc0, !PT ;  /* 0x0000ffff0a057812 */ /* 0x000fe400078ec0ff */
[----:B------:R-:W-:Y:S02]  /*2adf0*/  PRMT R167, R167, 0x5410, R18 ;  /* 0x00005410a7a77816 */ /* 0x000fe40000000012 */
[----:B------:R-:W-:Y:S02]  /*2ae00*/  LOP3.LUT R20, R194, 0xffff, RZ, 0xc0, !PT ;  /* 0x0000ffffc2147812 */ /* 0x000fe400078ec0ff */
[----:B0-----:R-:W-:Y:S02]  /*2ae10*/  LOP3.LUT R63, R190, 0xffff, RZ, 0xc0, !PT ;  /* 0x0000ffffbe3f7812 */ /* 0x001fe400078ec0ff */
[----:B------:R-:W-:-:S02]  /*2ae20*/  LOP3.LUT R221, R215, 0xffff, RZ, 0xc0, !PT ;  /* 0x0000ffffd7dd7812 */ /* 0x000fc400078ec0ff */
[----:B------:R-:W-:Y:S01]  /*2ae30*/  PRMT R165, R168, 0x5410, R165 ;  /* 0x00005410a8a57816 */ /* 0x000fe200000000a5 */
[----:B------:R-:W-:Y:S01]  /*2ae40*/  STL [R1+0x674], R167 ;  /* 0x000674a701007387 */ /* 0x000fe20000100800 */
[----:B------:R-:W-:Y:S02]  /*2ae50*/  PRMT R166, R5, 0x3340, R0 ;  /* 0x0000334005a67816 */ /* 0x000fe40000000000 */
[----:B------:R-:W-:Y:S01]  /*2ae60*/  PRMT R169, R163, 0x3340, R164 ;  /* 0x00003340a3a97816 */ /* 0x000fe200000000a4 */
[----:B------:R-:W-:Y:S01]  /*2ae70*/  STL [R1+0x678], R165 ;  /* 0x000678a501007387 */ /* 0x000fe20000100800 */
[----:B------:R-:W-:Y:S02]  /*2ae80*/  PRMT R10, R221, 0x3340, R0 ;  /* 0x00003340dd0a7816 */ /* 0x000fe40000000000 */
[----:B------:R-:W-:Y:S01]  /*2ae90*/  PRMT R170, R20, 0x3340, R63 ;  /* 0x0000334014aa7816 */ /* 0x000fe2000000003f */
[----:B------:R-:W4:Y:S01]  /*2aea0*/  LDL.LU R193, [R1] ;  /* 0x0000000001c17983 */ /* 0x000f220000300800 */
[----:B------:R-:W-:-:S02]  /*2aeb0*/  PRMT R18, R169, 0x5410, R166 ;  /* 0x00005410a9127816 */ /* 0x000fc400000000a6 */
[----:B------:R-:W-:-:S03]  /*2aec0*/  PRMT R10, R170, 0x5410, R10 ;  /* 0x00005410aa0a7816 */ /* 0x000fc6000000000a */
[----:B------:R-:W-:Y:S04]  /*2aed0*/  STL [R1+0x680], R18 ;  /* 0x0006801201007387 */ /* 0x000fe80000100800 */
[----:B------:R3:W-:Y:S04]  /*2aee0*/  STL [R1+0x638], R10 ;  /* 0x0006380a01007387 */ /* 0x0007e80000100800 */
[----:B------:R-:W4:Y:S01]  /*2aef0*/  LDL.LU R212, [R1+0x20] ;  /* 0x0000200001d47983 */ /* 0x000f220000300800 */
[----:B---3--:R-:W-:-:S03]  /*2af00*/  SHF.R.U32.HI R10, RZ, 0x8, R195 ;  /* 0x00000008ff0a7819 */ /* 0x008fc600000116c3 */
[----:B------:R-:W3:Y:S04]  /*2af10*/  LDL.LU R195, [R1+0x14] ;  /* 0x0000140001c37983 */ /* 0x000ee80000300800 */
[----:B------:R-:W3:Y:S01]  /*2af20*/  LDL.LU R213, [R1+0x18] ;  /* 0x0000180001d57983 */ /* 0x000ee20000300800 */
[----:B--2---:R-:W-:Y:S02]  /*2af30*/  SHF.R.U32.HI R18, RZ, 0x8, R191 ;  /* 0x00000008ff127819 */ /* 0x004fe400000116bf */
[----:B------:R-:W-:Y:S02]  /*2af40*/  LOP3.LUT R10, R10, 0xffff, RZ, 0xc0, !PT ;  /* 0x0000ffff0a0a7812 */ /* 0x000fe400078ec0ff */
[----:B------:R-:W-:-:S04]  /*2af50*/  LOP3.LUT R18, R18, 0xffff, RZ, 0xc0, !PT ;  /* 0x0000ffff12127812 */ /* 0x000fc800078ec0ff */
[----:B------:R-:W-:Y:S02]  /*2af60*/  PRMT R18, R18, 0x3340, R10 ;  /* 0x0000334012127816 */ /* 0x000fe4000000000a */
[----:B------:R-:W-:-:S03]  /*2af70*/  SHF.R.U32.HI R150, RZ, 0x8, R150 ;  /* 0x00000008ff967819 */ /* 0x000fc60000011696 */
[----:B------:R3:W-:Y:S04]  /*2af80*/  STL [R1+0x4f4], R18 ;  /* 0x0004f41201007387 */ /* 0x0007e80000100800 */
[----:B------:R-:W2:Y:S01]  /*2af90*/  LDL.LU R196, [R1+0x8] ;  /* 0x0000080001c47983 */ /* 0x000ea20000300800 */
[----:B------:R-:W-:-:S03]  /*2afa0*/  LOP3.LUT R150, R150, 0xffff, RZ, 0xc0, !PT ;  /* 0x0000ffff96967812 */ /* 0x000fc600078ec0ff */
[----:B------:R-:W2:Y:S04]  /*2afb0*/  LDL.LU R197, [R1+0x4] ;  /* 0x0000040001c57983 */ /* 0x000ea80000300800 */
[----:B------:R-:W2:Y:S01]  /*2afc0*/  LDL.LU R217, [R1+0x40] ;  /* 0x0000400001d97983 */ /* 0x000ea20000300800 */
[----:B----4-:R-:W-:-:S04]  /*2afd0*/  SHF.R.U32.HI R10, RZ, 0x8, R193 ;  /* 0x00000008ff0a7819 */ /* 0x010fc800000116c1 */
[----:B------:R-:W-:-:S04]  /*2afe0*/  LOP3.LUT R10, R10, 0xffff, RZ, 0xc0, !PT ;  /* 0x0000ffff0a0a7812 */ /* 0x000fc800078ec0ff */
[----:B------:R-:W-:Y:S02]  /*2aff0*/  PRMT R246, R10, 0x3340, R150 ;  /* 0x000033400af67816 */ /* 0x000fe40000000096 */
[----:B------:R-:W-:Y:S02]  /*2b000*/  SHF.R.U32.HI R10, RZ, 0x8, R212 ;  /* 0x00000008ff0a7819 */ /* 0x000fe400000116d4 */
[----:B------:R-:W4:Y:S01]  /*2b010*/  LDL.LU R212, [R1+0x3c] ;  /* 0x00003c0001d47983 */ /* 0x000f220000300800 */
[----:B---3--:R-:W-:-:S03]  /*2b020*/  SHF.R.U32.HI R18, RZ, 0x8, R213 ;  /* 0x00000008ff127819 */ /* 0x008fc600000116d5 */
[----:B------:R-:W3:Y:S01]  /*2b030*/  LDL.LU R213, [R1+0x38] ;  /* 0x0000380001d57983 */ /* 0x000ee20000300800 */
[----:B------:R-:W-:Y:S02]  /*2b040*/  LOP3.LUT R10, R10, 0xffff, RZ, 0xc0, !PT ;  /* 0x0000ffff0a0a7812 */ /* 0x000fe400078ec0ff */
[----:B------:R-:W-:-:S04]  /*2b050*/  LOP3.LUT R18, R18, 0xffff, RZ, 0xc0, !PT ;  /* 0x0000ffff12127812 */ /* 0x000fc800078ec0ff */
[----:B------:R-:W-:-:S05]  /*2b060*/  PRMT R10, R10, 0x3340, R18 ;  /* 0x000033400a0a7816 */ /* 0x000fca0000000012 */
[----:B------:R0:W-:Y:S04]  /*2b070*/  STL [R1+0x4f0], R10 ;  /* 0x0004f00a01007387 */ /* 0x0001e80000100800 */
[----:B------:R-:W3:Y:S01]  /*2b080*/  LDL.LU R216, [R1+0x1c] ;  /* 0x00001c0001d87983 */ /* 0x000ee20000300800 */
[----:B--2---:R-:W-:Y:S02]  /*2b090*/  SHF.R.U32.HI R18, RZ, 0x8, R197 ;  /* 0x00000008ff127819 */ /* 0x004fe400000116c5 */
[----:B0-----:R-:W-:Y:S02]  /*2b0a0*/  SHF.R.U32.HI R10, RZ, 0x8, R196 ;  /* 0x00000008ff0a7819 */ /* 0x001fe400000116c4 */
[----:B------:R-:W-:Y:S02]  /*2b0b0*/  LOP3.LUT R18, R18, 0xffff, RZ, 0xc0, !PT ;  /* 0x0000ffff12127812 */ /* 0x000fe400078ec0ff */
[----:B------:R-:W-:-:S02]  /*2b0c0*/  LOP3.LUT R10, R10, 0xffff, RZ, 0xc0, !PT ;  /* 0x0000ffff0a0a7812 */ /* 0x000fc400078ec0ff */
[----:B------:R-:W-:Y:S02]  /*2b0d0*/  SHF.R.U32.HI R247, RZ, 0x8, R151 ;  /* 0x00000008fff77819 */ /* 0x000fe40000011697 */
[----:B------:R-:W-:Y:S02]  /*2b0e0*/  PRMT R231, R10, 0x3340, R18 ;  /* 0x000033400ae77816 */ /* 0x000fe40000000012 */
[----:B----4-:R-:W-:Y:S02]  /*2b0f0*/  SHF.R.U32.HI R18, RZ, 0x8, R212 ;  /* 0x00000008ff127819 */ /* 0x010fe400000116d4 */
[----:B------:R-:W2:Y:S01]  /*2b100*/  LDL.LU R212, [R1+0x104] ;  /* 0x0001040001d47983 */ /* 0x000ea20000300800 */
[----:B---3--:R-:W-:-:S03]  /*2b110*/  SHF.R.U32.HI R151, RZ, 0x8, R213 ;  /* 0x00000008ff977819 */ /* 0x008fc600000116d5 */
[----:B------:R-:W3:Y:S01]  /*2b120*/  LDL.LU R213, [R1+0x100] ;  /* 0x0001000001d57983 */ /* 0x000ee20000300800 */
[----:B------:R-:W-:Y:S02]  /*2b130*/  SHF.R.U32.HI R149, RZ, 0x8, R149 ;  /* 0x00000008ff957819 */ /* 0x000fe40000011695 */
[----:B------:R-:W-:Y:S02]  /*2b140*/  LOP3.LUT R247, R247, 0xffff, RZ, 0xc0, !PT ;  /* 0x0000fffff7f77812 */ /* 0x000fe400078ec0ff */
[----:B------:R-:W-:Y:S02]  /*2b150*/  LOP3.LUT R149, R149, 0xffff, RZ, 0xc0, !PT ;  /* 0x0000ffff95957812 */ /* 0x000fe400078ec0ff */
[----:B------:R-:W-:Y:S02]  /*2b160*/  SHF.R.U32.HI R164, RZ, 0x8, R164 ;  /* 0x00000008ffa47819 */ /* 0x000fe400000116a4 */
[----:B------:R-:W-:Y:S02]  /*2b170*/  PRMT R247, R149, 0x3340, R247 ;  /* 0x0000334095f77816 */ /* 0x000fe400000000f7 */
[----:B------:R-:W-:-:S02]  /*2b180*/  SHF.R.U32.HI R149, RZ, 0x8, R163 ;  /* 0x00000008ff957819 */ /* 0x000fc400000116a3 */
[----:B------:R-:W-:Y:S02]  /*2b190*/  SHF.R.U32.HI R150, RZ, 0x8, R148 ;  /* 0x00000008ff967819 */ /* 0x000fe40000011694 */
[----:B------:R-:W-:Y:S02]  /*2b1a0*/  SHF.R.U32.HI R10, RZ, 0x8, R217 ;  /* 0x00000008ff0a7819 */ /* 0x000fe400000116d9 */
[----:B------:R-:W-:Y:S02]  /*2b1b0*/  LOP3.LUT R149, R149, 0xffff, RZ, 0xc0, !PT ;  /* 0x0000ffff95957812 */ /* 0x000fe400078ec0ff */
[----:B------:R-:W-:Y:S02]  /*2b1c0*/  LOP3.LUT R148, R164, 0xffff, RZ, 0xc0, !PT ;  /* 0x0000ffffa4947812 */ /* 0x000fe400078ec0ff */
[----:B------:R-:W-:Y:S02]  /*2b1d0*/  LOP3.LUT R10, R10, 0xffff, RZ, 0xc0, !PT ;  /* 0x0000ffff0a0a7812 */ /* 0x000fe400078ec0ff */
[----:B------:R-:W-:-:S02]  /*2b1e0*/  LOP3.LUT R18, R18, 0xffff, RZ, 0xc0, !PT ;  /* 0x0000ffff12127812 */ /* 0x000fc400078ec0ff */
[----:B------:R-:W-:Y:S02]  /*2b1f0*/  PRMT R148, R149, 0x3340, R148 ;  /* 0x0000334095947816 */ /* 0x000fe40000000094 */
[----:B------:R-:W-:Y:S02]  /*2b200*/  PRMT R230, R10, 0x3340, R18 ;  /* 0x000033400ae67816 */ /* 0x000fe40000000012 */
[----:B------:R-:W-:Y:S01]  /*2b210*/  SHF.R.U32.HI R202, RZ, 0x8, R202 ;  /* 0x00000008ffca7819 */ /* 0x000fe200000116ca */
[----:B------:R-:W-:Y:S01]  /*2b220*/  STL [R1+0x4e0], R148 ;  /* 0x0004e09401007387 */ /* 0x000fe20000100800 */
[----:B------:R-:W-:Y:S02]  /*2b230*/  SHF.R.U32.HI R203, RZ, 0x8, R203 ;  /* 0x00000008ffcb7819 */ /* 0x000fe400000116cb */
[----:B------:R-:W-:Y:S01]  /*2b240*/  SHF.R.U32.HI R10, RZ, 0x8, R216 ;  /* 0x00000008ff0a7819 */ /* 0x000fe200000116d8 */
[----:B------:R-:W4:Y:S01]  /*2b250*/  LDL.LU R222, [R1+0x120] ;  /* 0x0001200001de7983 */ /* 0x000f220000300800 */
[----:B------:R-:W-:-:S03]  /*2b260*/  SHF.R.U32.HI R185, RZ, 0x8, R185 ;  /* 0x00000008ffb97819 */ /* 0x000fc600000116b9 */
[----:B------:R-:W4:Y:S01]  /*2b270*/  LDL.LU R224, [R1+0x118] ;  /* 0x0001180001e07983 */ /* 0x000f220000300800 */
[----:B------:R-:W-:Y:S02]  /*2b280*/  LOP3.LUT R202, R202, 0xffff, RZ, 0xc0, !PT ;  /* 0x0000ffffcaca7812 */ /* 0x000fe400078ec0ff */
[----:B------:R-:W-:Y:S01]  /*2b290*/  LOP3.LUT R203, R203, 0xffff, RZ, 0xc0, !PT ;  /* 0x0000ffffcbcb7812 */ /* 0x000fe200078ec0ff */
[----:B------:R-:W4:Y:S01]  /*2b2a0*/  LDL.LU R216, [R1+0x114] ;  /* 0x0001140001d87983 */ /* 0x000f220000300800 */
[----:B------:R-:W-:Y:S02]  /*2b2b0*/  LOP3.LUT R10, R10, 0xffff, RZ, 0xc0, !PT ;  /* 0x0000ffff0a0a7812 */ /* 0x000fe400078ec0ff */
[----:B------:R-:W-:Y:S01]  /*2b2c0*/  LOP3.LUT R185, R185, 0xffff, RZ, 0xc0, !PT ;  /* 0x0000ffffb9b97812 */ /* 0x000fe200078ec0ff */
[----:B------:R-:W4:Y:S01]  /*2b2d0*/  LDL.LU R217, [R1+0x110] ;  /* 0x0001100001d97983 */ /* 0x000f220000300800 */
[----:B------:R-:W-:Y:S02]  /*2b2e0*/  PRMT R251, R202, 0x3340, R203 ;  /* 0x00003340cafb7816 */ /* 0x000fe400000000cb */
[----:B------:R-:W-:-:S02]  /*2b2f0*/  PRMT R228, R10, 0x3340, R185 ;  /* 0x000033400ae47816 */ /* 0x000fc400000000b9 */
[----:B--2---:R-:W-:Y:S02]  /*2b300*/  SHF.R.U32.HI R10, RZ, 0x8, R212 ;  /* 0x00000008ff0a7819 */ /* 0x004fe400000116d4 */
[----:B------:R-:W-:Y:S01]  /*2b310*/  SHF.R.U32.HI R202, RZ, 0x8, R12 ;  /* 0x00000008ffca7819 */ /* 0x000fe2000001160c */
[----:B------:R-:W2:Y:S01]  /*2b320*/  LDL.LU R212, [R1+0x10c] ;  /* 0x00010c0001d47983 */ /* 0x000ea20000300800 */
[----:B---3--:R-:W-:-:S03]  /*2b330*/  SHF.R.U32.HI R12, RZ, 0x8, R213 ;  /* 0x00000008ff0c7819 */ /* 0x008fc600000116d5 */
[----:B------:R-:W3:Y:S01]  /*2b340*/  LDL.LU R213, [R1+0x108] ;  /* 0x0001080001d57983 */ /* 0x000ee20000300800 */
[----:B------:R-:W-:Y:S02]  /*2b350*/  LOP3.LUT R10, R10, 0xffff, RZ, 0xc0, !PT ;  /* 0x0000ffff0a0a7812 */ /* 0x000fe400078ec0ff */
[----:B------:R-:W-:Y:S02]  /*2b360*/  LOP3.LUT R12, R12, 0xffff, RZ, 0xc0, !PT ;  /* 0x0000ffff0c0c7812 */ /* 0x000fe400078ec0ff */
[----:B------:R-:W-:Y:S02]  /*2b370*/  SHF.R.U32.HI R205, RZ, 0x8, R205 ;  /* 0x00000008ffcd7819 */ /* 0x000fe400000116cd */
[----:B------:R-:W-:Y:S02]  /*2b380*/  SHF.R.U32.HI R204, RZ, 0x8, R204 ;  /* 0x00000008ffcc7819 */ /* 0x000fe400000116cc */
[----:B------:R-:W-:Y:S02]  /*2b390*/  PRMT R226, R10, 0x3340, R12 ;  /* 0x000033400ae27816 */ /* 0x000fe4000000000c */
[----:B------:R-:W-:-:S02]  /*2b3a0*/  LOP3.LUT R205, R205, 0xffff, RZ, 0xc0, !PT ;  /* 0x0000ffffcdcd7812 */ /* 0x000fc400078ec0ff */
[----:B------:R-:W-:Y:S02]  /*2b3b0*/  LOP3.LUT R204, R204, 0xffff, RZ, 0xc0, !PT ;  /* 0x0000ffffcccc7812 */ /* 0x000fe400078ec0ff */
[----:B------:R-:W-:Y:S02]  /*2b3c0*/  SHF.R.U32.HI R10, RZ, 0x8, R137 ;  /* 0x00000008ff0a7819 */ /* 0x000fe40000011689 */
[----:B------:R-:W-:Y:S02]  /*2b3d0*/  SHF.R.U32.HI R12, RZ, 0x8, R138 ;  /* 0x00000008ff0c7819 */ /* 0x000fe4000001168a */
[----:B------:R-:W-:Y:S02]  /*2b3e0*/  SHF.R.U32.HI R207, RZ, 0x8, R207 ;  /* 0x00000008ffcf7819 */ /* 0x000fe400000116cf */
[----:B------:R-:W-:Y:S02]  /*2b3f0*/  SHF.R.U32.HI R206, RZ, 0x8, R206 ;  /* 0x00000008ffce7819 */ /* 0x000fe400000116ce */
[----:B------:R-:W-:-:S02]  /*2b400*/  PRMT R250, R205, 0x3340, R204 ;  /* 0x00003340cdfa7816 */ /* 0x000fc400000000cc */
[----:B------:R-:W-:Y:S02]  /*2b410*/  SHF.R.U32.HI R208, RZ, 0x8, R208 ;  /* 0x00000008ffd07819 */ /* 0x000fe400000116d0 */
[----:B------:R-:W-:Y:S02]  /*2b420*/  SHF.R.U32.HI R209, RZ, 0x8, R209 ;  /* 0x00000008ffd17819 */ /* 0x000fe400000116d1 */
[----:B------:R-:W-:Y:S02]  /*2b430*/  LOP3.LUT R10, R10, 0xffff, RZ, 0xc0, !PT ;  /* 0x0000ffff0a0a7812 */ /* 0x000fe400078ec0ff */
[----:B------:R-:W-:Y:S02]  /*2b440*/  LOP3.LUT R12, R12, 0xffff, RZ, 0xc0, !PT ;  /* 0x0000ffff0c0c7812 */ /* 0x000fe400078ec0ff */
[----:B----4-:R-:W-:Y:S02]  /*2b450*/  SHF.R.U32.HI R205, RZ, 0x8, R222 ;  /* 0x00000008ffcd7819 */ /* 0x010fe400000116de */
[----:B------:R-:W-:-:S02]  /*2b460*/  LOP3.LUT R207, R207, 0xffff, RZ, 0xc0, !PT ;  /* 0x0000ffffcfcf7812 */ /* 0x000fc400078ec0ff */
[----:B------:R-:W-:Y:S02]  /*2b470*/  SHF.R.U32.HI R18, RZ, 0x8, R224 ;  /* 0x00000008ff127819 */ /* 0x000fe400000116e0 */
[----:B------:R-:W-:Y:S02]  /*2b480*/  LOP3.LUT R206, R206, 0xffff, RZ, 0xc0, !PT ;  /* 0x0000ffffcece7812 */ /* 0x000fe400078ec0ff */
[----:B------:R-:W-:Y:S02]  /*2b490*/  LOP3.LUT R208, R208, 0xffff, RZ, 0xc0, !PT ;  /* 0x0000ffffd0d07812 */ /* 0x000fe400078ec0ff */
[----:B------:R-:W-:Y:S02]  /*2b4a0*/  LOP3.LUT R209, R209, 0xffff, RZ, 0xc0, !PT ;  /* 0x0000ffffd1d17812 */ /* 0x000fe400078ec0ff */
[----:B------:R-:W-:Y:S02]  /*2b4b0*/  PRMT R12, R10, 0x3340, R12 ;  /* 0x000033400a0c7816 */ /* 0x000fe4000000000c */
[----:B------:R-:W-:-:S02]  /*2b4c0*/  LOP3.LUT R205, R205, 0xffff, RZ, 0xc0, !PT ;  /* 0x0000ffffcdcd7812 */ /* 0x000fc400078ec0ff */
[----:B------:R-:W-:Y:S02]  /*2b4d0*/  LOP3.LUT R18, R18, 0xffff, RZ, 0xc0, !PT ;  /* 0x0000ffff12127812 */ /* 0x000fe400078ec0ff */
[----:B------:R-:W-:Y:S02]  /*2b4e0*/  PRMT R249, R207, 0x3340, R206 ;  /* 0x00003340cff97816 */ /* 0x000fe400000000ce */
[----:B------:R-:W-:Y:S02]  /*2b4f0*/  SHF.R.U32.HI R206, RZ, 0x8, R216 ;  /* 0x00000008ffce7819 */ /* 0x000fe400000116d8 */
[----:B------:R-:W-:Y:S01]  /*2b500*/  PRMT R248, R208, 0x3340, R209 ;  /* 0x00003340d0f87816 */ /* 0x000fe200000000d1 */
[----:B------:R-:W4:Y:S01]  /*2b510*/  LDL.LU R216, [R1+0x128] ;  /* 0x0001280001d87983 */ /* 0x000f220000300800 */
[----:B------:R-:W-:Y:S02]  /*2b520*/  PRMT R205, R205, 0x3340, R18 ;  /* 0x00003340cdcd7816 */ /* 0x000fe40000000012 */
[----:B--2---:R-:W-:Y:S01]  /*2b530*/  SHF.R.U32.HI R209, RZ, 0x8, R212 ;  /* 0x00000008ffd17819 */ /* 0x004fe200000116d4 */
[----:B------:R0:W-:Y:S01]  /*2b540*/  STL [R1+0x4bc], R12 ;  /* 0x0004bc0c01007387 */ /* 0x0001e20000100800 */
[----:B------:R-:W-:-:S03]  /*2b550*/  SHF.R.U32.HI R10, RZ, 0x8, R217 ;  /* 0x00000008ff0a7819 */ /* 0x000fc600000116d9 */
[----:B------:R-:W2:Y:S01]  /*2b560*/  LDL.LU R212, [R1+0x124] ;  /* 0x0001240001d47983 */ /* 0x000ea20000300800 */
[----:B------:R-:W-:Y:S02]  /*2b570*/  LOP3.LUT R209, R209, 0xffff, RZ, 0xc0, !PT ;  /* 0x0000ffffd1d17812 */ /* 0x000fe400078ec0ff */
[----:B0-----:R-:W-:Y:S02]  /*2b580*/  SHF.R.U32.HI R12, RZ, 0x8, R186 ;  /* 0x00000008ff0c7819 */ /* 0x001fe400000116ba */
[----:B------:R-:W-:Y:S02]  /*2b590*/  LOP3.LUT R10, R10, 0xffff, RZ, 0xc0, !PT ;  /* 0x0000ffff0a0a7812 */ /* 0x000fe400078ec0ff */
[----:B------:R-:W-:-:S04]  /*2b5a0*/  LOP3.LUT R12, R12, 0xffff, RZ, 0xc0, !PT ;  /* 0x0000ffff0c0c7812 */ /* 0x000fc800078ec0ff */
[----:B------:R-:W-:Y:S02]  /*2b5b0*/  PRMT R209, R209, 0x3340, R12 ;  /* 0x00003340d1d17816 */ /* 0x000fe4000000000c */
[----:B------:R-:W-:-:S04]  /*2b5c0*/  SHF.R.U32.HI R12, RZ, 0x8, R132 ;  /* 0x00000008ff0c7819 */ /* 0x000fc80000011684 */
[----:B------:R-:W-:Y:S02]  /*2b5d0*/  LOP3.LUT R12, R12, 0xffff, RZ, 0xc0, !PT ;  /* 0x0000ffff0c0c7812 */ /* 0x000fe400078ec0ff */
[----:B---3--:R-:W-:Y:S02]  /*2b5e0*/  SHF.R.U32.HI R18, RZ, 0x8, R213 ;  /* 0x00000008ff127819 */ /* 0x008fe400000116d5 */
[----:B------:R-:W3:Y:S02]  /*2b5f0*/  LDL.LU R213, [R1+0x11c] ;  /* 0x00011c0001d57983 */ /* 0x000ee40000300800 */
[----:B------:R-:W-:-:S04]  /*2b600*/  LOP3.LUT R18, R18, 0xffff, RZ, 0xc0, !PT ;  /* 0x0000ffff12127812 */ /* 0x000fc800078ec0ff */
[----:B------:R-:W-:Y:S02]  /*2b610*/  PRMT R224, R10, 0x3340, R18 ;  /* 0x000033400ae07816 */ /* 0x000fe40000000012 */
[----:B------:R-:W-:-:S04]  /*2b620*/  SHF.R.U32.HI R10, RZ, 0x8, R130 ;  /* 0x00000008ff0a7819 */ /* 0x000fc80000011682 */
[----:B------:R-:W-:-:S04]  /*2b630*/  LOP3.LUT R10, R10, 0xffff, RZ, 0xc0, !PT ;  /* 0x0000ffff0a0a7812 */ /* 0x000fc800078ec0ff */
[----:B------:R-:W-:-:S05]  /*2b640*/  PRMT R10, R10, 0x3340, R12 ;  /* 0x000033400a0a7816 */ /* 0x000fca000000000c */
[----:B------:R0:W-:Y:S04]  /*2b650*/  STL [R1+0x4b0], R10 ;  /* 0x0004b00a01007387 */ /* 0x0001e80000100800 */
[----:B------:R-:W3:Y:S01]  /*2b660*/  LDL.LU R172, [R1+0x138] ;  /* 0x0001380001ac7983 */ /* 0x000ee20000300800 */
[----:B------:R-:W-:Y:S02]  /*2b670*/  SHF.R.U32.HI R219, RZ, 0x8, R135 ;  /* 0x00000008ffdb7819 */ /* 0x000fe40000011687 */
[----:B0-----:R-:W-:Y:S02]  /*2b680*/  SHF.R.U32.HI R10, RZ, 0x8, R136 ;  /* 0x00000008ff0a7819 */ /* 0x001fe40000011688 */
[----:B------:R-:W-:Y:S02]  /*2b690*/  LOP3.LUT R219, R219, 0xffff, RZ, 0xc0, !PT ;  /* 0x0000ffffdbdb7812 */ /* 0x000fe400078ec0ff */
[----:B------:R-:W-:-:S02]  /*2b6a0*/  LOP3.LUT R10, R10, 0xffff, RZ, 0xc0, !PT ;  /* 0x0000ffff0a0a7812 */ /* 0x000fc400078ec0ff */
[----:B------:R-:W-:Y:S02]  /*2b6b0*/  SHF.R.U32.HI R194, RZ, 0x8, R210 ;  /* 0x00000008ffc27819 */ /* 0x000fe400000116d2 */
[----:B------:R-:W-:Y:S02]  /*2b6c0*/  PRMT R219, R219, 0x3340, R10 ;  /* 0x00003340dbdb7816 */ /* 0x000fe4000000000a */
[----:B------:R-:W-:-:S04]  /*2b6d0*/  SHF.R.U32.HI R10, RZ, 0x8, R159 ;  /* 0x00000008ff0a7819 */ /* 0x000fc8000001169f */
[----:B------:R-:W-:Y:S02]  /*2b6e0*/  LOP3.LUT R10, R10, 0xffff, RZ, 0xc0, !PT ;  /* 0x0000ffff0a0a7812 */ /* 0x000fe400078ec0ff */
[----:B--2---:R-:W-:-:S04]  /*2b6f0*/  SHF.R.U32.HI R212, RZ, 0x8, R212 ;  /* 0x00000008ffd47819 */ /* 0x004fc800000116d4 */
[----:B------:R-:W-:Y:S02]  /*2b700*/  LOP3.LUT R212, R212, 0xffff, RZ, 0xc0, !PT ;  /* 0x0000ffffd4d47812 */ /* 0x000fe400078ec0ff */
[----:B----4-:R-:W-:Y:S02]  /*2b710*/  SHF.R.U32.HI R210, RZ, 0x8, R216 ;  /* 0x00000008ffd27819 */ /* 0x010fe400000116d8 */
[----:B------:R-:W2:Y:S04]  /*2b720*/  LDL.LU R216, [R1+0x130] ;  /* 0x0001300001d87983 */ /* 0x000ea80000300800 */
[----:B------:R-:W4:Y:S04]  /*2b730*/  LDL.LU R217, [R1+0x12c] ;  /* 0x00012c0001d97983 */ /* 0x000f280000300800 */
[----:B------:R-:W2:Y:S01]  /*2b740*/  LDL.LU R174, [R1+0x134] ;  /* 0x0001340001ae7983 */ /* 0x000ea20000300800 */
[----:B---3--:R-:W-:-:S04]  /*2b750*/  SHF.R.U32.HI R12, RZ, 0x8, R213 ;  /* 0x00000008ff0c7819 */ /* 0x008fc800000116d5 */
[----:B------:R-:W-:-:S04]  /*2b760*/  LOP3.LUT R12, R12, 0xffff, RZ, 0xc0, !PT ;  /* 0x0000ffff0c0c7812 */ /* 0x000fc800078ec0ff */
[----:B------:R-:W-:Y:S02]  /*2b770*/  PRMT R212, R212, 0x3340, R12 ;  /* 0x00003340d4d47816 */ /* 0x000fe4000000000c */
[----:B------:R-:W-:-:S04]  /*2b780*/  SHF.R.U32.HI R12, RZ, 0x8, R160 ;  /* 0x00000008ff0c7819 */ /* 0x000fc800000116a0 */
[----:B------:R-:W-:-:S04]  /*2b790*/  LOP3.LUT R12, R12, 0xffff, RZ, 0xc0, !PT ;  /* 0x0000ffff0c0c7812 */ /* 0x000fc800078ec0ff */
[----:B------:R-:W-:-:S05]  /*2b7a0*/  PRMT R10, R10, 0x3340, R12 ;  /* 0x000033400a0a7816 */ /* 0x000fca000000000c */
[----:B------:R2:W-:Y:S01]  /*2b7b0*/  STL [R1+0x474], R10 ;  /* 0x0004740a01007387 */ /* 0x0005e20000100800 */
[----:B------:R-:W-:-:S03]  /*2b7c0*/  SHF.R.U32.HI R186, RZ, 0x8, R172 ;  /* 0x00000008ffba7819 */ /* 0x000fc600000116ac */
[----:B------:R-:W3:Y:S04]  /*2b7d0*/  LDL.LU R173, [R1+0x140] ;  /* 0x0001400001ad7983 */ /* 0x000ee80000300800 */
[----:B------:R-:W4:Y:S01]  /*2b7e0*/  LDL.LU R172, [R1+0x13c] ;  /* 0x00013c0001ac7983 */ /* 0x000f220000300800 */
[----:B------:R-:W-:Y:S02]  /*2b7f0*/  LOP3.LUT R186, R186, 0xffff, RZ, 0xc0, !PT ;  /* 0x0000ffffbaba7812 */ /* 0x000fe400078ec0ff */
[----:B--2---:R-:W-:Y:S02]  /*2b800*/  SHF.R.U32.HI R10, RZ, 0x8, R174 ;  /* 0x00000008ff0a7819 */ /* 0x004fe400000116ae */
[----:B------:R-:W2:Y:S02]  /*2b810*/  LDL.LU R174, [R1+0x160] ;  /* 0x0001600001ae7983 */ /* 0x000ea40000300800 */
[----:B------:R-:W-:-:S02]  /*2b820*/  LOP3.LUT R10, R10, 0xffff, RZ, 0xc0, !PT ;  /* 0x0000ffff0a0a7812 */ /* 0x000fc400078ec0ff */
[----:B------:R-:W2:Y:S02]  /*2b830*/  LDL.LU R176, [R1+0x154] ;  /* 0x0001540001b07983 */ /* 0x000ea40000300800 */
[----:B------:R-:W-:Y:S02]  /*2b840*/  PRMT R186, R186, 0x3340, R10 ;  /* 0x00003340baba7816 */ /* 0x000fe4000000000a */
[----:B------:R-:W2:Y:S01]  /*2b850*/  LDL.LU R175, [R1+0x150] ;  /* 0x0001500001af7983 */ /* 0x000ea20000300800 */
[----:B---3--:R-:W-:-:S03]  /*2b860*/  SHF.R.U32.HI R10, RZ, 0x8, R173 ;  /* 0x00000008ff0a7819 */ /* 0x008fc600000116ad */
[----:B------:R-:W3:Y:S01]  /*2b870*/  LDL.LU R173, [R1+0x14c] ;  /* 0x00014c0001ad7983 */ /* 0x000ee20000300800 */
[----:B----4-:R-:W-:-:S03]  /*2b880*/  SHF.R.U32.HI R12, RZ, 0x8, R172 ;  /* 0x00000008ff0c7819 */ /* 0x010fc600000116ac */
[----:B------:R-:W4:Y:S04]  /*2b890*/  LDL.LU R172, [R1+0x148] ;  /* 0x0001480001ac7983 */ /* 0x000f280000300800 */
[----:B------:R-:W3:Y:S04]  /*2b8a0*/  LDL.LU R168, [R1+0x16c] ;  /* 0x00016c0001a87983 */ /* 0x000ee80000300800 */
[----:B------:R-:W2:Y:S01]  /*2b8b0*/  LDL.LU R165, [R1+0x164] ;  /* 0x0001640001a57983 */ /* 0x000ea20000300800 */
[----:B------:R-:W-:Y:S02]  /*2b8c0*/  SHF.R.U32.HI R147, RZ, 0x8, R147 ;  /* 0x00000008ff937819 */ /* 0x000fe40000011693 */
[----:B------:R-:W-:Y:S01]  /*2b8d0*/  LOP3.LUT R150, R150, 0xffff, RZ, 0xc0, !PT ;  /* 0x0000ffff96967812 */ /* 0x000fe200078ec0ff */
[----:B------:R-:W3:Y:S01]  /*2b8e0*/  LDL.LU R167, [R1+0x168] ;  /* 0x0001680001a77983 */ /* 0x000ee20000300800 */
[----:B------:R-:W-:-:S03]  /*2b8f0*/  LOP3.LUT R147, R147, 0xffff, RZ, 0xc0, !PT ;  /* 0x0000ffff93937812 */ /* 0x000fc600078ec0ff */
[----:B------:R-:W3:Y:S01]  /*2b900*/  LDL.LU R169, [R1+0x174] ;  /* 0x0001740001a97983 */ /* 0x000ee20000300800 */
[----:B------:R-:W-:Y:S02]  /*2b910*/  PRMT R229, R147, 0x3340, R150 ;  /* 0x0000334093e57816 */ /* 0x000fe40000000096 */
[----:B------:R-:W-:Y:S02]  /*2b920*/  LOP3.LUT R151, R151, 0xffff, RZ, 0xc0, !PT ;  /* 0x0000ffff97977812 */ /* 0x000fe400078ec0ff */
[----:B------:R-:W-:Y:S02]  /*2b930*/  SHF.R.U32.HI R192, RZ, 0x8, R199 ;  /* 0x00000008ffc07819 */ /* 0x000fe400000116c7 */
[----:B------:R-:W-:Y:S02]  /*2b940*/  PRMT R199, R151, 0x3340, R0 ;  /* 0x0000334097c77816 */ /* 0x000fe40000000000 */
[----:B------:R-:W-:Y:S02]  /*2b950*/  SHF.R.U32.HI R178, RZ, 0x8, R178 ;  /* 0x00000008ffb27819 */ /* 0x000fe400000116b2 */
[----:B------:R-:W-:-:S02]  /*2b960*/  SHF.R.U32.HI R180, RZ, 0x8, R180 ;  /* 0x00000008ffb47819 */ /* 0x000fc400000116b4 */
[----:B------:R-:W-:Y:S02]  /*2b970*/  SHF.R.U32.HI R109, RZ, 0x8, R109 ;  /* 0x00000008ff6d7819 */ /* 0x000fe4000001166d */
[----:B------:R-:W-:Y:S02]  /*2b980*/  SHF.R.U32.HI R110, RZ, 0x8, R110 ;  /* 0x00000008ff6e7819 */ /* 0x000fe4000001166e */
[----:B------:R-:W-:Y:S02]  /*2b990*/  LOP3.LUT R178, R178, 0xffff, RZ, 0xc0, !PT ;  /* 0x0000ffffb2b27812 */ /* 0x000fe400078ec0ff */
[----:B------:R-:W-:Y:S02]  /*2b9a0*/  LOP3.LUT R180, R180, 0xffff, RZ, 0xc0, !PT ;  /* 0x0000ffffb4b47812 */ /* 0x000fe400078ec0ff */
[----:B------:R-:W-:Y:S02]  /*2b9b0*/  LOP3.LUT R10, R10, 0xffff, RZ, 0xc0, !PT ;  /* 0x0000ffff0a0a7812 */ /* 0x000fe400078ec0ff */
[----:B------:R-:W-:-:S02]  /*2b9c0*/  LOP3.LUT R109, R109, 0xffff, RZ, 0xc0, !PT ;  /* 0x0000ffff6d6d7812 */ /* 0x000fc400078ec0ff */
[----:B------:R-:W-:Y:S02]  /*2b9d0*/  LOP3.LUT R12, R12, 0xffff, RZ, 0xc0, !PT ;  /* 0x0000ffff0c0c7812 */ /* 0x000fe400078ec0ff */
[----:B------:R-:W-:Y:S02]  /*2b9e0*/  LOP3.LUT R110, R110, 0xffff, RZ, 0xc0, !PT ;  /* 0x0000ffff6e6e7812 */ /* 0x000fe400078ec0ff */
[----:B------:R-:W-:Y:S02]  /*2b9f0*/  SHF.R.U32.HI R191, RZ, 0x8, R201 ;  /* 0x00000008ffbf7819 */ /* 0x000fe400000116c9 */
[----:B--2---:R-:W-:Y:S02]  /*2ba00*/  SHF.R.U32.HI R166, RZ, 0x8, R165 ;  /* 0x00000008ffa67819 */ /* 0x004fe400000116a5 */
[----:B------:R-:W2:Y:S04]  /*2ba10*/  LDL.LU R165, [R1+0x178] ;  /* 0x0001780001a57983 */ /* 0x000ea80000300800 */
[----:B------:R-:W3:Y:S04]  /*2ba20*/  LDL.LU R150, [R1+0x170] ;  /* 0x0001700001967983 */ /* 0x000ee80000300800 */
[----:B------:R-:W3:Y:S04]  /*2ba30*/  LDL.LU R151, [R1+0x184] ;  /* 0x0001840001977983 */ /* 0x000ee80000300800 */
[----:B------:R-:W3:Y:S04]  /*2ba40*/  LDL.LU R149, [R1+0x17c] ;  /* 0x00017c0001957983 */ /* 0x000ee80000300800 */
[----:B------:R-:W3:Y:S01]  /*2ba50*/  LDL.LU R148, [R1+0x180] ;  /* 0x0001800001947983 */ /* 0x000ee20000300800 */
[----:B------:R-:W-:-:S02]  /*2ba60*/  PRMT R245, R178, 0x3340, R180 ;  /* 0x00003340b2f57816 */ /* 0x000fc400000000b4 */
[----:B------:R-:W-:Y:S02]  /*2ba70*/  SHF.R.U32.HI R201, RZ, 0x8, R184 ;  /* 0x00000008ffc97819 */ /* 0x000fe400000116b8 */
[----:B------:R-:W-:Y:S02]  /*2ba80*/  PRMT R178, R10, 0x3340, R109 ;  /* 0x000033400ab27816 */ /* 0x000fe4000000006d */
[----:B------:R-:W-:Y:S02]  /*2ba90*/  PRMT R184, R12, 0x3340, R110 ;  /* 0x000033400cb87816 */ /* 0x000fe4000000006e */
[----:B------:R-:W-:Y:S02]  /*2baa0*/  SHF.R.U32.HI R10, RZ, 0x8, R174 ;  /* 0x00000008ff0a7819 */ /* 0x000fe400000116ae */
[----:B------:R-:W-:Y:S02]  /*2bab0*/  SHF.R.U32.HI R12, RZ, 0x8, R220 ;  /* 0x00000008ff0c7819 */ /* 0x000fe400000116dc */
[----:B------:R-:W-:-:S02]  /*2bac0*/  LOP3.LUT R10, R10, 0xffff, RZ, 0xc0, !PT ;  /* 0x0000ffff0a0a7812 */ /* 0x000fc400078ec0ff */
[----:B------:R-:W-:-:S04]  /*2bad0*/  LOP3.LUT R12, R12, 0xffff, RZ, 0xc0, !PT ;  /* 0x0000ffff0c0c7812 */ /* 0x000fc800078ec0ff */
[----:B------:R-:W-:Y:S02]  /*2bae0*/  PRMT R220, R10, 0x3340, R12 ;  /* 0x000033400adc7816 */ /* 0x000fe4000000000c */
[----:B------:R-:W-:Y:S02]  /*2baf0*/  SHF.R.U32.HI R10, RZ, 0x8, R175 ;  /* 0x00000008ff0a7819 */ /* 0x000fe400000116af */
[----:B----4-:R-:W-:Y:S02]  /*2bb00*/  SHF.R.U32.HI R12, RZ, 0x8, R172 ;  /* 0x00000008ff0c7819 */ /* 0x010fe400000116ac */
[----:B------:R-:W-:Y:S02]  /*2bb10*/  LOP3.LUT R10, R10, 0xffff, RZ, 0xc0, !PT ;  /* 0x0000ffff0a0a7812 */ /* 0x000fe400078ec0ff */
[----:B------:R-:W-:Y:S02]  /*2bb20*/  LOP3.LUT R12, R12, 0xffff, RZ, 0xc0, !PT ;  /* 0x0000ffff0c0c7812 */ /* 0x000fe400078ec0ff */
[----:B------:R-:W-:-:S02]  /*2bb30*/  SHF.R.U32.HI R177, RZ, 0x8, R232 ;  /* 0x00000008ffb17819 */ /* 0x000fc400000116e8 */
[----:B------:R-:W-:Y:S02]  /*2bb40*/  SHF.R.U32.HI R103, RZ, 0x8, R103 ;  /* 0x00000008ff677819 */ /* 0x000fe40000011667 */
[----:B------:R-:W-:Y:S02]  /*2bb50*/  SHF.R.U32.HI R105, RZ, 0x8, R105 ;  /* 0x00000008ff697819 */ /* 0x000fe40000011669 */
[----:B------:R-:W-:Y:S02]  /*2bb60*/  PRMT R232, R10, 0x3340, R12 ;  /* 0x000033400ae87816 */ /* 0x000fe4000000000c */
[----:B------:R-:W-:Y:S02]  /*2bb70*/  SHF.R.U32.HI R161, RZ, 0x8, R161 ;  /* 0x00000008ffa17819 */ /* 0x000fe400000116a1 */
[----:B------:R-:W-:Y:S02]  /*2bb80*/  SHF.R.U32.HI R162, RZ, 0x8, R162 ;  /* 0x00000008ffa27819 */ /* 0x000fe400000116a2 */
[----:B------:R-:W-:-:S02]  /*2bb90*/  SHF.R.U32.HI R10, RZ, 0x8, R142 ;  /* 0x00000008ff0a7819 */ /* 0x000fc4000001168e */
[----:B------:R-:W-:Y:S02]  /*2bba0*/  SHF.R.U32.HI R12, RZ, 0x8, R143 ;  /* 0x00000008ff0c7819 */ /* 0x000fe4000001168f */
[----:B------:R-:W-:Y:S02]  /*2bbb0*/  LOP3.LUT R103, R103, 0xffff, RZ, 0xc0, !PT ;  /* 0x0000ffff67677812 */ /* 0x000fe400078ec0ff */
[----:B------:R-:W-:Y:S02]  /*2bbc0*/  LOP3.LUT R105, R105, 0xffff, RZ, 0xc0, !PT ;  /* 0x0000ffff69697812 */ /* 0x000fe400078ec0ff */
[----:B------:R-:W-:Y:S02]  /*2bbd0*/  LOP3.LUT R161, R161, 0xffff, RZ, 0xc0, !PT ;  /* 0x0000ffffa1a17812 */ /* 0x000fe400078ec0ff */
[----:B------:R-:W-:Y:S02]  /*2bbe0*/  LOP3.LUT R162, R162, 0xffff, RZ, 0xc0, !PT ;  /* 0x0000ffffa2a27812 */ /* 0x000fe400078ec0ff */
[----:B------:R-:W-:-:S02]  /*2bbf0*/  LOP3.LUT R10, R10, 0xffff, RZ, 0xc0, !PT ;  /* 0x0000ffff0a0a7812 */ /* 0x000fc400078ec0ff */
[----:B------:R-:W-:Y:S02]  /*2bc00*/  LOP3.LUT R12, R12, 0xffff, RZ, 0xc0, !PT ;  /* 0x0000ffff0c0c7812 */ /* 0x000fe400078ec0ff */
[----:B------:R-:W-:Y:S02]  /*2bc10*/  PRMT R171, R103, 0x3340, R105 ;  /* 0x0000334067ab7816 */ /* 0x000fe40000000069 */
[----:B------:R-:W-:Y:S02]  /*2bc20*/  SHF.R.U32.HI R145, RZ, 0x8, R145 ;  /* 0x00000008ff917819 */ /* 0x000fe40000011691 */
[----:B------:R-:W-:Y:S02]  /*2bc30*/  SHF.R.U32.HI R103, RZ, 0x8, R233 ;  /* 0x00000008ff677819 */ /* 0x000fe400000116e9 */
[----:B------:R-:W-:Y:S02]  /*2bc40*/  PRMT R227, R161, 0x3340, R162 ;  /* 0x00003340a1e37816 */ /* 0x000fe400000000a2 */
[----:B------:R-:W-:-:S02]  /*2bc50*/  SHF.R.U32.HI R144, RZ, 0x8, R144 ;  /* 0x00000008ff907819 */ /* 0x000fc40000011690 */
[----:B------:R-:W-:Y:S02]  /*2bc60*/  PRMT R233, R10, 0x3340, R12 ;  /* 0x000033400ae97816 */ /* 0x000fe4000000000c */
[----:B------:R-:W-:Y:S02]  /*2bc70*/  SHF.R.U32.HI R162, RZ, 0x8, R100 ;  /* 0x00000008ffa27819 */ /* 0x000fe40000011664 */
[----:B------:R-:W-:Y:S02]  /*2bc80*/  SHF.R.U32.HI R10, RZ, 0x8, R102 ;  /* 0x00000008ff0a7819 */ /* 0x000fe40000011666 */
[----:B------:R-:W-:Y:S02]  /*2bc90*/  LOP3.LUT R145, R145, 0xffff, RZ, 0xc0, !PT ;  /* 0x0000ffff91917812 */ /* 0x000fe400078ec0ff */
[----:B------:R-:W-:Y:S02]  /*2bca0*/  LOP3.LUT R144, R144, 0xffff, RZ, 0xc0, !PT ;  /* 0x0000ffff90907812 */ /* 0x000fe400078ec0ff */
[----:B------:R-:W-:-:S02]  /*2bcb0*/  LOP3.LUT R162, R162, 0xffff, RZ, 0xc0, !PT ;  /* 0x0000ffffa2a27812 */ /* 0x000fc400078ec0ff */
[----:B------:R-:W-:Y:S02]  /*2bcc0*/  LOP3.LUT R10, R10, 0xffff, RZ, 0xc0, !PT ;  /* 0x0000ffff0a0a7812 */ /* 0x000fe400078ec0ff */
[----:B------:R-:W-:Y:S02]  /*2bcd0*/  SHF.R.U32.HI R193, RZ, 0x8, R200 ;  /* 0x00000008ffc17819 */ /* 0x000fe400000116c8 */
[----:B------:R-:W-:Y:S02]  /*2bce0*/  PRMT R225, R144, 0x3340, R145 ;  /* 0x0000334090e17816 */ /* 0x000fe40000000091 */
[----:B------:R-:W-:Y:S01]  /*2bcf0*/  SHF.R.U32.HI R200, RZ, 0x8, R146 ;  /* 0x00000008ffc87819 */ /* 0x000fe20000011692 */
[----:B------:R-:W4:Y:S01]  /*2bd00*/  LDL.LU R145, [R1+0x1a4] ;  /* 0x0001a40001917983 */ /* 0x000f220000300800 */
[----:B------:R-:W-:-:S03]  /*2bd10*/  PRMT R162, R162, 0x3340, R10 ;  /* 0x00003340a2a27816 */ /* 0x000fc6000000000a */
[----:B------:R-:W4:Y:S04]  /*2bd20*/  LDL.LU R146, [R1+0x198] ;  /* 0x0001980001927983 */ /* 0x000f280000300800 */
[----:B------:R-:W4:Y:S01]  /*2bd30*/  LDL.LU R147, [R1+0x194] ;  /* 0x0001940001937983 */ /* 0x000f220000300800 */
[----:B------:R-:W-:Y:S02]  /*2bd40*/  SHF.R.U32.HI R204, RZ, 0x8, R139 ;  /* 0x00000008ffcc7819 */ /* 0x000fe4000001168b */
[----:B------:R-:W-:Y:S02]  /*2bd50*/  SHF.R.U32.HI R208, RZ, 0x8, R134 ;  /* 0x00000008ffd07819 */ /* 0x000fe40000011686 */
[----:B------:R-:W-:Y:S02]  /*2bd60*/  SHF.R.U32.HI R222, RZ, 0x8, R131 ;  /* 0x00000008ffde7819 */ /* 0x000fe40000011683 */
[----:B------:R-:W-:-:S02]  /*2bd70*/  SHF.R.U32.HI R214, RZ, 0x8, R125 ;  /* 0x00000008ffd67819 */ /* 0x000fc4000001167d */
[----:B--2---:R-:W-:Y:S02]  /*2bd80*/  SHF.R.U32.HI R10, RZ, 0x8, R165 ;  /* 0x00000008ff0a7819 */ /* 0x004fe400000116a5 */
[----:B---3--:R-:W-:Y:S02]  /*2bd90*/  SHF.R.U32.HI R12, RZ, 0x8, R150 ;  /* 0x00000008ff0c7819 */ /* 0x008fe40000011696 */
[----:B------:R-:W-:Y:S02]  /*2bda0*/  LOP3.LUT R10, R10, 0xffff, RZ, 0xc0, !PT ;  /* 0x0000ffff0a0a7812 */ /* 0x000fe400078ec0ff */
[----:B------:R-:W-:-:S04]  /*2bdb0*/  LOP3.LUT R12, R12, 0xffff, RZ, 0xc0, !PT ;  /* 0x0000ffff0c0c7812 */ /* 0x000fc800078ec0ff */
[----:B------:R-:W-:Y:S02]  /*2bdc0*/  PRMT R160, R10, 0x3340, R12 ;  /* 0x000033400aa07816 */ /* 0x000fe4000000000c */
[----:B------:R-:W-:Y:S02]  /*2bdd0*/  SHF.R.U32.HI R161, RZ, 0x8, R149 ;  /* 0x00000008ffa17819 */ /* 0x000fe40000011695 */
[----:B------:R-:W-:Y:S01]  /*2bde0*/  SHF.R.U32.HI R12, RZ, 0x8, R148 ;  /* 0x00000008ff0c7819 */ /* 0x000fe20000011694 */
        /* <DEDUP_REMOVED lines=10> */
[----:B------:R-:W-:-:S02]  /*2be90*/  SHF.R.U32.HI R176, RZ, 0x8, R176 ;  /* 0x00000008ffb07819 */ /* 0x000fc400000116b0 */
        /* <DEDUP_REMOVED lines=13> */
[----:B------:R-:W-:Y:S02]  /*2bf70*/  SHF.R.U32.HI R207, RZ, 0x8, R189 ;  /* 0x00000008ffcf7819 */ /* 0x000fe400000116bd */
[----:B------:R-:W-:Y:S02]  /*2bf80*/  SHF.R.U32.HI R159, RZ, 0x8, R156 ;  /* 0x00000008ff9f7819 */ /* 0x000fe4000001169c */
[----:B------:R-:W-:Y:S02]  /*2bf90*/  PRMT R189, R154, 0x3340, R0 ;  /* 0x000033409abd7816 */ /* 0x000fe40000000000 */
[----:B------:R-:W-:Y:S02]  /*2bfa0*/  PRMT R168, R168, 0x3340, R18 ;  /* 0x00003340a8a87816 */ /* 0x000fe40000000012 */
[----:B------:R-:W-:-:S02]  /*2bfb0*/  PRMT R156, R10, 0x3340, R12 ;  /* 0x000033400a9c7816 */ /* 0x000fc4000000000c */
[----:B------:R-:W-:Y:S02]  /*2bfc0*/  SHF.R.U32.HI R154, RZ, 0x8, R93 ;  /* 0x00000008ff9a7819 */ /* 0x000fe4000001165d */
[----:B------:R-:W-:Y:S02]  /*2bfd0*/  SHF.R.U32.HI R18, RZ, 0x8, R94 ;  /* 0x00000008ff127819 */ /* 0x000fe4000001165e */
[----:B------:R-:W-:Y:S02]  /*2bfe0*/  SHF.R.U32.HI R10, RZ, 0x8, R234 ;  /* 0x00000008ff0a7819 */ /* 0x000fe400000116ea */
[----:B------:R-:W-:Y:S02]  /*2bff0*/  LOP3.LUT R154, R154, 0xffff, RZ, 0xc0, !PT ;  /* 0x0000ffff9a9a7812 */ /* 0x000fe400078ec0ff */
[----:B------:R-:W-:Y:S02]  /*2c000*/  LOP3.LUT R18, R18, 0xffff, RZ, 0xc0, !PT ;  /* 0x0000ffff12127812 */ /* 0x000fe400078ec0ff */
[----:B------:R-:W-:-:S02]  /*2c010*/  LOP3.LUT R10, R10, 0xffff, RZ, 0xc0, !PT ;  /* 0x0000ffff0a0a7812 */ /* 0x000fc400078ec0ff */
[----:B------:R-:W-:Y:S02]  /*2c020*/  SHF.R.U32.HI R163, RZ, 0x8, R157 ;  /* 0x00000008ffa37819 */ /* 0x000fe4000001169d */
[----:B------:R-:W-:Y:S02]  /*2c030*/  PRMT R154, R154, 0x3340, R18 ;  /* 0x000033409a9a7816 */ /* 0x000fe40000000012 */
[----:B------:R-:W-:Y:S02]  /*2c040*/  PRMT R157, R10, 0x3340, R0 ;  /* 0x000033400a9d7816 */ /* 0x000fe40000000000 */
[----:B----4-:R-:W-:Y:S02]  /*2c050*/  SHF.R.U32.HI R10, RZ, 0x8, R145 ;  /* 0x00000008ff0a7819 */ /* 0x010fe40000011691 */
[----:B------:R-:W-:Y:S02]  /*2c060*/  SHF.R.U32.HI R12, RZ, 0x8, R146 ;  /* 0x00000008ff0c7819 */ /* 0x000fe40000011692 */
[----:B------:R-:W-:-:S02]  /*2c070*/  SHF.R.U32.HI R18, RZ, 0x8, R147 ;  /* 0x00000008ff127819 */ /* 0x000fc40000011693 */
[----:B------:R-:W-:Y:S02]  /*2c080*/  LOP3.LUT R10, R10, 0xffff, RZ, 0xc0, !PT ;  /* 0x0000ffff0a0a7812 */ /* 0x000fe400078ec0ff */
[----:B------:R-:W-:Y:S02]  /*2c090*/  LOP3.LUT R12, R12, 0xffff, RZ, 0xc0, !PT ;  /* 0x0000ffff0c0c7812 */ /* 0x000fe400078ec0ff */
[----:B------:R-:W-:Y:S02]  /*2c0a0*/  LOP3.LUT R18, R18, 0xffff, RZ, 0xc0, !PT ;  /* 0x0000ffff12127812 */ /* 0x000fe400078ec0ff */
[----:B------:R-:W-:Y:S02]  /*2c0b0*/  PRMT R146, R10, 0x3340, R12 ;  /* 0x000033400a927816 */ /* 0x000fe4000000000c */
[----:B------:R-:W-:Y:S02]  /*2c0c0*/  PRMT R147, R18, 0x3340, R0 ;  /* 0x0000334012937816 */ /* 0x000fe40000000000 */
[----:B------:R-:W-:-:S02]  /*2c0d0*/  SHF.R.U32.HI R79, RZ, 0x8, R79 ;  /* 0x00000008ff4f7819 */ /* 0x000fc4000001164f */
[----:B------:R-:W-:Y:S02]  /*2c0e0*/  SHF.R.U32.HI R18, RZ, 0x8, R235 ;  /* 0x00000008ff127819 */ /* 0x000fe400000116eb */
[----:B------:R-:W-:Y:S02]  /*2c0f0*/  LOP3.LUT R79, R79, 0xffff, RZ, 0xc0, !PT ;  /* 0x0000ffff4f4f7812 */ /* 0x000fe400078ec0ff */
[----:B------:R-:W-:Y:S02]  /*2c100*/  LOP3.LUT R18, R18, 0xffff, RZ, 0xc0, !PT ;  /* 0x0000ffff12127812 */ /* 0x000fe400078ec0ff */
[----:B------:R-:W-:Y:S02]  /*2c110*/  SHF.R.U32.HI R71, RZ, 0x8, R71 ;  /* 0x00000008ff477819 */ /* 0x000fe40000011647 */
[----:B------:R-:W-:Y:S02]  /*2c120*/  SHF.R.U32.HI R72, RZ, 0x8, R72 ;  /* 0x00000008ff487819 */ /* 0x000fe40000011648 */
[----:B------:R-:W-:-:S02]  /*2c130*/  LOP3.LUT R71, R71, 0xffff, RZ, 0xc0, !PT ;  /* 0x0000ffff47477812 */ /* 0x000fc400078ec0ff */
[----:B------:R-:W-:Y:S02]  /*2c140*/  LOP3.LUT R72, R72, 0xffff, RZ, 0xc0, !PT ;  /* 0x0000ffff48487812 */ /* 0x000fe400078ec0ff */
[----:B------:R-:W-:Y:S02]  /*2c150*/  SHF.R.U32.HI R129, RZ, 0x8, R129 ;  /* 0x00000008ff817819 */ /* 0x000fe40000011681 */
[----:B------:R-:W-:Y:S02]  /*2c160*/  SHF.R.U32.HI R182, RZ, 0x8, R182 ;  /* 0x00000008ffb67819 */ /* 0x000fe400000116b6 */
        /* <DEDUP_REMOVED lines=10> */
[----:B------:R-:W-:Y:S02]  /*2c210*/  LOP3.LUT R190, R211, 0xffff, RZ, 0xc0, !PT ;  /* 0x0000ffffd3be7812 */ /* 0x000fe400078ec0ff */
[----:B------:R-:W-:Y:S02]  /*2c220*/  SHF.R.U32.HI R203, RZ, 0x8, R187 ;  /* 0x00000008ffcb7819 */ /* 0x000fe400000116bb */
[----:B------:R-:W-:Y:S02]  /*2c230*/  SHF.R.U32.HI R211, RZ, 0x8, R133 ;  /* 0x00000008ffd37819 */ /* 0x000fe40000011685 */
[----:B------:R-:W-:Y:S01]  /*2c240*/  PRMT R197, R182, 0x3340, R0 ;  /* 0x00003340b6c57816 */ /* 0x000fe20000000000 */
[----:B------:R-:W4:Y:S01]  /*2c250*/  LDL.LU R133, [R1+0x1c4] ;  /* 0x0001c40001857983 */ /* 0x000f220000300800 */
[----:B------:R-:W-:-:S02]  /*2c260*/  PRMT R222, R129, 0x3340, R222 ;  /* 0x0000334081de7816 */ /* 0x000fc400000000de */
[----:B------:R-:W-:Y:S01]  /*2c270*/  SHF.R.U32.HI R121, RZ, 0x8, R121 ;  /* 0x00000008ff797819 */ /* 0x000fe20000011679 */
[----:B------:R-:W4:Y:S01]  /*2c280*/  LDL.LU R129, [R1+0x1c8] ;  /* 0x0001c80001817983 */ /* 0x000f220000300800 */
[----:B------:R-:W-:Y:S02]  /*2c290*/  SHF.R.U32.HI R187, RZ, 0x8, R126 ;  /* 0x00000008ffbb7819 */ /* 0x000fe4000001167e */
[----:B------:R-:W-:Y:S02]  /*2c2a0*/  SHF.R.U32.HI R123, RZ, 0x8, R123 ;  /* 0x00000008ff7b7819 */ /* 0x000fe4000001167b */
[----:B------:R-:W-:Y:S02]  /*2c2b0*/  PRMT R182, R118, 0x3340, R119 ;  /* 0x0000334076b67816 */ /* 0x000fe40000000077 */
[----:B------:R-:W4:Y:S01]  /*2c2c0*/  LDL.LU R119, [R1+0x1d8] ;  /* 0x0001d80001777983 */ /* 0x000f220000300800 */
[----:B------:R-:W-:Y:S02]  /*2c2d0*/  LOP3.LUT R121, R121, 0xffff, RZ, 0xc0, !PT ;  /* 0x0000ffff79797812 */ /* 0x000fe400078ec0ff */
[----:B------:R-:W-:-:S04]  /*2c2e0*/  LOP3.LUT R123, R123, 0xffff, RZ, 0xc0, !PT ;  /* 0x0000ffff7b7b7812 */ /* 0x000fc800078ec0ff */
[----:B------:R-:W-:Y:S02]  /*2c2f0*/  PRMT R215, R121, 0x3340, R123 ;  /* 0x0000334079d77816 */ /* 0x000fe4000000007b */
[----:B--2---:R-:W-:Y:S02]  /*2c300*/  SHF.R.U32.HI R12, RZ, 0x8, R149 ;  /* 0x00000008ff0c7819 */ /* 0x004fe40000011695 */
[----:B---3--:R-:W-:Y:S02]  /*2c310*/  SHF.R.U32.HI R10, RZ, 0x8, R148 ;  /* 0x00000008ff0a7819 */ /* 0x008fe40000011694 */
[----:B------:R-:W-:Y:S02]  /*2c320*/  LOP3.LUT R12, R12, 0xffff, RZ, 0xc0, !PT ;  /* 0x0000ffff0c0c7812 */ /* 0x000fe400078ec0ff */
[----:B------:R-:W-:Y:S02]  /*2c330*/  LOP3.LUT R10, R10, 0xffff, RZ, 0xc0, !PT ;  /* 0x0000ffff0a0a7812 */ /* 0x000fe400078ec0ff */
[----:B------:R-:W-:-:S02]  /*2c340*/  PRMT R148, R12, 0x3340, R79 ;  /* 0x000033400c947816 */ /* 0x000fc4000000004f */
[----:B------:R-:W-:Y:S02]  /*2c350*/  PRMT R142, R10, 0x3340, R18 ;  /* 0x000033400a8e7816 */ /* 0x000fe40000000012 */
[----:B------:R-:W-:Y:S02]  /*2c360*/  SHF.R.U32.HI R10, RZ, 0x8, R138 ;  /* 0x00000008ff0a7819 */ /* 0x000fe4000001168a */
[----:B------:R-:W-:Y:S02]  /*2c370*/  SHF.R.U32.HI R12, RZ, 0x8, R139 ;  /* 0x00000008ff0c7819 */ /* 0x000fe4000001168b */
[----:B------:R-:W-:Y:S02]  /*2c380*/  LOP3.LUT R10, R10, 0xffff, RZ, 0xc0, !PT ;  /* 0x0000ffff0a0a7812 */ /* 0x000fe400078ec0ff */
[----:B------:R-:W-:Y:S02]  /*2c390*/  LOP3.LUT R12, R12, 0xffff, RZ, 0xc0, !PT ;  /* 0x0000ffff0c0c7812 */ /* 0x000fe400078ec0ff */
[----:B------:R-:W-:-:S02]  /*2c3a0*/  PRMT R139, R10, 0x3340, R71 ;  /* 0x000033400a8b7816 */ /* 0x000fc40000000047 */
[----:B------:R-:W-:Y:S02]  /*2c3b0*/  PRMT R138, R12, 0x3340, R72 ;  /* 0x000033400c8a7816 */ /* 0x000fe40000000048 */
[----:B------:R-:W-:Y:S02]  /*2c3c0*/  SHF.R.U32.HI R10, RZ, 0x8, R132 ;  /* 0x00000008ff0a7819 */ /* 0x000fe40000011684 */
[----:B------:R-:W-:Y:S02]  /*2c3d0*/  SHF.R.U32.HI R12, RZ, 0x8, R134 ;  /* 0x00000008ff0c7819 */ /* 0x000fe40000011686 */
[----:B------:R-:W-:Y:S02]  /*2c3e0*/  LOP3.LUT R10, R10, 0xffff, RZ, 0xc0, !PT ;  /* 0x0000ffff0a0a7812 */ /* 0x000fe400078ec0ff */
[----:B------:R-:W-:-:S04]  /*2c3f0*/  LOP3.LUT R12, R12, 0xffff, RZ, 0xc0, !PT ;  /* 0x0000ffff0c0c7812 */ /* 0x000fc800078ec0ff */
[----:B------:R-:W-:Y:S02]  /*2c400*/  PRMT R134, R10, 0x3340, R12 ;  /* 0x000033400a867816 */ /* 0x000fe4000000000c */
[----:B------:R-:W-:-:S04]  /*2c410*/  SHF.R.U32.HI R12, RZ, 0x8, R130 ;  /* 0x00000008ff0c7819 */ /* 0x000fc80000011682 */
[----:B------:R-:W-:-:S04]  /*2c420*/  LOP3.LUT R12, R12, 0xffff, RZ, 0xc0, !PT ;  /* 0x0000ffff0c0c7812 */ /* 0x000fc800078ec0ff */
[----:B------:R-:W-:Y:S02]  /*2c430*/  PRMT R126, R12, 0x3340, R68 ;  /* 0x000033400c7e7816 */ /* 0x000fe40000000044 */
[----:B------:R-:W-:Y:S02]  /*2c440*/  SHF.R.U32.HI R12, RZ, 0x8, R125 ;  /* 0x00000008ff0c7819 */ /* 0x000fe4000001167d */
[----:B------:R-:W2:Y:S04]  /*2c450*/  LDL.LU R125, [R1+0x1e0] ;  /* 0x0001e000017d7983 */ /* 0x000ea80000300800 */
[----:B------:R-:W3:Y:S04]  /*2c460*/  LDL.LU R121, [R1+0x1d4] ;  /* 0x0001d40001797983 */ /* 0x000ee80000300800 */
[----:B------:R-:W3:Y:S04]  /*2c470*/  LDL.LU R110, [R1+0x1f4] ;  /* 0x0001f400016e7983 */ /* 0x000ee80000300800 */
[----:B------:R-:W4:Y:S01]  /*2c480*/  LDL.LU R109, [R1+0x1f0] ;  /* 0x0001f000016d7983 */ /* 0x000f220000300800 */
[----:B------:R-:W-:-:S04]  /*2c490*/  SHF.R.U32.HI R18, RZ, 0x8, R137 ;  /* 0x00000008ff127819 */ /* 0x000fc80000011689 */
[----:B------:R-:W-:-:S04]  /*2c4a0*/  LOP3.LUT R18, R18, 0xffff, RZ, 0xc0, !PT ;  /* 0x0000ffff12127812 */ /* 0x000fc800078ec0ff */
[----:B------:R-:W-:Y:S02]  /*2c4b0*/  PRMT R135, R18, 0x3340, R0 ;  /* 0x0000334012877816 */ /* 0x000fe40000000000 */
[----:B------:R-:W-:Y:S02]  /*2c4c0*/  SHF.R.U32.HI R18, RZ, 0x8, R237 ;  /* 0x00000008ff127819 */ /* 0x000fe400000116ed */
[----:B------:R-:W-:Y:S02]  /*2c4d0*/  LOP3.LUT R12, R12, 0xffff, RZ, 0xc0, !PT ;  /* 0x0000ffff0c0c7812 */ /* 0x000fe400078ec0ff */
[----:B------:R-:W-:Y:S02]  /*2c4e0*/  LOP3.LUT R18, R18, 0xffff, RZ, 0xc0, !PT ;  /* 0x0000ffff12127812 */ /* 0x000fe400078ec0ff */
[----:B------:R-:W-:Y:S02]  /*2c4f0*/  SHF.R.U32.HI R113, RZ, 0x8, R113 ;  /* 0x00000008ff717819 */ /* 0x000fe40000011671 */
[----:B------:R-:W-:-:S02]  /*2c500*/  SHF.R.U32.HI R111, RZ, 0x8, R111 ;  /* 0x00000008ff6f7819 */ /* 0x000fc4000001166f */
[----:B------:R-:W-:Y:S02]  /*2c510*/  SHF.R.U32.HI R107, RZ, 0x8, R107 ;  /* 0x00000008ff6b7819 */ /* 0x000fe4000001166b */
[----:B------:R-:W-:Y:S02]  /*2c520*/  SHF.R.U32.HI R104, RZ, 0x8, R104 ;  /* 0x00000008ff687819 */ /* 0x000fe40000011668 */
[----:B------:R-:W-:Y:S02]  /*2c530*/  PRMT R237, R12, 0x3340, R18 ;  /* 0x000033400ced7816 */ /* 0x000fe40000000012 */
[----:B------:R-:W-:Y:S02]  /*2c540*/  LOP3.LUT R113, R113, 0xffff, RZ, 0xc0, !PT ;  /* 0x0000ffff71717812 */ /* 0x000fe400078ec0ff */
[----:B------:R-:W-:Y:S02]  /*2c550*/  SHF.R.U32.HI R106, RZ, 0x8, R106 ;  /* 0x00000008ff6a7819 */ /* 0x000fe4000001166a */
[----:B------:R-:W-:-:S02]  /*2c560*/  SHF.R.U32.HI R18, RZ, 0x8, R238 ;  /* 0x00000008ff127819 */ /* 0x000fc400000116ee */
[----:B------:R-:W-:Y:S02]  /*2c570*/  LOP3.LUT R111, R111, 0xffff, RZ, 0xc0, !PT ;  /* 0x0000ffff6f6f7812 */ /* 0x000fe400078ec0ff */
[----:B------:R-:W-:Y:S02]  /*2c580*/  LOP3.LUT R107, R107, 0xffff, RZ, 0xc0, !PT ;  /* 0x0000ffff6b6b7812 */ /* 0x000fe400078ec0ff */
[----:B------:R-:W-:Y:S02]  /*2c590*/  LOP3.LUT R104, R104, 0xffff, RZ, 0xc0, !PT ;  /* 0x0000ffff68687812 */ /* 0x000fe400078ec0ff */
[----:B------:R-:W-:Y:S02]  /*2c5a0*/  LOP3.LUT R106, R106, 0xffff, RZ, 0xc0, !PT ;  /* 0x0000ffff6a6a7812 */ /* 0x000fe400078ec0ff */
[----:B------:R-:W-:Y:S02]  /*2c5b0*/  LOP3.LUT R18, R18, 0xffff, RZ, 0xc0, !PT ;  /* 0x0000ffff12127812 */ /* 0x000fe400078ec0ff */
[----:B------:R-:W-:-:S02]  /*2c5c0*/  PRMT R180, R111, 0x3340, R113 ;  /* 0x000033406fb47816 */ /* 0x000fc40000000071 */
[----:B------:R-:W-:Y:S01]  /*2c5d0*/  PRMT R172, R107, 0x3340, R0 ;  /* 0x000033406bac7816 */ /* 0x000fe20000000000 */
[----:B------:R-:W3:Y:S01]  /*2c5e0*/  LDL.LU R113, [R1+0x1e4] ;  /* 0x0001e40001717983 */ /* 0x000ee20000300800 */
[----:B------:R-:W-:-:S03]  /*2c5f0*/  PRMT R170, R104, 0x3340, R106 ;  /* 0x0000334068aa7816 */ /* 0x000fc6000000006a */
[----:B------:R-:W3:Y:S04]  /*2c600*/  LDL.LU R107, [R1+0x20c] ;  /* 0x00020c00016b7983 */ /* 0x000ee80000300800 */
[----:B------:R-:W3:Y:S04]  /*2c610*/  LDL.LU R105, [R1+0x1fc] ;  /* 0x0001fc0001697983 */ /* 0x000ee80000300800 */
[----:B------:R-:W3:Y:S01]  /*2c620*/  LDL.LU R104, [R1+0x1f8] ;  /* 0x0001f80001687983 */ /* 0x000ee20000300800 */
[----:B--2---:R-:W-:-:S04]  /*2c630*/  SHF.R.U32.HI R12, RZ, 0x8, R125 ;  /* 0x00000008ff0c7819 */ /* 0x004fc8000001167d */
[----:B------:R-:W-:-:S04]  /*2c640*/  LOP3.LUT R12, R12, 0xffff, RZ, 0xc0, !PT ;  /* 0x0000ffff0c0c7812 */ /* 0x000fc800078ec0ff */
[----:B------:R-:W-:Y:S02]  /*2c650*/  PRMT R238, R12, 0x3340, R18 ;  /* 0x000033400cee7816 */ /* 0x000fe40000000012 */
[----:B----4-:R-:W-:Y:S02]  /*2c660*/  SHF.R.U32.HI R12, RZ, 0x8, R109 ;  /* 0x00000008ff0c7819 */ /* 0x010fe4000001166d */
[----:B------:R-:W2:Y:S04]  /*2c670*/  LDL.LU R109, [R1+0x1e8] ;  /* 0x0001e800016d7983 */ /* 0x000ea80000300800 */
[----:B------:R-:W4:Y:S01]  /*2c680*/  LDL.LU R93, [R1+0x224] ;  /* 0x00022400015d7983 */ /* 0x000f220000300800 */
[----:B------:R-:W-:Y:S02]  /*2c690*/  SHF.R.U32.HI R99, RZ, 0x8, R99 ;  /* 0x00000008ff637819 */ /* 0x000fe40000011663 */
[----:B------:R-:W-:Y:S01]  /*2c6a0*/  SHF.R.U32.HI R101, RZ, 0x8, R101 ;  /* 0x00000008ff657819 */ /* 0x000fe20000011665 */
[----:B------:R-:W2:Y:S01]  /*2c6b0*/  LDL.LU R100, [R1+0x220] ;  /* 0x0002200001647983 */ /* 0x000ea20000300800 */
[----:B------:R-:W-:-:S02]  /*2c6c0*/  LOP3.LUT R99, R99, 0xffff, RZ, 0xc0, !PT ;  /* 0x0000ffff63637812 */ /* 0x000fc400078ec0ff */
[----:B------:R-:W-:Y:S02]  /*2c6d0*/  LOP3.LUT R101, R101, 0xffff, RZ, 0xc0, !PT ;  /* 0x0000ffff65657812 */ /* 0x000fe400078ec0ff */
[----:B------:R-:W-:Y:S02]  /*2c6e0*/  SHF.R.U32.HI R165, RZ, 0x8, R96 ;  /* 0x00000008ffa57819 */ /* 0x000fe40000011660 */
[----:B------:R-:W-:Y:S01]  /*2c6f0*/  PRMT R164, R99, 0x3340, R101 ;  /* 0x0000334063a47816 */ /* 0x000fe20000000065 */
[----:B------:R-:W2:Y:S04]  /*2c700*/  LDL.LU R96, [R1+0x218] ;  /* 0x0002180001607983 */ /* 0x000ea80000300800 */
[----:B------:R-:W2:Y:S01]  /*2c710*/  LDL.LU R99, [R1+0x214] ;  /* 0x0002140001637983 */ /* 0x000ea20000300800 */
[----:B------:R-:W-:-:S02]  /*2c720*/  SHF.R.U32.HI R91, RZ, 0x8, R91 ;  /* 0x00000008ff5b7819 */ /* 0x000fc4000001165b */
[----:B------:R-:W-:Y:S01]  /*2c730*/  SHF.R.U32.HI R89, RZ, 0x8, R89 ;  /* 0x00000008ff597819 */ /* 0x000fe20000011659 */
[----:B------:R-:W2:Y:S01]  /*2c740*/  LDL.LU R101, [R1+0x210] ;  /* 0x0002100001657983 */ /* 0x000ea20000300800 */
        /* <DEDUP_REMOVED lines=8> */
[----:B------:R-:W-:Y:S01]  /*2c7d0*/  PRMT R236, R97, 0x3340, R98 ;  /* 0x0000334061ec7816 */ /* 0x000fe20000000062 */
[----:B------:R-:W2:Y:S01]  /*2c7e0*/  LDL.LU R91, [R1+0x22c] ;  /* 0x00022c00015b7983 */ /* 0x000ea20000300800 */
[----:B------:R-:W-:Y:S02]  /*2c7f0*/  SHF.R.U32.HI R152, RZ, 0x8, R152 ;  /* 0x00000008ff987819 */ /* 0x000fe40000011698 */
[----:B------:R-:W-:-:S02]  /*2c800*/  SHF.R.U32.HI R158, RZ, 0x8, R158 ;  /* 0x00000008ff9e7819 */ /* 0x000fc4000001169e */
[----:B------:R-:W-:Y:S02]  /*2c810*/  SHF.R.U32.HI R84, RZ, 0x8, R84 ;  /* 0x00000008ff547819 */ /* 0x000fe40000011654 */
[----:B------:R-:W-:Y:S02]  /*2c820*/  SHF.R.U32.HI R85, RZ, 0x8, R85 ;  /* 0x00000008ff557819 */ /* 0x000fe40000011655 */
[----:B------:R-:W-:Y:S02]  /*2c830*/  SHF.R.U32.HI R88, RZ, 0x8, R88 ;  /* 0x00000008ff587819 */ /* 0x000fe40000011658 */
[----:B------:R-:W-:Y:S02]  /*2c840*/  LOP3.LUT R152, R152, 0xffff, RZ, 0xc0, !PT ;  /* 0x0000ffff98987812 */ /* 0x000fe400078ec0ff */
[----:B------:R-:W-:Y:S02]  /*2c850*/  LOP3.LUT R158, R158, 0xffff, RZ, 0xc0, !PT ;  /* 0x0000ffff9e9e7812 */ /* 0x000fe400078ec0ff */
[----:B------:R-:W-:-:S02]  /*2c860*/  SHF.R.U32.HI R90, RZ, 0x8, R90 ;  /* 0x00000008ff5a7819 */ /* 0x000fc4000001165a */
[----:B------:R-:W-:Y:S02]  /*2c870*/  LOP3.LUT R84, R84, 0xffff, RZ, 0xc0, !PT ;  /* 0x0000ffff54547812 */ /* 0x000fe400078ec0ff */
[----:B------:R-:W-:Y:S02]  /*2c880*/  LOP3.LUT R85, R85, 0xffff, RZ, 0xc0, !PT ;  /* 0x0000ffff55557812 */ /* 0x000fe400078ec0ff */
[----:B------:R-:W-:Y:S02]  /*2c890*/  SHF.R.U32.HI R213, RZ, 0x8, R188 ;  /* 0x00000008ffd57819 */ /* 0x000fe400000116bc */
[----:B------:R-:W-:Y:S02]  /*2c8a0*/  LOP3.LUT R88, R88, 0xffff, RZ, 0xc0, !PT ;  /* 0x0000ffff58587812 */ /* 0x000fe400078ec0ff */
[----:B------:R-:W-:Y:S02]  /*2c8b0*/  PRMT R188, R152, 0x3340, R158 ;  /* 0x0000334098bc7816 */ /* 0x000fe4000000009e */
[----:B------:R-:W-:-:S02]  /*2c8c0*/  LOP3.LUT R90, R90, 0xffff, RZ, 0xc0, !PT ;  /* 0x0000ffff5a5a7812 */ /* 0x000fc400078ec0ff */
[----:B------:R-:W-:Y:S02]  /*2c8d0*/  PRMT R152, R84, 0x3340, R85 ;  /* 0x0000334054987816 */ /* 0x000fe40000000055 */
[----:B------:R-:W-:Y:S02]  /*2c8e0*/  SHF.R.U32.HI R78, RZ, 0x8, R78 ;  /* 0x00000008ff4e7819 */ /* 0x000fe4000001164e */
[----:B------:R-:W-:Y:S02]  /*2c8f0*/  SHF.R.U32.HI R84, RZ, 0x8, R80 ;  /* 0x00000008ff547819 */ /* 0x000fe40000011650 */
[----:B------:R-:W-:Y:S02]  /*2c900*/  SHF.R.U32.HI R75, RZ, 0x8, R75 ;  /* 0x00000008ff4b7819 */ /* 0x000fe4000001164b */
[----:B------:R-:W-:Y:S02]  /*2c910*/  SHF.R.U32.HI R81, RZ, 0x8, R81 ;  /* 0x00000008ff517819 */ /* 0x000fe40000011651 */
[----:B------:R-:W-:-:S02]  /*2c920*/  SHF.R.U32.HI R76, RZ, 0x8, R76 ;  /* 0x00000008ff4c7819 */ /* 0x000fc4000001164c */
[----:B------:R-:W-:Y:S02]  /*2c930*/  PRMT R150, R88, 0x3340, R90 ;  /* 0x0000334058967816 */ /* 0x000fe4000000005a */
[----:B------:R-:W-:Y:S02]  /*2c940*/  LOP3.LUT R80, R78, 0xffff, RZ, 0xc0, !PT ;  /* 0x0000ffff4e507812 */ /* 0x000fe400078ec0ff */
[----:B------:R-:W-:Y:S02]  /*2c950*/  LOP3.LUT R75, R75, 0xffff, RZ, 0xc0, !PT ;  /* 0x0000ffff4b4b7812 */ /* 0x000fe400078ec0ff */
[----:B------:R-:W-:Y:S02]  /*2c960*/  LOP3.LUT R78, R84, 0xffff, RZ, 0xc0, !PT ;  /* 0x0000ffff544e7812 */ /* 0x000fe400078ec0ff */
[----:B------:R-:W-:Y:S02]  /*2c970*/  LOP3.LUT R81, R81, 0xffff, RZ, 0xc0, !PT ;  /* 0x0000ffff51517812 */ /* 0x000fe400078ec0ff */
[----:B------:R-:W-:-:S02]  /*2c980*/  LOP3.LUT R76, R76, 0xffff, RZ, 0xc0, !PT ;  /* 0x0000ffff4c4c7812 */ /* 0x000fc400078ec0ff */
[----:B------:R-:W-:Y:S02]  /*2c990*/  SHF.R.U32.HI R66, RZ, 0x8, R66 ;  /* 0x00000008ff427819 */ /* 0x000fe40000011642 */
[----:B------:R-:W-:Y:S02]  /*2c9a0*/  PRMT R144, R75, 0x3340, R76 ;  /* 0x000033404b907816 */ /* 0x000fe4000000004c */
[----:B------:R-:W-:Y:S02]  /*2c9b0*/  SHF.R.U32.HI R69, RZ, 0x8, R69 ;  /* 0x00000008ff457819 */ /* 0x000fe40000011645 */
[----:B------:R-:W-:Y:S02]  /*2c9c0*/  PRMT R149, R81, 0x3340, R0 ;  /* 0x0000334051957816 */ /* 0x000fe40000000000 */
[----:B------:R-:W-:Y:S02]  /*2c9d0*/  PRMT R235, R80, 0x3340, R78 ;  /* 0x0000334050eb7816 */ /* 0x000fe4000000004e */
[----:B------:R-:W-:-:S02]  /*2c9e0*/  SHF.R.U32.HI R67, RZ, 0x8, R67 ;  /* 0x00000008ff437819 */ /* 0x000fc40000011643 */
[----:B------:R-:W-:Y:S02]  /*2c9f0*/  SHF.R.U32.HI R10, RZ, 0x8, R131 ;  /* 0x00000008ff0a7819 */ /* 0x000fe40000011683 */
[----:B------:R-:W-:Y:S02]  /*2ca00*/  LOP3.LUT R66, R66, 0xffff, RZ, 0xc0, !PT ;  /* 0x0000ffff42427812 */ /* 0x000fe400078ec0ff */
[----:B------:R-:W-:Y:S02]  /*2ca10*/  LOP3.LUT R69, R69, 0xffff, RZ, 0xc0, !PT ;  /* 0x0000ffff45457812 */ /* 0x000fe400078ec0ff */
[----:B------:R-:W-:Y:S02]  /*2ca20*/  LOP3.LUT R67, R67, 0xffff, RZ, 0xc0, !PT ;  /* 0x0000ffff43437812 */ /* 0x000fe400078ec0ff */
[----:B------:R-:W-:Y:S02]  /*2ca30*/  LOP3.LUT R10, R10, 0xffff, RZ, 0xc0, !PT ;  /* 0x0000ffff0a0a7812 */ /* 0x000fe400078ec0ff */
[----:B------:R-:W-:-:S02]  /*2ca40*/  PRMT R132, R66, 0x3340, R69 ;  /* 0x0000334042847816 */ /* 0x000fc40000000045 */
[----:B------:R-:W-:Y:S02]  /*2ca50*/  SHF.R.U32.HI R127, RZ, 0x8, R127 ;  /* 0x00000008ff7f7819 */ /* 0x000fe4000001167f */
[----:B------:R-:W-:Y:S02]  /*2ca60*/  SHF.R.U32.HI R158, RZ, 0x8, R128 ;  /* 0x00000008ff9e7819 */ /* 0x000fe40000011680 */
[----:B------:R-:W-:Y:S02]  /*2ca70*/  PRMT R130, R10, 0x3340, R67 ;  /* 0x000033400a827816 */ /* 0x000fe40000000043 */
[----:B------:R-:W-:Y:S02]  /*2ca80*/  LOP3.LUT R127, R127, 0xffff, RZ, 0xc0, !PT ;  /* 0x0000ffff7f7f7812 */ /* 0x000fe400078ec0ff */
[----:B------:R-:W-:Y:S02]  /*2ca90*/  LOP3.LUT R158, R158, 0xffff, RZ, 0xc0, !PT ;  /* 0x0000ffff9e9e7812 */ /* 0x000fe400078ec0ff */
[----:B------:R-:W-:-:S02]  /*2caa0*/  SHF.R.U32.HI R131, RZ, 0x8, R70 ;  /* 0x00000008ff837819 */ /* 0x000fc40000011646 */
[----:B------:R-:W-:Y:S02]  /*2cab0*/  SHF.R.U32.HI R145, RZ, 0x8, R77 ;  /* 0x00000008ff917819 */ /* 0x000fe4000001164d */
[----:B------:R-:W-:Y:S02]  /*2cac0*/  PRMT R158, R127, 0x3340, R158 ;  /* 0x000033407f9e7816 */ /* 0x000fe4000000009e */
[----:B------:R-:W-:Y:S02]  /*2cad0*/  SHF.R.U32.HI R127, RZ, 0x8, R129 ;  /* 0x00000008ff7f7819 */ /* 0x000fe40000011681 */
[----:B------:R-:W-:Y:S02]  /*2cae0*/  SHF.R.U32.HI R123, RZ, 0x8, R62 ;  /* 0x00000008ff7b7819 */ /* 0x000fe4000001163e */
[----:B------:R-:W-:Y:S02]  /*2caf0*/  SHF.R.U32.HI R129, RZ, 0x8, R61 ;  /* 0x00000008ff817819 */ /* 0x000fe4000001163d */
[----:B------:R-:W-:-:S02]  /*2cb00*/  SHF.R.U32.HI R128, RZ, 0x8, R64 ;  /* 0x00000008ff807819 */ /* 0x000fc40000011640 */
[----:B------:R-:W-:Y:S02]  /*2cb10*/  SHF.R.U32.HI R140, RZ, 0x8, R140 ;  /* 0x00000008ff8c7819 */ /* 0x000fe4000001168c */
[----:B------:R-:W-:Y:S02]  /*2cb20*/  SHF.R.U32.HI R141, RZ, 0x8, R141 ;  /* 0x00000008ff8d7819 */ /* 0x000fe4000001168d */
[----:B------:R-:W-:Y:S02]  /*2cb30*/  SHF.R.U32.HI R73, RZ, 0x8, R73 ;  /* 0x00000008ff497819 */ /* 0x000fe40000011649 */
[----:B------:R-:W-:Y:S02]  /*2cb40*/  SHF.R.U32.HI R122, RZ, 0x8, R122 ;  /* 0x00000008ff7a7819 */ /* 0x000fe4000001167a */
[----:B------:R-:W-:Y:S02]  /*2cb50*/  SHF.R.U32.HI R218, RZ, 0x8, R124 ;  /* 0x00000008ffda7819 */ /* 0x000fe4000001167c */
[----:B------:R-:W-:-:S02]  /*2cb60*/  LOP3.LUT R140, R140, 0xffff, RZ, 0xc0, !PT ;  /* 0x0000ffff8c8c7812 */ /* 0x000fc400078ec0ff */
[----:B------:R-:W-:Y:S02]  /*2cb70*/  LOP3.LUT R141, R141, 0xffff, RZ, 0xc0, !PT ;  /* 0x0000ffff8d8d7812 */ /* 0x000fe400078ec0ff */
[----:B------:R-:W-:Y:S02]  /*2cb80*/  LOP3.LUT R73, R73, 0xffff, RZ, 0xc0, !PT ;  /* 0x0000ffff49497812 */ /* 0x000fe400078ec0ff */
[----:B------:R-:W-:Y:S02]  /*2cb90*/  LOP3.LUT R122, R122, 0xffff, RZ, 0xc0, !PT ;  /* 0x0000ffff7a7a7812 */ /* 0x000fe400078ec0ff */
[----:B------:R-:W-:Y:S02]  /*2cba0*/  LOP3.LUT R218, R218, 0xffff, RZ, 0xc0, !PT ;  /* 0x0000ffffdada7812 */ /* 0x000fe400078ec0ff */
[----:B------:R-:W-:Y:S02]  /*2cbb0*/  PRMT R223, R140, 0x3340, R141 ;  /* 0x000033408cdf7816 */ /* 0x000fe4000000008d */
[----:B------:R-:W-:-:S02]  /*2cbc0*/  PRMT R218, R122, 0x3340, R218 ;  /* 0x000033407ada7816 */ /* 0x000fc400000000da */
[----:B------:R-:W-:Y:S02]  /*2cbd0*/  PRMT R140, R73, 0x3340, R0 ;  /* 0x00003340498c7816 */ /* 0x000fe40000000000 */
[----:B------:R-:W-:Y:S02]  /*2cbe0*/  SHF.R.U32.HI R122, RZ, 0x8, R60 ;  /* 0x00000008ff7a7819 */ /* 0x000fe4000001163c */
[----:B------:R-:W-:Y:S02]  /*2cbf0*/  SHF.R.U32.HI R10, RZ, 0x8, R65 ;  /* 0x00000008ff0a7819 */ /* 0x000fe40000011641 */
[----:B----4-:R-:W-:Y:S02]  /*2cc00*/  SHF.R.U32.HI R98, RZ, 0x8, R93 ;  /* 0x00000008ff627819 */ /* 0x010fe4000001165d */
        /* <DEDUP_REMOVED lines=24> */
[----:B------:R-:W-:-:S02]  /*2cd90*/  LOP3.LUT R128, R128, 0xffff, RZ, 0xc0, !PT ;  /* 0x0000ffff80807812 */ /* 0x000fc400078ec0ff */
[----:B------:R-:W-:-:S04]  /*2cda0*/  LOP3.LUT R10, R10, 0xffff, RZ, 0xc0, !PT ;  /* 0x0000ffff0a0a7812 */ /* 0x000fc800078ec0ff */
[----:B------:R-:W-:Y:S02]  /*2cdb0*/  PRMT R128, R128, 0x3340, R10 ;  /* 0x0000334080807816 */ /* 0x000fe4000000000a */
[----:B------:R-:W-:-:S04]  /*2cdc0*/  SHF.R.U32.HI R10, RZ, 0x8, R119 ;  /* 0x00000008ff0a7819 */ /* 0x000fc80000011677 */
[----:B------:R-:W-:Y:S02]  /*2cdd0*/  LOP3.LUT R10, R10, 0xffff, RZ, 0xc0, !PT ;  /* 0x0000ffff0a0a7812 */ /* 0x000fe400078ec0ff */
[----:B------:R-:W-:Y:S02]  /*2cde0*/  SHF.R.U32.HI R179, RZ, 0x8, R179 ;  /* 0x00000008ffb37819 */ /* 0x000fe400000116b3 */
[----:B------:R-:W-:Y:S02]  /*2cdf0*/  SHF.R.U32.HI R181, RZ, 0x8, R181 ;  /* 0x00000008ffb57819 */ /* 0x000fe400000116b5 */
[----:B------:R-:W-:Y:S02]  /*2ce00*/  SHF.R.U32.HI R183, RZ, 0x8, R183 ;  /* 0x00000008ffb77819 */ /* 0x000fe400000116b7 */
[----:B------:R-:W-:Y:S02]  /*2ce10*/  SHF.R.U32.HI R120, RZ, 0x8, R120 ;  /* 0x00000008ff787819 */ /* 0x000fe40000011678 */
[----:B------:R-:W-:-:S02]  /*2ce20*/  SHF.R.U32.HI R116, RZ, 0x8, R116 ;  /* 0x00000008ff747819 */ /* 0x000fc40000011674 */
[----:B------:R-:W-:Y:S02]  /*2ce30*/  PRMT R125, R10, 0x3340, R0 ;  /* 0x000033400a7d7816 */ /* 0x000fe40000000000 */
[----:B---3--:R-:W-:Y:S02]  /*2ce40*/  SHF.R.U32.HI R10, RZ, 0x8, R121 ;  /* 0x00000008ff0a7819 */ /* 0x008fe40000011679 */
[----:B------:R-:W-:Y:S02]  /*2ce50*/  SHF.R.U32.HI R49, RZ, 0x8, R49 ;  /* 0x00000008ff317819 */ /* 0x000fe40000011631 */
        /* <DEDUP_REMOVED lines=8> */
[----:B------:R-:W-:-:S02]  /*2cee0*/  PRMT R196, R183, 0x3340, R0 ;  /* 0x00003340b7c47816 */ /* 0x000fc40000000000 */
[--C-:B------:R-:W-:Y:S02]  /*2cef0*/  PRMT R183, R120, 0x3340, R0.reuse ;  /* 0x0000334078b77816 */ /* 0x100fe40000000000 */
[----:B------:R-:W-:Y:S02]  /*2cf00*/  PRMT R179, R116, 0x3340, R0 ;  /* 0x0000334074b37816 */ /* 0x000fe40000000000 */
[----:B------:R-:W-:Y:S02]  /*2cf10*/  PRMT R120, R10, 0x3340, R49 ;  /* 0x000033400a787816 */ /* 0x000fe40000000031 */
[----:B------:R-:W-:Y:S02]  /*2cf20*/  SHF.R.U32.HI R116, RZ, 0x8, R110 ;  /* 0x00000008ff747819 */ /* 0x000fe4000001166e */
[----:B------:R-:W-:Y:S02]  /*2cf30*/  SHF.R.U32.HI R110, RZ, 0x8, R44 ;  /* 0x00000008ff6e7819 */ /* 0x000fe4000001162c */
[----:B------:R-:W-:-:S02]  /*2cf40*/  SHF.R.U32.HI R10, RZ, 0x8, R45 ;  /* 0x00000008ff0a7819 */ /* 0x000fc4000001162d */
[----:B------:R-:W-:Y:S02]  /*2cf50*/  LOP3.LUT R110, R110, 0xffff, RZ, 0xc0, !PT ;  /* 0x0000ffff6e6e7812 */ /* 0x000fe400078ec0ff */
[----:B------:R-:W-:Y:S02]  /*2cf60*/  LOP3.LUT R10, R10, 0xffff, RZ, 0xc0, !PT ;  /* 0x0000ffff0a0a7812 */ /* 0x000fe400078ec0ff */
[----:B------:R-:W-:Y:S02]  /*2cf70*/  SHF.R.U32.HI R108, RZ, 0x8, R108 ;  /* 0x00000008ff6c7819 */ /* 0x000fe4000001166c */
[----:B------:R-:W-:Y:S02]  /*2cf80*/  PRMT R110, R110, 0x3340, R10 ;  /* 0x000033406e6e7816 */ /* 0x000fe4000000000a */
        /* <DEDUP_REMOVED lines=10> */
[----:B------:R-:W-:Y:S02]  /*2d030*/  SHF.R.U32.HI R108, RZ, 0x8, R107 ;  /* 0x00000008ff6c7819 */ /* 0x000fe4000001166b */
[----:B------:R-:W-:Y:S02]  /*2d040*/  SHF.R.U32.HI R102, RZ, 0x8, R105 ;  /* 0x00000008ff667819 */ /* 0x000fe40000011669 */
[----:B------:R-:W-:Y:S02]  /*2d050*/  SHF.R.U32.HI R12, RZ, 0x8, R104 ;  /* 0x00000008ff0c7819 */ /* 0x000fe40000011668 */
[----:B--2---:R-:W-:-:S02]  /*2d060*/  SHF.R.U32.HI R10, RZ, 0x8, R109 ;  /* 0x00000008ff0a7819 */ /* 0x004fc4000001166d */
[----:B------:R-:W-:Y:S02]  /*2d070*/  LOP3.LUT R108, R108, 0xffff, RZ, 0xc0, !PT ;  /* 0x0000ffff6c6c7812 */ /* 0x000fe400078ec0ff */
[----:B------:R-:W-:Y:S02]  /*2d080*/  LOP3.LUT R12, R12, 0xffff, RZ, 0xc0, !PT ;  /* 0x0000ffff0c0c7812 */ /* 0x000fe400078ec0ff */
[----:B------:R-:W-:Y:S02]  /*2d090*/  LOP3.LUT R102, R102, 0xffff, RZ, 0xc0, !PT ;  /* 0x0000ffff66667812 */ /* 0x000fe400078ec0ff */
[----:B------:R-:W-:Y:S02]  /*2d0a0*/  LOP3.LUT R10, R10, 0xffff, RZ, 0xc0, !PT ;  /* 0x0000ffff0a0a7812 */ /* 0x000fe400078ec0ff */
[----:B------:R-:W-:Y:S02]  /*2d0b0*/  PRMT R108, R108, 0x3340, R12 ;  /* 0x000033406c6c7816 */ /* 0x000fe4000000000c */
[----:B------:R-:W-:-:S02]  /*2d0c0*/  PRMT R102, R102, 0x3340, R10 ;  /* 0x0000334066667816 */ /* 0x000fc4000000000a */
[----:B------:R-:W-:Y:S02]  /*2d0d0*/  SHF.R.U32.HI R94, RZ, 0x8, R100 ;  /* 0x00000008ff5e7819 */ /* 0x000fe40000011664 */
[----:B------:R-:W-:Y:S02]  /*2d0e0*/  SHF.R.U32.HI R100, RZ, 0x8, R34 ;  /* 0x00000008ff647819 */ /* 0x000fe40000011622 */
[----:B------:R-:W-:Y:S02]  /*2d0f0*/  SHF.R.U32.HI R12, RZ, 0x8, R99 ;  /* 0x00000008ff0c7819 */ /* 0x000fe40000011663 */
[----:B------:R-:W-:Y:S02]  /*2d100*/  SHF.R.U32.HI R10, RZ, 0x8, R33 ;  /* 0x00000008ff0a7819 */ /* 0x000fe40000011621 */
[----:B------:R-:W-:Y:S02]  /*2d110*/  LOP3.LUT R100, R100, 0xffff, RZ, 0xc0, !PT ;  /* 0x0000ffff64647812 */ /* 0x000fe400078ec0ff */
[----:B------:R-:W-:-:S02]  /*2d120*/  LOP3.LUT R94, R94, 0xffff, RZ, 0xc0, !PT ;  /* 0x0000ffff5e5e7812 */ /* 0x000fc400078ec0ff */
[----:B------:R-:W-:Y:S02]  /*2d130*/  LOP3.LUT R12, R12, 0xffff, RZ, 0xc0, !PT ;  /* 0x0000ffff0c0c7812 */ /* 0x000fe400078ec0ff */
[----:B------:R-:W-:Y:S02]  /*2d140*/  LOP3.LUT R10, R10, 0xffff, RZ, 0xc0, !PT ;  /* 0x0000ffff0a0a7812 */ /* 0x000fe400078ec0ff */
[----:B------:R-:W-:Y:S02]  /*2d150*/  PRMT R94, R94, 0x3340, R12 ;  /* 0x000033405e5e7816 */ /* 0x000fe4000000000c */
[----:B------:R-:W-:Y:S02]  /*2d160*/  PRMT R100, R100, 0x3340, R10 ;  /* 0x0000334064647816 */ /* 0x000fe4000000000a */
[----:B------:R-:W-:Y:S02]  /*2d170*/  SHF.R.U32.HI R10, RZ, 0x8, R28 ;  /* 0x00000008ff0a7819 */ /* 0x000fe4000001161c */
[----:B------:R-:W-:-:S02]  /*2d180*/  SHF.R.U32.HI R12, RZ, 0x8, R30 ;  /* 0x00000008ff0c7819 */ /* 0x000fc4000001161e */
[----:B------:R-:W-:Y:S02]  /*2d190*/  LOP3.LUT R10, R10, 0xffff, RZ, 0xc0, !PT ;  /* 0x0000ffff0a0a7812 */ /* 0x000fe400078ec0ff */
[----:B------:R-:W-:Y:S02]  /*2d1a0*/  LOP3.LUT R12, R12, 0xffff, RZ, 0xc0, !PT ;  /* 0x0000ffff0c0c7812 */ /* 0x000fe400078ec0ff */
[----:B------:R-:W-:Y:S02]  /*2d1b0*/  SHF.R.U32.HI R167, RZ, 0x8, R155 ;  /* 0x00000008ffa77819 */ /* 0x000fe4000001169b */
[----:B------:R-:W-:Y:S02]  /*2d1c0*/  SHF.R.U32.HI R155, RZ, 0x8, R95 ;  /* 0x00000008ff9b7819 */ /* 0x000fe4000001165f */
[----:B------:R-:W-:Y:S02]  /*2d1d0*/  SHF.R.U32.HI R95, RZ, 0x8, R241 ;  /* 0x00000008ff5f7819 */ /* 0x000fe400000116f1 */
[----:B------:R-:W-:-:S02]  /*2d1e0*/  SHF.R.U32.HI R92, RZ, 0x8, R92 ;  /* 0x00000008ff5c7819 */ /* 0x000fc4000001165c */
[----:B------:R-:W-:Y:S02]  /*2d1f0*/  PRMT R241, R10, 0x3340, R12 ;  /* 0x000033400af17816 */ /* 0x000fe4000000000c */
[----:B------:R-:W-:Y:S02]  /*2d200*/  SHF.R.U32.HI R10, RZ, 0x8, R91 ;  /* 0x00000008ff0a7819 */ /* 0x000fe4000001165b */
[----:B------:R-:W-:Y:S02]  /*2d210*/  LOP3.LUT R92, R92, 0xffff, RZ, 0xc0, !PT ;  /* 0x0000ffff5c5c7812 */ /* 0x000fe400078ec0ff */
[----:B------:R-:W-:Y:S02]  /*2d220*/  LOP3.LUT R10, R10, 0xffff, RZ, 0xc0, !PT ;  /* 0x0000ffff0a0a7812 */ /* 0x000fe400078ec0ff */
[----:B------:R-:W-:Y:S02]  /*2d230*/  PRMT R151, R92, 0x3340, R0 ;  /* 0x000033405c977816 */ /* 0x000fe40000000000 */
[----:B------:R-:W-:-:S02]  /*2d240*/  SHF.R.U32.HI R117, RZ, 0x8, R117 ;  /* 0x00000008ff757819 */ /* 0x000fc40000011675 */
[----:B------:R-:W-:Y:S02]  /*2d250*/  SHF.R.U32.HI R18, RZ, 0x8, R20 ;  /* 0x00000008ff127819 */ /* 0x000fe40000011614 */
[----:B------:R-:W-:Y:S02]  /*2d260*/  SHF.R.U32.HI R20, RZ, 0x8, R63 ;  /* 0x00000008ff147819 */ /* 0x000fe4000001163f */
[----:B------:R-:W-:Y:S02]  /*2d270*/  SHF.R.U32.HI R78, RZ, 0x8, R8 ;  /* 0x00000008ff4e7819 */ /* 0x000fe40000011608 */
[----:B------:R-:W-:Y:S02]  /*2d280*/  LOP3.LUT R117, R117, 0xffff, RZ, 0xc0, !PT ;  /* 0x0000ffff75757812 */ /* 0x000fe400078ec0ff */
[----:B------:R-:W-:Y:S02]  /*2d290*/  SHF.R.U32.HI R8, RZ, 0x8, R9 ;  /* 0x00000008ff087819 */ /* 0x000fe40000011609 */
[----:B------:R-:W-:-:S02]  /*2d2a0*/  LOP3.LUT R18, R18, 0xffff, RZ, 0xc0, !PT ;  /* 0x0000ffff12127812 */ /* 0x000fc400078ec0ff */
[----:B------:R-:W-:Y:S02]  /*2d2b0*/  LOP3.LUT R20, R20, 0xffff, RZ, 0xc0, !PT ;  /* 0x0000ffff14147812 */ /* 0x000fe400078ec0ff */
[----:B------:R-:W-:Y:S02]  /*2d2c0*/  PRMT R185, R117, 0x3340, R0 ;  /* 0x0000334075b97816 */ /* 0x000fe40000000000 */
[----:B------:R-:W-:Y:S02]  /*2d2d0*/  LOP3.LUT R78, R78, 0xffff, RZ, 0xc0, !PT ;  /* 0x0000ffff4e4e7812 */ /* 0x000fe400078ec0ff */
[----:B------:R-:W-:Y:S02]  /*2d2e0*/  LOP3.LUT R8, R8, 0xffff, RZ, 0xc0, !PT ;  /* 0x0000ffff08087812 */ /* 0x000fe400078ec0ff */
[----:B------:R-:W-:Y:S02]  /*2d2f0*/  SHF.R.U32.HI R117, RZ, 0x8, R239 ;  /* 0x00000008ff757819 */ /* 0x000fe400000116ef */
[----:B------:R-:W-:-:S02]  /*2d300*/  PRMT R239, R18, 0x3340, R20 ;  /* 0x0000334012ef7816 */ /* 0x000fc40000000014 */
[----:B------:R-:W-:Y:S02]  /*2d310*/  SHF.R.U32.HI R18, RZ, 0x8, R96 ;  /* 0x00000008ff127819 */ /* 0x000fe40000011660 */
[----:B----4-:R-:W-:-:S04]  /*2d320*/  SHF.R.U32.HI R12, RZ, 0x8, R93 ;  /* 0x00000008ff0c7819 */ /* 0x010fc8000001165d */
[----:B------:R-:W-:-:S04]  /*2d330*/  LOP3.LUT R12, R12, 0xffff, RZ, 0xc0, !PT ;  /* 0x0000ffff0c0c7812 */ /* 0x000fc800078ec0ff */
[----:B------:R-:W-:Y:S02]  /*2d340*/  PRMT R92, R10, 0x3340, R12 ;  /* 0x000033400a5c7816 */ /* 0x000fe4000000000c */
[----:B------:R-:W-:Y:S02]  /*2d350*/  SHF.R.U32.HI R10, RZ, 0x8, R22 ;  /* 0x00000008ff0a7819 */ /* 0x000fe40000011616 */
[----:B------:R-:W-:Y:S02]  /*2d360*/  SHF.R.U32.HI R12, RZ, 0x8, R23 ;  /* 0x00000008ff0c7819 */ /* 0x000fe40000011617 */
[----:B------:R-:W-:Y:S02]  /*2d370*/  LOP3.LUT R10, R10, 0xffff, RZ, 0xc0, !PT ;  /* 0x0000ffff0a0a7812 */ /* 0x000fe400078ec0ff */
[----:B------:R-:W-:Y:S02]  /*2d380*/  LOP3.LUT R12, R12, 0xffff, RZ, 0xc0, !PT ;  /* 0x0000ffff0c0c7812 */ /* 0x000fe400078ec0ff */
[----:B------:R-:W-:-:S02]  /*2d390*/  SHF.R.U32.HI R93, RZ, 0x8, R242 ;  /* 0x00000008ff5d7819 */ /* 0x000fc400000116f2 */
[----:B------:R-:W-:Y:S02]  /*2d3a0*/  PRMT R242, R10, 0x3340, R12 ;  /* 0x000033400af27816 */ /* 0x000fe4000000000c */
[----:B------:R-:W-:Y:S02]  /*2d3b0*/  SHF.R.U32.HI R10, RZ, 0x8, R88 ;  /* 0x00000008ff0a7819 */ /* 0x000fe40000011658 */
[----:B------:R-:W-:Y:S02]  /*2d3c0*/  SHF.R.U32.HI R84, RZ, 0x8, R84 ;  /* 0x00000008ff547819 */ /* 0x000fe40000011654 */
[----:B------:R-:W-:Y:S02]  /*2d3d0*/  LOP3.LUT R10, R10, 0xffff, RZ, 0xc0, !PT ;  /* 0x0000ffff0a0a7812 */ /* 0x000fe400078ec0ff */
[----:B------:R-:W-:Y:S02]  /*2d3e0*/  SHF.R.U32.HI R9, RZ, 0x8, R79 ;  /* 0x00000008ff097819 */ /* 0x000fe4000001164f */
[----:B------:R-:W-:-:S02]  /*2d3f0*/  SHF.R.U32.HI R74, RZ, 0x8, R74 ;  /* 0x00000008ff4a7819 */ /* 0x000fc4000001164a */
[----:B------:R-:W-:Y:S02]  /*2d400*/  PRMT R88, R10, 0x3340, R0 ;  /* 0x000033400a587816 */ /* 0x000fe40000000000 */
[----:B------:R-:W-:Y:S02]  /*2d410*/  LOP3.LUT R84, R84, 0xffff, RZ, 0xc0, !PT ;  /* 0x0000ffff54547812 */ /* 0x000fe400078ec0ff */
[----:B------:R-:W-:Y:S02]  /*2d420*/  LOP3.LUT R9, R9, 0xffff, RZ, 0xc0, !PT ;  /* 0x0000ffff09097812 */ /* 0x000fe400078ec0ff */
[----:B------:R-:W-:Y:S02]  /*2d430*/  PRMT R78, R78, 0x3340, R8 ;  /* 0x000033404e4e7816 */ /* 0x000fe40000000008 */
[----:B------:R-:W-:Y:S02]  /*2d440*/  SHF.R.U32.HI R8, RZ, 0x8, R75 ;  /* 0x00000008ff087819 */ /* 0x000fe4000001164b */
[----:B------:R-:W-:-:S02]  /*2d450*/  SHF.R.U32.HI R10, RZ, 0x8, R80 ;  /* 0x00000008ff0a7819 */ /* 0x000fc40000011650 */
[----:B------:R-:W-:Y:S02]  /*2d460*/  SHF.R.U32.HI R6, RZ, 0x8, R6 ;  /* 0x00000008ff067819 */ /* 0x000fe40000011606 */
[----:B------:R-:W-:Y:S02]  /*2d470*/  LOP3.LUT R98, R98, 0xffff, RZ, 0xc0, !PT ;  /* 0x0000ffff62627812 */ /* 0x000fe400078ec0ff */
[----:B------:R-:W-:Y:S02]  /*2d480*/  LOP3.LUT R18, R18, 0xffff, RZ, 0xc0, !PT ;  /* 0x0000ffff12127812 */ /* 0x000fe400078ec0ff */
[----:B------:R-:W-:Y:S02]  /*2d490*/  LOP3.LUT R74, R74, 0xffff, RZ, 0xc0, !PT ;  /* 0x0000ffff4a4a7812 */ /* 0x000fe400078ec0ff */
[----:B------:R-:W-:Y:S02]  /*2d4a0*/  PRMT R84, R84, 0x3340, R9 ;  /* 0x0000334054547816 */ /* 0x000fe40000000009 */
[----:B------:R-:W-:-:S02]  /*2d4b0*/  SHF.R.U32.HI R9, RZ, 0x8, R81 ;  /* 0x00000008ff097819 */ /* 0x000fc40000011651 */
[----:B------:R-:W-:Y:S02]  /*2d4c0*/  SHF.R.U32.HI R252, RZ, 0x8, R252 ;  /* 0x00000008fffc7819 */ /* 0x000fe400000116fc */
[----:B------:R-:W-:Y:S02]  /*2d4d0*/  SHF.R.U32.HI R7, RZ, 0x8, R7 ;  /* 0x00000008ff077819 */ /* 0x000fe40000011607 */
[----:B------:R-:W-:Y:S02]  /*2d4e0*/  LOP3.LUT R8, R8, 0xffff, RZ, 0xc0, !PT ;  /* 0x0000ffff08087812 */ /* 0x000fe400078ec0ff */
        /* <DEDUP_REMOVED lines=8> */
[----:B------:R-:W-:-:S02]  /*2d570*/  LOP3.LUT R7, R7, 0xffff, RZ, 0xc0, !PT ;  /* 0x0000ffff07077812 */ /* 0x000fc400078ec0ff */
[----:B------:R-:W-:Y:S02]  /*2d580*/  PRMT R74, R8, 0x3340, R10 ;  /* 0x00003340084a7816 */ /* 0x000fe4000000000a */
[----:B------:R-:W-:Y:S02]  /*2d590*/  PRMT R75, R6, 0x3340, R0 ;  /* 0x00003340064b7816 */ /* 0x000fe40000000000 */
[----:B------:R-:W-:Y:S02]  /*2d5a0*/  SHF.R.U32.HI R87, RZ, 0x8, R87 ;  /* 0x00000008ff577819 */ /* 0x000fe40000011657 */
[----:B------:R-:W-:Y:S02]  /*2d5b0*/  SHF.R.U32.HI R6, RZ, 0x8, R66 ;  /* 0x00000008ff067819 */ /* 0x000fe40000011642 */
[----:B------:R-:W-:Y:S01]  /*2d5c0*/  SHF.R.U32.HI R8, RZ, 0x8, R67 ;  /* 0x00000008ff087819 */ /* 0x000fe20000011643 */
[----:B------:R-:W2:Y:S01]  /*2d5d0*/  LDL.LU R66, [R1+0x68] ;  /* 0x0000680001427983 */ /* 0x000ea20000300800 */
[----:B------:R-:W-:-:S02]  /*2d5e0*/  SHF.R.U32.HI R16, RZ, 0x8, R16 ;  /* 0x00000008ff107819 */ /* 0x000fc40000011610 */
[----:B------:R-:W-:Y:S02]  /*2d5f0*/  SHF.R.U32.HI R19, RZ, 0x8, R19 ;  /* 0x00000008ff137819 */ /* 0x000fe40000011613 */
[----:B------:R-:W-:Y:S02]  /*2d600*/  SHF.R.U32.HI R51, RZ, 0x8, R51 ;  /* 0x00000008ff337819 */ /* 0x000fe40000011633 */
[----:B------:R-:W-:Y:S02]  /*2d610*/  LOP3.LUT R90, R90, 0xffff, RZ, 0xc0, !PT ;  /* 0x0000ffff5a5a7812 */ /* 0x000fe400078ec0ff */
[----:B------:R-:W-:Y:S02]  /*2d620*/  LOP3.LUT R18, R18, 0xffff, RZ, 0xc0, !PT ;  /* 0x0000ffff12127812 */ /* 0x000fe400078ec0ff */
[----:B------:R-:W-:Y:S02]  /*2d630*/  SHF.R.U32.HI R56, RZ, 0x8, R56 ;  /* 0x00000008ff387819 */ /* 0x000fe40000011638 */
[----:B------:R-:W-:-:S02]  /*2d640*/  PRMT R80, R9, 0x3340, R80 ;  /* 0x0000334009507816 */ /* 0x000fc40000000050 */
[----:B------:R-:W-:Y:S02]  /*2d650*/  PRMT R81, R7, 0x3340, R0 ;  /* 0x0000334007517816 */ /* 0x000fe40000000000 */
[----:B------:R-:W-:Y:S02]  /*2d660*/  LOP3.LUT R87, R87, 0xffff, RZ, 0xc0, !PT ;  /* 0x0000ffff57577812 */ /* 0x000fe400078ec0ff */
[----:B------:R-:W-:Y:S02]  /*2d670*/  SHF.R.U32.HI R54, RZ, 0x8, R54 ;  /* 0x00000008ff367819 */ /* 0x000fe40000011636 */
[----:B------:R-:W-:Y:S02]  /*2d680*/  SHF.R.U32.HI R7, RZ, 0x8, R69 ;  /* 0x00000008ff077819 */ /* 0x000fe40000011645 */
[----:B------:R-:W-:Y:S01]  /*2d690*/  SHF.R.U32.HI R9, RZ, 0x8, R76 ;  /* 0x00000008ff097819 */ /* 0x000fe2000001164c */
[----:B------:R-:W3:Y:S01]  /*2d6a0*/  LDL.LU R69, [R1+0x64] ;  /* 0x0000640001457983 */ /* 0x000ee20000300800 */
[----:B------:R-:W-:-:S02]  /*2d6b0*/  LOP3.LUT R6, R6, 0xffff, RZ, 0xc0, !PT ;  /* 0x0000ffff06067812 */ /* 0x000fc400078ec0ff */
[----:B------:R-:W-:Y:S02]  /*2d6c0*/  LOP3.LUT R8, R8, 0xffff, RZ, 0xc0, !PT ;  /* 0x0000ffff08087812 */ /* 0x000fe400078ec0ff */
[----:B------:R-:W-:Y:S02]  /*2d6d0*/  SHF.R.U32.HI R55, RZ, 0x8, R55 ;  /* 0x00000008ff377819 */ /* 0x000fe40000011637 */
[----:B------:R-:W-:Y:S02]  /*2d6e0*/  LOP3.LUT R16, R16, 0xffff, RZ, 0xc0, !PT ;  /* 0x0000ffff10107812 */ /* 0x000fe400078ec0ff */
[----:B------:R-:W-:Y:S02]  /*2d6f0*/  LOP3.LUT R19, R19, 0xffff, RZ, 0xc0, !PT ;  /* 0x0000ffff13137812 */ /* 0x000fe400078ec0ff */
[----:B------:R-:W-:Y:S02]  /*2d700*/  LOP3.LUT R51, R51, 0xffff, RZ, 0xc0, !PT ;  /* 0x0000ffff33337812 */ /* 0x000fe400078ec0ff */
[----:B------:R-:W-:-:S02]  /*2d710*/  PRMT R90, R90, 0x3340, R18 ;  /* 0x000033405a5a7816 */ /* 0x000fc40000000012 */
[----:B------:R-:W-:Y:S02]  /*2d720*/  SHF.R.U32.HI R175, RZ, 0x8, R153 ;  /* 0x00000008ffaf7819 */ /* 0x000fe40000011699 */
[----:B------:R-:W-:Y:S02]  /*2d730*/  LOP3.LUT R56, R56, 0xffff, RZ, 0xc0, !PT ;  /* 0x0000ffff38387812 */ /* 0x000fe400078ec0ff */
[----:B------:R-:W-:Y:S02]  /*2d740*/  SHF.R.U32.HI R18, RZ, 0x8, R68 ;  /* 0x00000008ff127819 */ /* 0x000fe40000011644 */
[----:B------:R-:W-:Y:S01]  /*2d750*/  PRMT R153, R87, 0x3340, R0 ;  /* 0x0000334057997816 */ /* 0x000fe20000000000 */
[----:B------:R-:W4:Y:S01]  /*2d760*/  LDL.LU R68, [R1+0x5c] ;  /* 0x00005c0001447983 */ /* 0x000f220000300800 */
[----:B------:R-:W-:Y:S02]  /*2d770*/  LOP3.LUT R54, R54, 0xffff, RZ, 0xc0, !PT ;  /* 0x0000ffff36367812 */ /* 0x000fe400078ec0ff */
[----:B------:R-:W-:Y:S01]  /*2d780*/  LOP3.LUT R7, R7, 0xffff, RZ, 0xc0, !PT ;  /* 0x0000ffff07077812 */ /* 0x000fe200078ec0ff */
[----:B------:R-:W4:Y:S01]  /*2d790*/  LDL.LU R67, [R1+0x60] ;  /* 0x0000600001437983 */ /* 0x000f220000300800 */
[----:B------:R-:W-:-:S02]  /*2d7a0*/  LOP3.LUT R9, R9, 0xffff, RZ, 0xc0, !PT ;  /* 0x0000ffff09097812 */ /* 0x000fc400078ec0ff */
[----:B------:R-:W-:Y:S02]  /*2d7b0*/  PRMT R76, R6, 0x3340, R8 ;  /* 0x00003340064c7816 */ /* 0x000fe40000000008 */
[----:B------:R-:W-:Y:S02]  /*2d7c0*/  LOP3.LUT R55, R55, 0xffff, RZ, 0xc0, !PT ;  /* 0x0000ffff37377812 */ /* 0x000fe400078ec0ff */
[----:B------:R-:W-:Y:S02]  /*2d7d0*/  PRMT R87, R16, 0x3340, R19 ;  /* 0x0000334010577816 */ /* 0x000fe40000000013 */
[----:B------:R-:W-:Y:S02]  /*2d7e0*/  SHF.R.U32.HI R6, RZ, 0x8, R64 ;  /* 0x00000008ff067819 */ /* 0x000fe40000011640 */
[----:B------:R-:W-:Y:S01]  /*2d7f0*/  SHF.R.U32.HI R19, RZ, 0x8, R62 ;  /* 0x00000008ff137819 */ /* 0x000fe2000001163e */
[----:B------:R-:W4:Y:S01]  /*2d800*/  LDL.LU R64, [R1+0x278] ;  /* 0x0002780001407983 */ /* 0x000f220000300800 */
[----:B------:R-:W-:-:S02]  /*2d810*/  PRMT R121, R51, 0x3340, R0 ;  /* 0x0000334033797816 */ /* 0x000fc40000000000 */
[----:B------:R-:W-:Y:S01]  /*2d820*/  SHF.R.U32.HI R10, RZ, 0x8, R70 ;  /* 0x00000008ff0a7819 */ /* 0x000fe20000011646 */
[----:B------:R-:W4:Y:S01]  /*2d830*/  LDL.LU R62, [R1+0x270] ;  /* 0x00027000013e7983 */ /* 0x000f220000300800 */
[----:B------:R-:W-:Y:S02]  /*2d840*/  SHF.R.U32.HI R57, RZ, 0x8, R57 ;  /* 0x00000008ff397819 */ /* 0x000fe40000011639 */
[----:B------:R-:W-:Y:S01]  /*2d850*/  PRMT R119, R56, 0x3340, R0 ;  /* 0x0000334038777816 */ /* 0x000fe20000000000 */
[----:B------:R-:W4:Y:S01]  /*2d860*/  LDL.LU R51, [R1+0x48] ;  /* 0x0000480001337983 */ /* 0x000f220000300800 */
[----:B------:R-:W-:Y:S02]  /*2d870*/  PRMT R70, R7, 0x3340, R9 ;  /* 0x0000334007467816 */ /* 0x000fe40000000009 */
[----:B------:R-:W-:Y:S01]  /*2d880*/  SHF.R.U32.HI R59, RZ, 0x8, R59 ;  /* 0x00000008ff3b7819 */ /* 0x000fe2000001163b */
[----:B------:R-:W4:Y:S01]  /*2d890*/  LDL.LU R56, [R1+0x274] ;  /* 0x0002740001387983 */ /* 0x000f220000300800 */
[----:B------:R-:W-:-:S02]  /*2d8a0*/  PRMT R118, R54, 0x3340, R55 ;  /* 0x0000334036767816 */ /* 0x000fc40000000037 */
[----:B------:R-:W-:Y:S01]  /*2d8b0*/  SHF.R.U32.HI R71, RZ, 0x8, R71 ;  /* 0x00000008ff477819 */ /* 0x000fe20000011647 */
[----:B------:R-:W4:Y:S01]  /*2d8c0*/  LDL.LU R54, [R1+0x268] ;  /* 0x0002680001367983 */ /* 0x000f220000300800 */
[----:B------:R-:W-:Y:S02]  /*2d8d0*/  SHF.R.U32.HI R7, RZ, 0x8, R61 ;  /* 0x00000008ff077819 */ /* 0x000fe4000001163d */
[----:B------:R-:W-:Y:S01]  /*2d8e0*/  LOP3.LUT R57, R57, 0xffff, RZ, 0xc0, !PT ;  /* 0x0000ffff39397812 */ /* 0x000fe200078ec0ff */
[----:B------:R-:W4:Y:S01]  /*2d8f0*/  LDL.LU R55, [R1+0x44] ;  /* 0x0000440001377983 */ /* 0x000f220000300800 */
[----:B------:R-:W-:Y:S02]  /*2d900*/  LOP3.LUT R59, R59, 0xffff, RZ, 0xc0, !PT ;  /* 0x0000ffff3b3b7812 */ /* 0x000fe400078ec0ff */
[----:B------:R-:W-:Y:S01]  /*2d910*/  LOP3.LUT R71, R71, 0xffff, RZ, 0xc0, !PT ;  /* 0x0000ffff47477812 */ /* 0x000fe200078ec0ff */
[----:B------:R-:W4:Y:S01]  /*2d920*/  LDL.LU R61, [R1+0x7c] ;  /* 0x00007c00013d7983 */ /* 0x000f220000300800 */
[----:B------:R-:W-:-:S02]  /*2d930*/  LOP3.LUT R7, R7, 0xffff, RZ, 0xc0, !PT ;  /* 0x0000ffff07077812 */ /* 0x000fc400078ec0ff */
[----:B------:R-:W-:Y:S01]  /*2d940*/  SHF.R.U32.HI R58, RZ, 0x8, R58 ;  /* 0x00000008ff3a7819 */ /* 0x000fe2000001163a */
[----:B------:R-:W4:Y:S01]  /*2d950*/  LDL.LU R49, [R1+0x90] ;  /* 0x0000900001317983 */ /* 0x000f220000300800 */
[----:B------:R-:W-:Y:S02]  /*2d960*/  PRMT R124, R57, 0x3340, R59 ;  /* 0x00003340397c7816 */ /* 0x000fe4000000003b */
[----:B------:R-:W-:Y:S01]  /*2d970*/  PRMT R71, R71, 0x3340, R7 ;  /* 0x0000334047477816 */ /* 0x000fe20000000007 */
[----:B------:R-:W4:Y:S01]  /*2d980*/  LDL.LU R57, [R1+0x8c] ;  /* 0x00008c0001397983 */ /* 0x000f220000300800 */
[----:B------:R-:W-:-:S03]  /*2d990*/  SHF.R.U32.HI R7, RZ, 0x8, R65 ;  /* 0x00000008ff077819 */ /* 0x000fc60000011641 */
[----:B------:R-:W4:Y:S01]  /*2d9a0*/  LDL.LU R65, [R1+0x280] ;  /* 0x0002800001417983 */ /* 0x000f220000300800 */
[----:B------:R-:W-:-:S03]  /*2d9b0*/  LOP3.LUT R58, R58, 0xffff, RZ, 0xc0, !PT ;  /* 0x0000ffff3a3a7812 */ /* 0x000fc600078ec0ff */
[----:B------:R-:W4:Y:S01]  /*2d9c0*/  LDL.LU R59, [R1+0x88] ;  /* 0x00008800013b7983 */ /* 0x000f220000300800 */
[----:B------:R-:W-:Y:S02]  /*2d9d0*/  LOP3.LUT R122, R122, 0xffff, RZ, 0xc0, !PT ;  /* 0x0000ffff7a7a7812 */ /* 0x000fe400078ec0ff */
[----:B------:R-:W-:Y:S02]  /*2d9e0*/  LOP3.LUT R19, R19, 0xffff, RZ, 0xc0, !PT ;  /* 0x0000ffff13137812 */ /* 0x000fe400078ec0ff */
[----:B------:R-:W-:Y:S02]  /*2d9f0*/  LOP3.LUT R6, R6, 0xffff, RZ, 0xc0, !PT ;  /* 0x0000ffff06067812 */ /* 0x000fe400078ec0ff */
[----:B------:R-:W-:Y:S02]  /*2da00*/  PRMT R122, R58, 0x3340, R122 ;  /* 0x000033403a7a7816 */ /* 0x000fe4000000007a */
[----:B------:R-:W-:Y:S01]  /*2da10*/  PRMT R19, R19, 0x3340, R6 ;  /* 0x0000334013137816 */ /* 0x000fe20000000006 */
[----:B------:R-:W4:Y:S01]  /*2da20*/  LDL.LU R58, [R1+0x84] ;  /* 0x00008400013a7983 */ /* 0x000f220000300800 */
[----:B------:R-:W-:-:S03]  /*2da30*/  SHF.R.U32.HI R6, RZ, 0x8, R60 ;  /* 0x00000008ff067819 */ /* 0x000fc6000001163c */
[----:B------:R-:W4:Y:S04]  /*2da40*/  LDL.LU R60, [R1+0x80] ;  /* 0x00008000013c7983 */ /* 0x000f280000300800 */
[----:B------:R-:W4:Y:S01]  /*2da50*/  LDL.LU R44, [R1+0x284] ;  /* 0x00028400012c7983 */ /* 0x000f220000300800 */
[----:B------:R-:W-:Y:S02]  /*2da60*/  LOP3.LUT R18, R18, 0xffff, RZ, 0xc0, !PT ;  /* 0x0000ffff12127812 */ /* 0x000fe400078ec0ff */
[----:B------:R-:W-:Y:S02]  /*2da70*/  LOP3.LUT R10, R10, 0xffff, RZ, 0xc0, !PT ;  /* 0x0000ffff0a0a7812 */ /* 0x000fe400078ec0ff */
[----:B------:R-:W-:Y:S02]  /*2da80*/  SHF.R.U32.HI R53, RZ, 0x8, R53 ;  /* 0x00000008ff357819 */ /* 0x000fe40000011635 */
[----:B------:R-:W-:-:S02]  /*2da90*/  LOP3.LUT R6, R6, 0xffff, RZ, 0xc0, !PT ;  /* 0x0000ffff06067812 */ /* 0x000fc400078ec0ff */
[----:B------:R-:W-:Y:S02]  /*2daa0*/  LOP3.LUT R7, R7, 0xffff, RZ, 0xc0, !PT ;  /* 0x0000ffff07077812 */ /* 0x000fe400078ec0ff */
[----:B------:R-:W-:Y:S02]  /*2dab0*/  PRMT R18, R18, 0x3340, R10 ;  /* 0x0000334012127816 */ /* 0x000fe4000000000a */
[----:B------:R-:W-:Y:S02]  /*2dac0*/  LOP3.LUT R53, R53, 0xffff, RZ, 0xc0, !PT ;  /* 0x0000ffff35357812 */ /* 0x000fe400078ec0ff */
[----:B------:R-:W-:Y:S02]  /*2dad0*/  SHF.R.U32.HI R43, RZ, 0x8, R43 ;  /* 0x00000008ff2b7819 */ /* 0x000fe4000001162b */
[----:B------:R-:W-:Y:S02]  /*2dae0*/  SHF.R.U32.HI R112, RZ, 0x8, R112 ;  /* 0x00000008ff707819 */ /* 0x000fe40000011670 */
[----:B------:R-:W-:-:S02]  /*2daf0*/  SHF.R.U32.HI R114, RZ, 0x8, R114 ;  /* 0x00000008ff727819 */ /* 0x000fc40000011672 */
[----:B------:R-:W-:Y:S02]  /*2db00*/  SHF.R.U32.HI R181, RZ, 0x8, R115 ;  /* 0x00000008ffb57819 */ /* 0x000fe40000011673 */
[----:B------:R-:W-:Y:S02]  /*2db10*/  SHF.R.U32.HI R48, RZ, 0x8, R48 ;  /* 0x00000008ff307819 */ /* 0x000fe40000011630 */
[----:B------:R-:W-:Y:S02]  /*2db20*/  SHF.R.U32.HI R50, RZ, 0x8, R50 ;  /* 0x00000008ff327819 */ /* 0x000fe40000011632 */
[----:B------:R-:W-:Y:S02]  /*2db30*/  PRMT R115, R53, 0x3340, R0 ;  /* 0x0000334035737816 */ /* 0x000fe40000000000 */
[----:B------:R-:W-:Y:S01]  /*2db40*/  LOP3.LUT R43, R43, 0xffff, RZ, 0xc0, !PT ;  /* 0x0000ffff2b2b7812 */ /* 0x000fe200078ec0ff */
[----:B------:R-:W4:Y:S01]  /*2db50*/  LDL.LU R53, [R1+0x54] ;  /* 0x0000540001357983 */ /* 0x000f220000300800 */
[----:B------:R-:W-:-:S02]  /*2db60*/  SHF.R.U32.HI R46, RZ, 0x8, R46 ;  /* 0x00000008ff2e7819 */ /* 0x000fc4000001162e */
[----:B------:R-:W-:Y:S02]  /*2db70*/  LOP3.LUT R112, R112, 0xffff, RZ, 0xc0, !PT ;  /* 0x0000ffff70707812 */ /* 0x000fe400078ec0ff */
[----:B------:R-:W-:Y:S02]  /*2db80*/  LOP3.LUT R114, R114, 0xffff, RZ, 0xc0, !PT ;  /* 0x0000ffff72727812 */ /* 0x000fe400078ec0ff */
[----:B------:R-:W-:Y:S02]  /*2db90*/  LOP3.LUT R48, R48, 0xffff, RZ, 0xc0, !PT ;  /* 0x0000ffff30307812 */ /* 0x000fe400078ec0ff */
[----:B------:R-:W-:Y:S02]  /*2dba0*/  SHF.R.U32.HI R47, RZ, 0x8, R47 ;  /* 0x00000008ff2f7819 */ /* 0x000fe4000001162f */
[----:B------:R-:W-:Y:S02]  /*2dbb0*/  LOP3.LUT R50, R50, 0xffff, RZ, 0xc0, !PT ;  /* 0x0000ffff32327812 */ /* 0x000fe400078ec0ff */
[----:B------:R-:W-:-:S02]  /*2dbc0*/  PRMT R111, R43, 0x3340, R0 ;  /* 0x000033402b6f7816 */ /* 0x000fc40000000000 */
[----:B------:R-:W-:Y:S02]  /*2dbd0*/  LOP3.LUT R46, R46, 0xffff, RZ, 0xc0, !PT ;  /* 0x0000ffff2e2e7812 */ /* 0x000fe400078ec0ff */
[----:B------:R-:W-:Y:S02]  /*2dbe0*/  PRMT R174, R112, 0x3340, R114 ;  /* 0x0000334070ae7816 */ /* 0x000fe40000000072 */
[----:B------:R-:W-:Y:S02]  /*2dbf0*/  LOP3.LUT R47, R47, 0xffff, RZ, 0xc0, !PT ;  /* 0x0000ffff2f2f7812 */ /* 0x000fe400078ec0ff */
[----:B------:R-:W-:Y:S02]  /*2dc00*/  PRMT R114, R48, 0x3340, R50 ;  /* 0x0000334030727816 */ /* 0x000fe40000000032 */
[----:B------:R-:W-:Y:S02]  /*2dc10*/  PRMT R112, R46, 0x3340, R47 ;  /* 0x000033402e707816 */ /* 0x000fe4000000002f */
[----:B--2---:R-:W-:-:S04]  /*2dc20*/  SHF.R.U32.HI R8, RZ, 0x8, R66 ;  /* 0x00000008ff087819 */ /* 0x004fc80000011642 */
[----:B------:R-:W-:Y:S02]  /*2dc30*/  LOP3.LUT R8, R8, 0xffff, RZ, 0xc0, !PT ;  /* 0x0000ffff08087812 */ /* 0x000fe400078ec0ff */
[----:B---3--:R-:W-:-:S04]  /*2dc40*/  SHF.R.U32.HI R9, RZ, 0x8, R69 ;  /* 0x00000008ff097819 */ /* 0x008fc80000011645 */
[----:B------:R-:W-:-:S04]  /*2dc50*/  LOP3.LUT R9, R9, 0xffff, RZ, 0xc0, !PT ;  /* 0x0000ffff09097812 */ /* 0x000fc800078ec0ff */
[----:B------:R-:W-:Y:S02]  /*2dc60*/  PRMT R66, R7, 0x3340, R9 ;  /* 0x0000334007427816 */ /* 0x000fe40000000009 */
[----:B----4-:R-:W-:Y:S02]  /*2dc70*/  SHF.R.U32.HI R10, RZ, 0x8, R68 ;  /* 0x00000008ff0a7819 */ /* 0x010fe40000011644 */
[----:B------:R-:W-:Y:S02]  /*2dc80*/  PRMT R68, R6, 0x3340, R8 ;  /* 0x0000334006447816 */ /* 0x000fe40000000008 */
[----:B------:R-:W-:Y:S02]  /*2dc90*/  SHF.R.U32.HI R64, RZ, 0x8, R64 ;  /* 0x00000008ff407819 */ /* 0x000fe40000011640 */
[----:B------:R-:W-:Y:S02]  /*2dca0*/  SHF.R.U32.HI R62, RZ, 0x8, R62 ;  /* 0x00000008ff3e7819 */ /* 0x000fe4000001163e */
[----:B------:R-:W-:-:S02]  /*2dcb0*/  SHF.R.U32.HI R22, RZ, 0x8, R51 ;  /* 0x00000008ff167819 */ /* 0x000fc40000011633 */
[----:B------:R-:W-:Y:S02]  /*2dcc0*/  SHF.R.U32.HI R7, RZ, 0x8, R56 ;  /* 0x00000008ff077819 */ /* 0x000fe40000011638 */
[----:B------:R-:W-:Y:S02]  /*2dcd0*/  SHF.R.U32.HI R8, RZ, 0x8, R54 ;  /* 0x00000008ff087819 */ /* 0x000fe40000011636 */
[----:B------:R-:W-:Y:S02]  /*2dce0*/  SHF.R.U32.HI R6, RZ, 0x8, R55 ;  /* 0x00000008ff067819 */ /* 0x000fe40000011637 */
[----:B------:R-:W-:Y:S02]  /*2dcf0*/  LOP3.LUT R22, R22, 0xffff, RZ, 0xc0, !PT ;  /* 0x0000ffff16167812 */ /* 0x000fe400078ec0ff */
[----:B------:R-:W-:Y:S02]  /*2dd00*/  SHF.R.U32.HI R63, RZ, 0x8, R61 ;  /* 0x00000008ff3f7819 */ /* 0x000fe4000001163d */
[----:B------:R-:W-:Y:S01]  /*2dd10*/  LOP3.LUT R62, R62, 0xffff, RZ, 0xc0, !PT ;  /* 0x0000ffff3e3e7812 */ /* 0x000fe200078ec0ff */
[----:B------:R-:W2:Y:S01]  /*2dd20*/  LDL.LU R61, [R1+0xa0] ;  /* 0x0000a000013d7983 */ /* 0x000ea20000300800 */
[----:B------:R-:W-:-:S02]  /*2dd30*/  LOP3.LUT R8, R8, 0xffff, RZ, 0xc0, !PT ;  /* 0x0000ffff08087812 */ /* 0x000fc400078ec0ff */
[----:B------:R-:W-:Y:S01]  /*2dd40*/  LOP3.LUT R6, R6, 0xffff, RZ, 0xc0, !PT ;  /* 0x0000ffff06067812 */ /* 0x000fe200078ec0ff */
[----:B------:R-:W3:Y:S01]  /*2dd50*/  LDL.LU R56, [R1+0x27c] ;  /* 0x00027c0001387983 */ /* 0x000ee20000300800 */
[----:B------:R-:W-:Y:S02]  /*2dd60*/  LOP3.LUT R64, R64, 0xffff, RZ, 0xc0, !PT ;  /* 0x0000ffff40407812 */ /* 0x000fe400078ec0ff */
[----:B------:R-:W-:Y:S01]  /*2dd70*/  LOP3.LUT R7, R7, 0xffff, RZ, 0xc0, !PT ;  /* 0x0000ffff07077812 */ /* 0x000fe200078ec0ff */
[----:B------:R-:W4:Y:S01]  /*2dd80*/  LDL.LU R54, [R1+0x50] ;  /* 0x0000500001367983 */ /* 0x000f220000300800 */
[----:B------:R-:W-:Y:S02]  /*2dd90*/  PRMT R62, R62, 0x3340, R8 ;  /* 0x000033403e3e7816 */ /* 0x000fe40000000008 */
[----:B------:R-:W-:Y:S01]  /*2dda0*/  PRMT R22, R22, 0x3340, R6 ;  /* 0x0000334016167816 */ /* 0x000fe20000000006 */
[----:B------:R-:W2:Y:S01]  /*2ddb0*/  LDL.LU R55, [R1+0x4c] ;  /* 0x00004c0001377983 */ /* 0x000ea20000300800 */
[----:B------:R-:W-:-:S02]  /*2ddc0*/  PRMT R64, R64, 0x3340, R7 ;  /* 0x0000334040407816 */ /* 0x000fc40000000007 */
[----:B------:R-:W-:Y:S01]  /*2ddd0*/  SHF.R.U32.HI R6, RZ, 0x8, R49 ;  /* 0x00000008ff067819 */ /* 0x000fe20000011631 */
[----:B------:R-:W2:Y:S01]  /*2dde0*/  LDL.LU R43, [R1+0x294] ;  /* 0x00029400012b7983 */ /* 0x000ea20000300800 */
[----:B------:R-:W-:Y:S02]  /*2ddf0*/  SHF.R.U32.HI R8, RZ, 0x8, R59 ;  /* 0x00000008ff087819 */ /* 0x000fe4000001163b */
[----:B------:R-:W-:Y:S01]  /*2de00*/  SHF.R.U32.HI R7, RZ, 0x8, R57 ;  /* 0x00000008ff077819 */ /* 0x000fe20000011639 */
[----:B------:R-:W2:Y:S01]  /*2de10*/  LDL.LU R51, [R1+0xa8] ;  /* 0x0000a80001337983 */ /* 0x000ea20000300800 */
[----:B------:R-:W-:-:S03]  /*2de20*/  LOP3.LUT R6, R6, 0xffff, RZ, 0xc0, !PT ;  /* 0x0000ffff06067812 */ /* 0x000fc600078ec0ff */
[----:B------:R-:W2:Y:S01]  /*2de30*/  LDL.LU R57, [R1+0x288] ;  /* 0x0002880001397983 */ /* 0x000ea20000300800 */
[----:B------:R-:W-:-:S03]  /*2de40*/  LOP3.LUT R8, R8, 0xffff, RZ, 0xc0, !PT ;  /* 0x0000ffff08087812 */ /* 0x000fc600078ec0ff */
[----:B------:R-:W2:Y:S01]  /*2de50*/  LDL.LU R48, [R1+0x28c] ;  /* 0x00028c0001307983 */ /* 0x000ea20000300800 */
[----:B------:R-:W-:-:S03]  /*2de60*/  SHF.R.U32.HI R9, RZ, 0x8, R58 ;  /* 0x00000008ff097819 */ /* 0x000fc6000001163a */
[----:B------:R-:W2:Y:S01]  /*2de70*/  LDL.LU R50, [R1+0xa4] ;  /* 0x0000a40001327983 */ /* 0x000ea20000300800 */
[----:B------:R-:W-:-:S03]  /*2de80*/  PRMT R58, R6, 0x3340, R8 ;  /* 0x00003340063a7816 */ /* 0x000fc60000000008 */
[----:B------:R-:W2:Y:S01]  /*2de90*/  LDL.LU R49, [R1+0x9c] ;  /* 0x00009c0001317983 */ /* 0x000ea20000300800 */
[----:B------:R-:W-:-:S03]  /*2dea0*/  SHF.R.U32.HI R6, RZ, 0x8, R44 ;  /* 0x00000008ff067819 */ /* 0x000fc6000001162c */
[----:B------:R-:W2:Y:S04]  /*2deb0*/  LDL.LU R46, [R1+0xd8] ;  /* 0x0000d800012e7983 */ /* 0x000ea80000300800 */
[----:B------:R-:W2:Y:S04]  /*2dec0*/  LDL.LU R47, [R1+0xd0] ;  /* 0x0000d000012f7983 */ /* 0x000ea80000300800 */
[----:B------:R-:W2:Y:S04]  /*2ded0*/  LDL.LU R20, [R1+0x2b8] ;  /* 0x0002b80001147983 */ /* 0x000ea80000300800 */
[----:B------:R-:W2:Y:S04]  /*2dee0*/  LDL.LU R45, [R1+0xcc] ;  /* 0x0000cc00012d7983 */ /* 0x000ea80000300800 */
[----:B------:R-:W2:Y:S01]  /*2def0*/  LDL.LU R44, [R1+0xc4] ;  /* 0x0000c400012c7983 */ /* 0x000ea20000300800 */
[----:B------:R-:W-:-:S02]  /*2df00*/  LOP3.LUT R7, R7, 0xffff, RZ, 0xc0, !PT ;  /* 0x0000ffff07077812 */ /* 0x000fc400078ec0ff */
[----:B------:R-:W-:Y:S02]  /*2df10*/  LOP3.LUT R9, R9, 0xffff, RZ, 0xc0, !PT ;  /* 0x0000ffff09097812 */ /* 0x000fe400078ec0ff */
[----:B------:R-:W-:Y:S02]  /*2df20*/  SHF.R.U32.HI R59, RZ, 0x8, R60 ;  /* 0x00000008ff3b7819 */ /* 0x000fe4000001163c */
[----:B------:R-:W-:Y:S02]  /*2df30*/  PRMT R60, R7, 0x3340, R9 ;  /* 0x00003340073c7816 */ /* 0x000fe40000000009 */
[----:B------:R-:W-:Y:S02]  /*2df40*/  SHF.R.U32.HI R7, RZ, 0x8, R53 ;  /* 0x00000008ff077819 */ /* 0x000fe40000011635 */
[----:B------:R-:W-:Y:S01]  /*2df50*/  SHF.R.U32.HI R38, RZ, 0x8, R38 ;  /* 0x00000008ff267819 */ /* 0x000fe20000011626 */
[----:B------:R-:W2:Y:S01]  /*2df60*/  LDL.LU R53, [R1+0xb0] ;  /* 0x0000b00001357983 */ /* 0x000ea20000300800 */
[----:B------:R-:W-:-:S02]  /*2df70*/  LOP3.LUT R6, R6, 0xffff, RZ, 0xc0, !PT ;  /* 0x0000ffff06067812 */ /* 0x000fc400078ec0ff */
[----:B------:R-:W-:Y:S02]  /*2df80*/  SHF.R.U32.HI R36, RZ, 0x8, R36 ;  /* 0x00000008ff247819 */ /* 0x000fe40000011624 */
[----:B------:R-:W-:Y:S02]  /*2df90*/  LOP3.LUT R7, R7, 0xffff, RZ, 0xc0, !PT ;  /* 0x0000ffff07077812 */ /* 0x000fe400078ec0ff */
[----:B------:R-:W-:Y:S02]  /*2dfa0*/  SHF.R.U32.HI R109, RZ, 0x8, R41 ;  /* 0x00000008ff6d7819 */ /* 0x000fe40000011629 */
[----:B------:R-:W-:Y:S01]  /*2dfb0*/  LOP3.LUT R166, R166, 0xffff, RZ, 0xc0, !PT ;  /* 0x0000ffffa6a67812 */ /* 0x000fe200078ec0ff */
[----:B------:R-:W2:Y:S01]  /*2dfc0*/  LDL.LU R41, [R1+0x2bc] ;  /* 0x0002bc0001297983 */ /* 0x000ea20000300800 */
[----:B------:R-:W-:Y:S02]  /*2dfd0*/  LOP3.LUT R103, R103, 0xffff, RZ, 0xc0, !PT ;  /* 0x0000ffff67677812 */ /* 0x000fe400078ec0ff */
[----:B------:R-:W-:-:S02]  /*2dfe0*/  SHF.R.U32.HI R107, RZ, 0x8, R40 ;  /* 0x00000008ff6b7819 */ /* 0x000fc40000011628 */
[----:B------:R-:W-:Y:S01]  /*2dff0*/  LOP3.LUT R10, R10, 0xffff, RZ, 0xc0, !PT ;  /* 0x0000ffff0a0a7812 */ /* 0x000fe200078ec0ff */
[----:B------:R-:W2:Y:S01]  /*2e000*/  LDL.LU R40, [R1+0xb8] ;  /* 0x0000b80001287983 */ /* 0x000ea20000300800 */
[----:B------:R-:W-:Y:S02]  /*2e010*/  LOP3.LUT R38, R38, 0xffff, RZ, 0xc0, !PT ;  /* 0x0000ffff26267812 */ /* 0x000fe400078ec0ff */
[----:B------:R-:W-:Y:S01]  /*2e020*/  LOP3.LUT R36, R36, 0xffff, RZ, 0xc0, !PT ;  /* 0x0000ffff24247812 */ /* 0x000fe200078ec0ff */
[----:B------:R-:W2:Y:S01]  /*2e030*/  LDL.LU R42, [R1+0x2b0] ;  /* 0x0002b000012a7983 */ /* 0x000ea20000300800 */
[----:B------:R-:W-:Y:S02]  /*2e040*/  SHF.R.U32.HI R79, RZ, 0x8, R11 ;  /* 0x00000008ff4f7819 */ /* 0x000fe4000001160b */
[----:B------:R-:W-:Y:S02]  /*2e050*/  SHF.R.U32.HI R11, RZ, 0x8, R67 ;  /* 0x00000008ff0b7819 */ /* 0x000fe40000011643 */
[----:B------:R-:W-:-:S02]  /*2e060*/  PRMT R166, R166, 0x3340, R103 ;  /* 0x00003340a6a67816 */ /* 0x000fc40000000067 */
[----:B------:R-:W-:Y:S02]  /*2e070*/  PRMT R67, R10, 0x3340, R0 ;  /* 0x000033400a437816 */ /* 0x000fe40000000000 */
[----:B------:R-:W-:Y:S02]  /*2e080*/  SHF.R.U32.HI R103, RZ, 0x8, R240 ;  /* 0x00000008ff677819 */ /* 0x000fe400000116f0 */
[----:B------:R-:W-:Y:S02]  /*2e090*/  PRMT R240, R36, 0x3340, R38 ;  /* 0x0000334024f07816 */ /* 0x000fe40000000026 */
[----:B---3--:R-:W-:Y:S02]  /*2e0a0*/  SHF.R.U32.HI R8, RZ, 0x8, R56 ;  /* 0x00000008ff087819 */ /* 0x008fe40000011638 */
[----:B----4-:R-:W-:Y:S02]  /*2e0b0*/  SHF.R.U32.HI R54, RZ, 0x8, R54 ;  /* 0x00000008ff367819 */ /* 0x010fe40000011636 */
[----:B------:R-:W-:-:S02]  /*2e0c0*/  LOP3.LUT R8, R8, 0xffff, RZ, 0xc0, !PT ;  /* 0x0000ffff08087812 */ /* 0x000fc400078ec0ff */
[----:B------:R-:W-:Y:S02]  /*2e0d0*/  LOP3.LUT R54, R54, 0xffff, RZ, 0xc0, !PT ;  /* 0x0000ffff36367812 */ /* 0x000fe400078ec0ff */
[----:B------:R-:W-:Y:S02]  /*2e0e0*/  PRMT R56, R6, 0x3340, R8 ;  /* 0x0000334006387816 */ /* 0x000fe40000000008 */
[----:B------:R-:W-:Y:S02]  /*2e0f0*/  PRMT R54, R7, 0x3340, R54 ;  /* 0x0000334007367816 */ /* 0x000fe40000000036 */
[----:B--2---:R-:W-:Y:S02]  /*2e100*/  SHF.R.U32.HI R6, RZ, 0x8, R43 ;  /* 0x00000008ff067819 */ /* 0x004fe4000001162b */
[----:B------:R-:W2:Y:S01]  /*2e110*/  LDL.LU R43, [R1+0xb4] ;  /* 0x0000b400012b7983 */ /* 0x000ea20000300800 */
[----:B------:R-:W-:-:S03]  /*2e120*/  SHF.R.U32.HI R7, RZ, 0x8, R48 ;  /* 0x00000008ff077819 */ /* 0x000fc60000011630 */
[----:B------:R-:W3:Y:S01]  /*2e130*/  LDL.LU R48, [R1+0x2a4] ;  /* 0x0002a40001307983 */ /* 0x000ee20000300800 */
[----:B------:R-:W-:-:S03]  /*2e140*/  SHF.R.U32.HI R9, RZ, 0x8, R49 ;  /* 0x00000008ff097819 */ /* 0x000fc60000011631 */
[----:B------:R-:W4:Y:S01]  /*2e150*/  LDL.LU R49, [R1+0xac] ;  /* 0x0000ac0001317983 */ /* 0x000f220000300800 */
[----:B------:R-:W-:-:S03]  /*2e160*/  SHF.R.U32.HI R10, RZ, 0x8, R44 ;  /* 0x00000008ff0a7819 */ /* 0x000fc6000001162c */
[----:B------:R-:W4:Y:S04]  /*2e170*/  LDL.LU R44, [R1+0x2a0] ;  /* 0x0002a000012c7983 */ /* 0x000f280000300800 */
[----:B------:R-:W4:Y:S04]  /*2e180*/  LDL.LU R38, [R1+0x29c] ;  /* 0x00029c0001267983 */ /* 0x000f280000300800 */
[----:B------:R-:W2:Y:S01]  /*2e190*/  LDL.LU R36, [R1+0x290] ;  /* 0x0002900001247983 */ /* 0x000ea20000300800 */
[----:B------:R-:W-:Y:S02]  /*2e1a0*/  SHF.R.U32.HI R35, RZ, 0x8, R35 ;  /* 0x00000008ff237819 */ /* 0x000fe40000011623 */
[----:B------:R-:W-:-:S02]  /*2e1b0*/  SHF.R.U32.HI R37, RZ, 0x8, R37 ;  /* 0x00000008ff257819 */ /* 0x000fc40000011625 */
[----:B------:R-:W-:Y:S02]  /*2e1c0*/  SHF.R.U32.HI R51, RZ, 0x8, R51 ;  /* 0x00000008ff337819 */ /* 0x000fe40000011633 */
[----:B------:R-:W-:Y:S02]  /*2e1d0*/  SHF.R.U32.HI R8, RZ, 0x8, R50 ;  /* 0x00000008ff087819 */ /* 0x000fe40000011632 */
[----:B------:R-:W-:Y:S02]  /*2e1e0*/  LOP3.LUT R35, R35, 0xffff, RZ, 0xc0, !PT ;  /* 0x0000ffff23237812 */ /* 0x000fe400078ec0ff */
[----:B------:R-:W-:Y:S02]  /*2e1f0*/  LOP3.LUT R37, R37, 0xffff, RZ, 0xc0, !PT ;  /* 0x0000ffff25257812 */ /* 0x000fe400078ec0ff */
[----:B------:R-:W-:Y:S02]  /*2e200*/  SHF.R.U32.HI R52, RZ, 0x8, R52 ;  /* 0x00000008ff347819 */ /* 0x000fe40000011634 */
[----:B------:R-:W-:-:S02]  /*2e210*/  LOP3.LUT R51, R51, 0xffff, RZ, 0xc0, !PT ;  /* 0x0000ffff33337812 */ /* 0x000fc400078ec0ff */
[----:B------:R-:W-:Y:S02]  /*2e220*/  LOP3.LUT R8, R8, 0xffff, RZ, 0xc0, !PT ;  /* 0x0000ffff08087812 */ /* 0x000fe400078ec0ff */
[----:B------:R-:W-:Y:S02]  /*2e230*/  PRMT R104, R35, 0x3340, R37 ;  /* 0x0000334023687816 */ /* 0x000fe40000000025 */
[----:B------:R-:W-:Y:S01]  /*2e240*/  LOP3.LUT R52, R52, 0xffff, RZ, 0xc0, !PT ;  /* 0x0000ffff34347812 */ /* 0x000fe200078ec0ff */
[----:B------:R-:W4:Y:S01]  /*2e250*/  LDL.LU R35, [R1+0xec] ;  /* 0x0000ec0001237983 */ /* 0x000f220000300800 */
[----:B------:R-:W-:Y:S02]  /*2e260*/  PRMT R51, R51, 0x3340, R8 ;  /* 0x0000334033337816 */ /* 0x000fe40000000008 */
[----:B------:R-:W-:Y:S01]  /*2e270*/  LOP3.LUT R6, R6, 0xffff, RZ, 0xc0, !PT ;  /* 0x0000ffff06067812 */ /* 0x000fe200078ec0ff */
[----:B------:R-:W4:Y:S01]  /*2e280*/  LDL.LU R37, [R1+0xe8] ;  /* 0x0000e80001257983 */ /* 0x000f220000300800 */
[----:B------:R-:W-:-:S02]  /*2e290*/  LOP3.LUT R7, R7, 0xffff, RZ, 0xc0, !PT ;  /* 0x0000ffff07077812 */ /* 0x000fc400078ec0ff */
[----:B------:R-:W-:Y:S02]  /*2e2a0*/  LOP3.LUT R9, R9, 0xffff, RZ, 0xc0, !PT ;  /* 0x0000ffff09097812 */ /* 0x000fe400078ec0ff */
[----:B------:R-:W-:Y:S02]  /*2e2b0*/  SHF.R.U32.HI R8, RZ, 0x8, R20 ;  /* 0x00000008ff087819 */ /* 0x000fe40000011614 */
[----:B------:R-:W4:Y:S01]  /*2e2c0*/  LDL.LU R20, [R1+0x298] ;  /* 0x0002980001147983 */ /* 0x000f220000300800 */
[--C-:B------:R-:W-:Y:S02]  /*2e2d0*/  PRMT R113, R52, 0x3340, R0.reuse ;  /* 0x0000334034717816 */ /* 0x100fe40000000000 */
[----:B------:R-:W-:Y:S02]  /*2e2e0*/  PRMT R50, R6, 0x3340, R7 ;  /* 0x0000334006327816 */ /* 0x000fe40000000007 */
[----:B------:R-:W-:Y:S02]  /*2e2f0*/  PRMT R52, R9, 0x3340, R0 ;  /* 0x0000334009347816 */ /* 0x000fe40000000000 */
[----:B------:R-:W-:-:S02]  /*2e300*/  SHF.R.U32.HI R6, RZ, 0x8, R46 ;  /* 0x00000008ff067819 */ /* 0x000fc4000001162e */
[----:B------:R-:W-:Y:S02]  /*2e310*/  SHF.R.U32.HI R9, RZ, 0x8, R45 ;  /* 0x00000008ff097819 */ /* 0x000fe4000001162d */
[----:B------:R-:W-:Y:S01]  /*2e320*/  SHF.R.U32.HI R7, RZ, 0x8, R47 ;  /* 0x00000008ff077819 */ /* 0x000fe2000001162f */
[----:B------:R-:W4:Y:S01]  /*2e330*/  LDL.LU R45, [R1+0xc0] ;  /* 0x0000c000012d7983 */ /* 0x000f220000300800 */
[----:B------:R-:W-:Y:S02]  /*2e340*/  SHF.R.U32.HI R99, RZ, 0x8, R101 ;  /* 0x00000008ff637819 */ /* 0x000fe40000011665 */
[----:B------:R-:W-:Y:S02]  /*2e350*/  SHF.R.U32.HI R96, RZ, 0x8, R31 ;  /* 0x00000008ff607819 */ /* 0x000fe4000001161f */
[----:B------:R-:W-:Y:S01]  /*2e360*/  SHF.R.U32.HI R101, RZ, 0x8, R32 ;  /* 0x00000008ff657819 */ /* 0x000fe20000011620 */
[----:B------:R-:W4:Y:S01]  /*2e370*/  LDL.LU R31, [R1+0xd4] ;  /* 0x0000d400011f7983 */ /* 0x000f220000300800 */
[----:B------:R-:W-:-:S02]  /*2e380*/  LOP3.LUT R6, R6, 0xffff, RZ, 0xc0, !PT ;  /* 0x0000ffff06067812 */ /* 0x000fc400078ec0ff */
[----:B------:R-:W-:Y:S01]  /*2e390*/  LOP3.LUT R9, R9, 0xffff, RZ, 0xc0, !PT ;  /* 0x0000ffff09097812 */ /* 0x000fe200078ec0ff */
[----:B------:R-:W4:Y:S01]  /*2e3a0*/  LDL.LU R32, [R1+0x98] ;  /* 0x0000980001207983 */ /* 0x000f220000300800 */
[----:B------:R-:W-:Y:S02]  /*2e3b0*/  LOP3.LUT R7, R7, 0xffff, RZ, 0xc0, !PT ;  /* 0x0000ffff07077812 */ /* 0x000fe400078ec0ff */
[----:B------:R-:W-:Y:S01]  /*2e3c0*/  LOP3.LUT R10, R10, 0xffff, RZ, 0xc0, !PT ;  /* 0x0000ffff0a0a7812 */ /* 0x000fe200078ec0ff */
[----:B------:R-:W4:Y:S01]  /*2e3d0*/  LDL.LU R33, [R1+0xc8] ;  /* 0x0000c80001217983 */ /* 0x000f220000300800 */
[----:B------:R-:W-:Y:S02]  /*2e3e0*/  SHF.R.U32.HI R105, RZ, 0x8, R39 ;  /* 0x00000008ff697819 */ /* 0x000fe40000011627 */
[----:B------:R-:W-:Y:S01]  /*2e3f0*/  PRMT R46, R6, 0x3340, R9 ;  /* 0x00003340062e7816 */ /* 0x000fe20000000009 */
[----:B------:R-:W4:Y:S01]  /*2e400*/  LDL.LU R39, [R1+0x2c8] ;  /* 0x0002c80001277983 */ /* 0x000f220000300800 */
[----:B------:R-:W-:-:S02]  /*2e410*/  PRMT R23, R7, 0x3340, R10 ;  /* 0x0000334007177816 */ /* 0x000fc4000000000a */
[----:B------:R-:W-:Y:S02]  /*2e420*/  SHF.R.U32.HI R6, RZ, 0x8, R41 ;  /* 0x00000008ff067819 */ /* 0x000fe40000011629 */
[----:B------:R-:W-:Y:S01]  /*2e430*/  SHF.R.U32.HI R7, RZ, 0x8, R40 ;  /* 0x00000008ff077819 */ /* 0x000fe20000011628 */
[----:B------:R-:W4:Y:S04]  /*2e440*/  LDL.LU R41, [R1+0x94] ;  /* 0x0000940001297983 */ /* 0x000f280000300800 */
[----:B------:R-:W4:Y:S01]  /*2e450*/  LDL.LU R40, [R1+0xbc] ;  /* 0x0000bc0001287983 */ /* 0x000f220000300800 */
[----:B--2---:R-:W-:-:S03]  /*2e460*/  SHF.R.U32.HI R26, RZ, 0x8, R36 ;  /* 0x00000008ff1a7819 */ /* 0x004fc60000011624 */
[----:B------:R-:W2:Y:S04]  /*2e470*/  LDL.LU R36, [R1+0x2d0] ;  /* 0x0002d00001247983 */ /* 0x000ea80000300800 */
[----:B------:R-:W2:Y:S04]  /*2e480*/  LDL.LU R34, [R1+0x2cc] ;  /* 0x0002cc0001227983 */ /* 0x000ea80000300800 */
[----:B------:R-:W2:Y:S01]  /*2e490*/  LDL.LU R28, [R1+0x2c4] ;  /* 0x0002c400011c7983 */ /* 0x000ea20000300800 */
[----:B------:R-:W-:Y:S02]  /*2e4a0*/  LOP3.LUT R11, R11, 0xffff, RZ, 0xc0, !PT ;  /* 0x0000ffff0b0b7812 */ /* 0x000fe400078ec0ff */
[----:B------:R-:W-:-:S02]  /*2e4b0*/  LOP3.LUT R8, R8, 0xffff, RZ, 0xc0, !PT ;  /* 0x0000ffff08087812 */ /* 0x000fc400078ec0ff */
[--C-:B------:R-:W-:Y:S02]  /*2e4c0*/  PRMT R69, R11, 0x3340, R0.reuse ;  /* 0x000033400b457816 */ /* 0x100fe40000000000 */
[----:B------:R-:W-:Y:S02]  /*2e4d0*/  SHF.R.U32.HI R11, RZ, 0x8, R53 ;  /* 0x00000008ff0b7819 */ /* 0x000fe40000011635 */
[----:B------:R-:W-:Y:S02]  /*2e4e0*/  PRMT R53, R8, 0x3340, R0 ;  /* 0x0000334008357816 */ /* 0x000fe40000000000 */
[----:B------:R-:W-:Y:S02]  /*2e4f0*/  SHF.R.U32.HI R8, RZ, 0x8, R42 ;  /* 0x00000008ff087819 */ /* 0x000fe4000001162a */
[----:B------:R-:W-:Y:S02]  /*2e500*/  SHF.R.U32.HI R9, RZ, 0x8, R43 ;  /* 0x00000008ff097819 */ /* 0x000fe4000001162b */
[----:B------:R-:W-:-:S02]  /*2e510*/  LOP3.LUT R6, R6, 0xffff, RZ, 0xc0, !PT ;  /* 0x0000ffff06067812 */ /* 0x000fc400078ec0ff */
[----:B------:R-:W-:Y:S02]  /*2e520*/  LOP3.LUT R8, R8, 0xffff, RZ, 0xc0, !PT ;  /* 0x0000ffff08087812 */ /* 0x000fe400078ec0ff */
[----:B------:R-:W-:Y:S02]  /*2e530*/  SHF.R.U32.HI R86, RZ, 0x8, R86 ;  /* 0x00000008ff567819 */ /* 0x000fe40000011656 */
[----:B---3--:R-:W-:Y:S02]  /*2e540*/  SHF.R.U32.HI R10, RZ, 0x8, R48 ;  /* 0x00000008ff0a7819 */ /* 0x008fe40000011630 */
[----:B------:R-:W-:Y:S02]  /*2e550*/  LOP3.LUT R7, R7, 0xffff, RZ, 0xc0, !PT ;  /* 0x0000ffff07077812 */ /* 0x000fe400078ec0ff */
[----:B------:R-:W-:Y:S02]  /*2e560*/  LOP3.LUT R9, R9, 0xffff, RZ, 0xc0, !PT ;  /* 0x0000ffff09097812 */ /* 0x000fe400078ec0ff */
[----:B------:R-:W-:-:S02]  /*2e570*/  PRMT R48, R6, 0x3340, R8 ;  /* 0x0000334006307816 */ /* 0x000fc40000000008 */
[----:B----4-:R-:W-:Y:S02]  /*2e580*/  SHF.R.U32.HI R38, RZ, 0x8, R38 ;  /* 0x00000008ff267819 */ /* 0x010fe40000011626 */
[----:B------:R-:W-:Y:S02]  /*2e590*/  SHF.R.U32.HI R8, RZ, 0x8, R37 ;  /* 0x00000008ff087819 */ /* 0x000fe40000011625 */
[----:B------:R-:W-:Y:S02]  /*2e5a0*/  SHF.R.U32.HI R6, RZ, 0x8, R20 ;  /* 0x00000008ff067819 */ /* 0x000fe40000011614 */
[----:B------:R-:W-:Y:S02]  /*2e5b0*/  LOP3.LUT R86, R86, 0xffff, RZ, 0xc0, !PT ;  /* 0x0000ffff56567812 */ /* 0x000fe400078ec0ff */
[----:B------:R-:W-:Y:S02]  /*2e5c0*/  PRMT R42, R7, 0x3340, R9 ;  /* 0x00003340072a7816 */ /* 0x000fe40000000009 */
[----:B------:R-:W-:-:S02]  /*2e5d0*/  SHF.R.U32.HI R44, RZ, 0x8, R44 ;  /* 0x00000008ff2c7819 */ /* 0x000fc4000001162c */
[----:B------:R-:W-:Y:S02]  /*2e5e0*/  SHF.R.U32.HI R7, RZ, 0x8, R35 ;  /* 0x00000008ff077819 */ /* 0x000fe40000011623 */
[----:B------:R-:W-:Y:S01]  /*2e5f0*/  LOP3.LUT R26, R26, 0xffff, RZ, 0xc0, !PT ;  /* 0x0000ffff1a1a7812 */ /* 0x000fe200078ec0ff */
[----:B------:R-:W3:Y:S01]  /*2e600*/  LDL.LU R35, [R1+0x2c0] ;  /* 0x0002c00001237983 */ /* 0x000ee20000300800 */
[----:B------:R-:W-:Y:S02]  /*2e610*/  LOP3.LUT R8, R8, 0xffff, RZ, 0xc0, !PT ;  /* 0x0000ffff08087812 */ /* 0x000fe400078ec0ff */
[----:B------:R-:W-:Y:S01]  /*2e620*/  LOP3.LUT R38, R38, 0xffff, RZ, 0xc0, !PT ;  /* 0x0000ffff26267812 */ /* 0x000fe200078ec0ff */
[----:B------:R-:W4:Y:S01]  /*2e630*/  LDL.LU R37, [R1+0x2ac] ;  /* 0x0002ac0001257983 */ /* 0x000f220000300800 */
[----:B------:R-:W-:Y:S02]  /*2e640*/  LOP3.LUT R6, R6, 0xffff, RZ, 0xc0, !PT ;  /* 0x0000ffff06067812 */ /* 0x000fe400078ec0ff */
[----:B------:R-:W-:Y:S01]  /*2e650*/  PRMT R137, R86, 0x3340, R0 ;  /* 0x0000334056897816 */ /* 0x000fe20000000000 */
[----:B------:R-:W4:Y:S01]  /*2e660*/  LDL.LU R20, [R1+0x2b4] ;  /* 0x0002b40001147983 */ /* 0x000f220000300800 */
[----:B------:R-:W-:-:S02]  /*2e670*/  SHF.R.U32.HI R17, RZ, 0x8, R17 ;  /* 0x00000008ff117819 */ /* 0x000fc40000011611 */
[----:B------:R-:W-:Y:S01]  /*2e680*/  SHF.R.U32.HI R86, RZ, 0x8, R21 ;  /* 0x00000008ff567819 */ /* 0x000fe20000011615 */
[----:B------:R-:W4:Y:S01]  /*2e690*/  LDL.LU R30, [R1+0x2dc] ;  /* 0x0002dc00011e7983 */ /* 0x000f220000300800 */
[----:B------:R-:W-:Y:S02]  /*2e6a0*/  LOP3.LUT R44, R44, 0xffff, RZ, 0xc0, !PT ;  /* 0x0000ffff2c2c7812 */ /* 0x000fe400078ec0ff */
[----:B------:R-:W-:Y:S02]  /*2e6b0*/  LOP3.LUT R7, R7, 0xffff, RZ, 0xc0, !PT ;  /* 0x0000ffff07077812 */ /* 0x000fe400078ec0ff */
[----:B------:R-:W-:Y:S02]  /*2e6c0*/  PRMT R26, R26, 0x3340, R8 ;  /* 0x000033401a1a7816 */ /* 0x000fe40000000008 */
[----:B------:R-:W-:Y:S02]  /*2e6d0*/  PRMT R38, R38, 0x3340, R6 ;  /* 0x0000334026267816 */ /* 0x000fe40000000006 */
[----:B------:R-:W-:-:S02]  /*2e6e0*/  LOP3.LUT R17, R17, 0xffff, RZ, 0xc0, !PT ;  /* 0x0000ffff11117812 */ /* 0x000fc400078ec0ff */
[----:B------:R-:W-:Y:S02]  /*2e6f0*/  SHF.R.U32.HI R6, RZ, 0x8, R31 ;  /* 0x00000008ff067819 */ /* 0x000fe4000001161f */
[----:B------:R-:W-:Y:S02]  /*2e700*/  SHF.R.U32.HI R8, RZ, 0x8, R33 ;  /* 0x00000008ff087819 */ /* 0x000fe40000011621 */
[----:B------:R-:W-:Y:S02]  /*2e710*/  SHF.R.U32.HI R29, RZ, 0x8, R29 ;  /* 0x00000008ff1d7819 */ /* 0x000fe4000001161d */
[----:B------:R-:W-:Y:S02]  /*2e720*/  LOP3.LUT R86, R86, 0xffff, RZ, 0xc0, !PT ;  /* 0x0000ffff56567812 */ /* 0x000fe400078ec0ff */
[----:B------:R-:W-:Y:S02]  /*2e730*/  PRMT R44, R44, 0x3340, R7 ;  /* 0x000033402c2c7816 */ /* 0x000fe40000000007 */
[----:B------:R-:W-:-:S02]  /*2e740*/  SHF.R.U32.HI R7, RZ, 0x8, R32 ;  /* 0x00000008ff077819 */ /* 0x000fc40000011620 */
[----:B------:R-:W-:Y:S01]  /*2e750*/  LOP3.LUT R6, R6, 0xffff, RZ, 0xc0, !PT ;  /* 0x0000ffff06067812 */ /* 0x000fe200078ec0ff */
[----:B------:R-:W4:Y:S01]  /*2e760*/  LDL.LU R32, [R1+0x2a8] ;  /* 0x0002a80001207983 */ /* 0x000f220000300800 */
[----:B------:R-:W-:Y:S02]  /*2e770*/  LOP3.LUT R8, R8, 0xffff, RZ, 0xc0, !PT ;  /* 0x0000ffff08087812 */ /* 0x000fe400078ec0ff */
[----:B------:R-:W-:Y:S02]  /*2e780*/  LOP3.LUT R29, R29, 0xffff, RZ, 0xc0, !PT ;  /* 0x0000ffff1d1d7812 */ /* 0x000fe400078ec0ff */
[----:B------:R-:W-:Y:S02]  /*2e790*/  PRMT R86, R17, 0x3340, R86 ;  /* 0x0000334011567816 */ /* 0x000fe40000000056 */
[----:B------:R-:W-:Y:S01]  /*2e7a0*/  LOP3.LUT R96, R96, 0xffff, RZ, 0xc0, !PT ;  /* 0x0000ffff60607812 */ /* 0x000fe200078ec0ff */
[----:B------:R-:W4:Y:S01]  /*2e7b0*/  LDL.LU R17, [R1+0x2d8] ;  /* 0x0002d80001117983 */ /* 0x000f220000300800 */
[----:B------:R-:W-:-:S02]  /*2e7c0*/  SHF.R.U32.HI R97, RZ, 0x8, R24 ;  /* 0x00000008ff617819 */ /* 0x000fc40000011618 */
[----:B------:R-:W-:Y:S01]  /*2e7d0*/  SHF.R.U32.HI R9, RZ, 0x8, R41 ;  /* 0x00000008ff097819 */ /* 0x000fe20000011629 */
[----:B------:R-:W4:Y:S01]  /*2e7e0*/  LDL.LU R24, [R1+0x204] ;  /* 0x0002040001187983 */ /* 0x000f220000300800 */
[----:B------:R-:W-:Y:S02]  /*2e7f0*/  SHF.R.U32.HI R41, RZ, 0x8, R40 ;  /* 0x00000008ff297819 */ /* 0x000fe40000011628 */
[----:B------:R-:W-:Y:S01]  /*2e800*/  PRMT R40, R6, 0x3340, R8 ;  /* 0x0000334006287816 */ /* 0x000fe20000000008 */
[----:B------:R-:W4:Y:S01]  /*2e810*/  LDL.LU R31, [R1+0x2d4] ;  /* 0x0002d400011f7983 */ /* 0x000f220000300800 */
[----:B------:R-:W-:-:S03]  /*2e820*/  PRMT R96, R29, 0x3340, R96 ;  /* 0x000033401d607816 */ /* 0x000fc60000000060 */
[----:B------:R-:W4:Y:S01]  /*2e830*/  LDL.LU R33, [R1+0xdc] ;  /* 0x0000dc0001217983 */ /* 0x000f220000300800 */
[----:B--2---:R-:W-:-:S03]  /*2e840*/  SHF.R.U32.HI R6, RZ, 0x8, R28 ;  /* 0x00000008ff067819 */ /* 0x004fc6000001161c */
[----:B------:R-:W2:Y:S04]  /*2e850*/  LDL.LU R28, [R1+0x200] ;  /* 0x00020000011c7983 */ /* 0x000ea80000300800 */
[----:B------:R-:W2:Y:S04]  /*2e860*/  LDL.LU R29, [R1+0x2e0] ;  /* 0x0002e000011d7983 */ /* 0x000ea80000300800 */
[----:B------:R-:W2:Y:S01]  /*2e870*/  LDL.LU R25, [R1+0x2e4] ;  /* 0x0002e40001197983 */ /* 0x000ea20000300800 */
[----:B------:R-:W-:Y:S02]  /*2e880*/  SHF.R.U32.HI R36, RZ, 0x8, R36 ;  /* 0x00000008ff247819 */ /* 0x000fe40000011624 */
[----:B------:R-:W-:-:S02]  /*2e890*/  SHF.R.U32.HI R12, RZ, 0x8, R89 ;  /* 0x00000008ff0c7819 */ /* 0x000fc40000011659 */
[----:B------:R-:W-:Y:S02]  /*2e8a0*/  LOP3.LUT R7, R7, 0xffff, RZ, 0xc0, !PT ;  /* 0x0000ffff07077812 */ /* 0x000fe400078ec0ff */
[----:B------:R-:W-:Y:S02]  /*2e8b0*/  LOP3.LUT R9, R9, 0xffff, RZ, 0xc0, !PT ;  /* 0x0000ffff09097812 */ /* 0x000fe400078ec0ff */
[----:B------:R-:W-:Y:S02]  /*2e8c0*/  SHF.R.U32.HI R91, RZ, 0x8, R27 ;  /* 0x00000008ff5b7819 */ /* 0x000fe4000001161b */
[----:B------:R-:W-:Y:S02]  /*2e8d0*/  LOP3.LUT R36, R36, 0xffff, RZ, 0xc0, !PT ;  /* 0x0000ffff24247812 */ /* 0x000fe400078ec0ff */
[----:B------:R-:W-:Y:S02]  /*2e8e0*/  LOP3.LUT R6, R6, 0xffff, RZ, 0xc0, !PT ;  /* 0x0000ffff06067812 */ /* 0x000fe400078ec0ff */
[----:B------:R-:W-:-:S02]  /*2e8f0*/  LOP3.LUT R12, R12, 0xffff, RZ, 0xc0, !PT ;  /* 0x0000ffff0c0c7812 */ /* 0x000fc400078ec0ff */
[----:B------:R-:W-:Y:S02]  /*2e900*/  PRMT R27, R7, 0x3340, R9 ;  /* 0x00003340071b7816 */ /* 0x000fe40000000009 */
[----:B------:R-:W-:Y:S02]  /*2e910*/  PRMT R36, R36, 0x3340, R6 ;  /* 0x0000334024247816 */ /* 0x000fe40000000006 */
[----:B------:R-:W-:Y:S02]  /*2e920*/  PRMT R89, R12, 0x3340, R0 ;  /* 0x000033400c597816 */ /* 0x000fe40000000000 */
[----:B---3--:R-:W-:Y:S02]  /*2e930*/  SHF.R.U32.HI R7, RZ, 0x8, R35 ;  /* 0x00000008ff077819 */ /* 0x008fe40000011623 */
[----:B----4-:R-:W-:Y:S02]  /*2e940*/  SHF.R.U32.HI R35, RZ, 0x8, R37 ;  /* 0x00000008ff237819 */ /* 0x010fe40000011625 */
[----:B------:R-:W-:-:S02]  /*2e950*/  SHF.R.U32.HI R37, RZ, 0x8, R20 ;  /* 0x00000008ff257819 */ /* 0x000fc40000011614 */
[----:B------:R-:W3:Y:S04]  /*2e960*/  LDL.LU R20, [R1+0x2e8] ;  /* 0x0002e80001147983 */ /* 0x000ee80000300800 */
[----:B------:R-:W4:Y:S04]  /*2e970*/  LDL.LU R21, [R1+0x2ec] ;  /* 0x0002ec0001157983 */ /* 0x000f280000300800 */
[----:B------:R-:W3:Y:S01]  /*2e980*/  LDL.LU R12, [R1+0x2f4] ;  /* 0x0002f400010c7983 */ /* 0x000ee20000300800 */
[----:B------:R-:W-:Y:S02]  /*2e990*/  SHF.R.U32.HI R16, RZ, 0x8, R4 ;  /* 0x00000008ff107819 */ /* 0x000fe40000011604 */
[----:B------:R-:W-:-:S02]  /*2e9a0*/  SHF.R.U32.HI R6, RZ, 0x8, R24 ;  /* 0x00000008ff067819 */ /* 0x000fc40000011618 */
[----:B--2---:R-:W-:Y:S02]  /*2e9b0*/  SHF.R.U32.HI R24, RZ, 0x8, R25 ;  /* 0x00000008ff187819 */ /* 0x004fe40000011619 */
[----:B------:R-:W-:Y:S02]  /*2e9c0*/  SHF.R.U32.HI R25, RZ, 0x8, R2 ;  /* 0x00000008ff197819 */ /* 0x000fe40000011602 */
[----:B------:R-:W2:Y:S04]  /*2e9d0*/  LDL.LU R2, [R1+0x2128] ;  /* 0x0021280001027983 */ /* 0x000ea80000300800 */
[----:B------:R-:W4:Y:S01]  /*2e9e0*/  LDL.LU R4, [R1+0x2124] ;  /* 0x0021240001047983 */ /* 0x000f220000300800 */
[----:B------:R-:W-:Y:S02]  /*2e9f0*/  SHF.R.U32.HI R34, RZ, 0x8, R34 ;  /* 0x00000008ff227819 */ /* 0x000fe40000011622 */
[----:B------:R-:W-:-:S02]  /*2ea00*/  LOP3.LUT R7, R7, 0xffff, RZ, 0xc0, !PT ;  /* 0x0000ffff07077812 */ /* 0x000fc400078ec0ff */
[----:B------:R-:W-:-:S04]  /*2ea10*/  LOP3.LUT R34, R34, 0xffff, RZ, 0xc0, !PT ;  /* 0x0000ffff22227812 */ /* 0x000fc800078ec0ff */
[----:B------:R-:W-:Y:S02]  /*2ea20*/  PRMT R34, R34, 0x3340, R7 ;  /* 0x0000334022227816 */ /* 0x000fe40000000007 */
        /* <DEDUP_REMOVED lines=11> */
[----:B------:R-:W-:Y:S02]  /*2eae0*/  PRMT R136, R136, 0x3340, R83 ;  /* 0x0000334088887816 */ /* 0x000fe40000000053 */
[----:B------:R-:W-:Y:S02]  /*2eaf0*/  PRMT R82, R13, 0x3340, R14 ;  /* 0x000033400d527816 */ /* 0x000fe4000000000e */
[----:B------:R-:W-:Y:S02]  /*2eb00*/  PRMT R83, R15, 0x3340, R0 ;  /* 0x000033400f537816 */ /* 0x000fe40000000000 */
[----:B------:R-:W-:Y:S02]  /*2eb10*/  SHF.R.U32.HI R15, RZ, 0x8, R221 ;  /* 0x00000008ff0f7819 */ /* 0x000fe400000116dd */
[----:B---3--:R-:W-:Y:S02]  /*2eb20*/  SHF.R.U32.HI R14, RZ, 0x8, R12 ;  /* 0x00000008ff0e7819 */ /* 0x008fe4000001160c */
[----:B--2---:R-:W-:-:S02]  /*2eb30*/  SHF.R.U32.HI R17, RZ, 0x8, R2 ;  /* 0x00000008ff117819 */ /* 0x004fc40000011602 */
[----:B------:R-:W2:Y:S01]  /*2eb40*/  LDL.LU R2, [R1+0x2120] ;  /* 0x0021200001027983 */ /* 0x000ea20000300800 */
[----:B----4-:R-:W-:-:S03]  /*2eb50*/  SHF.R.U32.HI R12, RZ, 0x8, R4 ;  /* 0x00000008ff0c7819 */ /* 0x010fc60000011604 */
[----:B------:R-:W3:Y:S04]  /*2eb60*/  LDL.LU R221, [R1+0x211c] ;  /* 0x00211c0001dd7983 */ /* 0x000ee80000300800 */
[----:B------:R-:W4:Y:S01]  /*2eb70*/  LDL.LU R4, [R1+0x2118] ;  /* 0x0021180001047983 */ /* 0x000f220000300800 */
[----:B------:R-:W-:-:S04]  /*2eb80*/  LOP3.LUT R11, R11, 0xffff, RZ, 0xc0, !PT ;  /* 0x0000ffff0b0b7812 */ /* 0x000fc800078ec0ff */
[--C-:B------:R-:W-:Y:S02]  /*2eb90*/  PRMT R47, R11, 0x3340, R0.reuse ;  /* 0x000033400b2f7816 */ /* 0x100fe40000000000 */
[----:B------:R-:W-:Y:S02]  /*2eba0*/  SHF.R.U32.HI R11, RZ, 0x8, R49 ;  /* 0x00000008ff0b7819 */ /* 0x000fe40000011631 */
[----:B------:R-:W-:Y:S02]  /*2ebb0*/  LOP3.LUT R10, R10, 0xffff, RZ, 0xc0, !PT ;  /* 0x0000ffff0a0a7812 */ /* 0x000fe400078ec0ff */
[----:B------:R-:W-:Y:S02]  /*2ebc0*/  LOP3.LUT R11, R11, 0xffff, RZ, 0xc0, !PT ;  /* 0x0000ffff0b0b7812 */ /* 0x000fe400078ec0ff */
[--C-:B------:R-:W-:Y:S02]  /*2ebd0*/  PRMT R49, R10, 0x3340, R0.reuse ;  /* 0x000033400a317816 */ /* 0x100fe40000000000 */
[----:B------:R-:W-:-:S02]  /*2ebe0*/  PRMT R43, R11, 0x3340, R0 ;  /* 0x000033400b2b7816 */ /* 0x000fc40000000000 */
[----:B--2---:R-:W-:Y:S02]  /*2ebf0*/  SHF.R.U32.HI R13, RZ, 0x8, R2 ;  /* 0x00000008ff0d7819 */ /* 0x004fe40000011602 */
[----:B------:R-:W2:Y:S01]  /*2ec00*/  LDL.LU R2, [R1+0x2114] ;  /* 0x0021140001027983 */ /* 0x000ea20000300800 */
[----:B---3--:R-:W-:-:S03]  /*2ec10*/  SHF.R.U32.HI R10, RZ, 0x8, R221 ;  /* 0x00000008ff0a7819 */ /* 0x008fc600000116dd */
[----:B------:R-:W3:Y:S01]  /*2ec20*/  LDL.LU R221, [R1+0x2110] ;  /* 0x0021100001dd7983 */ /* 0x000ee20000300800 */
[----:B----4-:R-:W-:-:S03]  /*2ec30*/  SHF.R.U32.HI R11, RZ, 0x8, R4 ;  /* 0x00000008ff0b7819 */ /* 0x010fc60000011604 */
[----:B------:R-:W4:Y:S01]  /*2ec40*/  LDL.LU R4, [R1+0x210c] ;  /* 0x00210c0001047983 */ /* 0x000f220000300800 */
[----:B------:R-:W-:Y:S02]  /*2ec50*/  SHF.R.U32.HI R30, RZ, 0x8, R30 ;  /* 0x00000008ff1e7819 */ /* 0x000fe4000001161e */
[----:B------:R-:W-:Y:S02]  /*2ec60*/  SHF.R.U32.HI R32, RZ, 0x8, R32 ;  /* 0x00000008ff207819 */ /* 0x000fe40000011620 */
[----:B------:R-:W-:Y:S02]  /*2ec70*/  LOP3.LUT R30, R30, 0xffff, RZ, 0xc0, !PT ;  /* 0x0000ffff1e1e7812 */ /* 0x000fe400078ec0ff */
[----:B------:R-:W-:Y:S02]  /*2ec80*/  LOP3.LUT R7, R7, 0xffff, RZ, 0xc0, !PT ;  /* 0x0000ffff07077812 */ /* 0x000fe400078ec0ff */
[----:B------:R-:W-:Y:S02]  /*2ec90*/  LOP3.LUT R32, R32, 0xffff, RZ, 0xc0, !PT ;  /* 0x0000ffff20207812 */ /* 0x000fe400078ec0ff */
[----:B------:R-:W-:-:S02]  /*2eca0*/  LOP3.LUT R6, R6, 0xffff, RZ, 0xc0, !PT ;  /* 0x0000ffff06067812 */ /* 0x000fc400078ec0ff */
[----:B------:R-:W-:Y:S02]  /*2ecb0*/  PRMT R30, R30, 0x3340, R7 ;  /* 0x000033401e1e7816 */ /* 0x000fe40000000007 */
[----:B------:R-:W-:Y:S02]  /*2ecc0*/  SHF.R.U32.HI R7, RZ, 0x8, R243 ;  /* 0x00000008ff077819 */ /* 0x000fe400000116f3 */
[----:B------:R-:W-:Y:S02]  /*2ecd0*/  PRMT R32, R32, 0x3340, R6 ;  /* 0x0000334020207816 */ /* 0x000fe40000000006 */
[----:B--2---:R-:W-:Y:S02]  /*2ece0*/  SHF.R.U32.HI R9, RZ, 0x8, R2 ;  /* 0x00000008ff097819 */ /* 0x004fe40000011602 */
[----:B------:R-:W2:Y:S01]  /*2ecf0*/  LDL.LU R2, [R1+0x2108] ;  /* 0x0021080001027983 */ /* 0x000ea20000300800 */
[----:B---3--:R-:W-:-:S03]  /*2ed00*/  SHF.R.U32.HI R8, RZ, 0x8, R221 ;  /* 0x00000008ff087819 */ /* 0x008fc600000116dd */
[----:B------:R-:W3:Y:S01]  /*2ed10*/  LDL.LU R243, [R1+0x2104] ;  /* 0x0021040001f37983 */ /* 0x000ee20000300800 */
[----:B----4-:R-:W-:-:S03]  /*2ed20*/  SHF.R.U32.HI R6, RZ, 0x8, R4 ;  /* 0x00000008ff067819 */ /* 0x010fc60000011604 */
[----:B------:R-:W4:Y:S04]  /*2ed30*/  LDL.LU R221, [R1+0x2100] ;  /* 0x0021000001dd7983 */ /* 0x000f280000300800 */
[----:B------:R-:W4:Y:S01]  /*2ed40*/  LDL.LU R4, [R1+0x20fc] ;  /* 0x0020fc0001047983 */ /* 0x000f220000300800 */
[----:B------:R-:W-:-:S04]  /*2ed50*/  SHF.R.U32.HI R252, RZ, 0x8, R3 ;  /* 0x00000008fffc7819 */ /* 0x000fc80000011603 */
[----:B------:R-:W-:-:S04]  /*2ed60*/  LOP3.LUT R3, R252, 0xffff, RZ, 0xc0, !PT ;  /* 0x0000fffffc037812 */ /* 0x000fc800078ec0ff */
[----:B------:R-:W-:Y:S02]  /*2ed70*/  PRMT R3, R3, 0x3340, R0 ;  /* 0x0000334003037816 */ /* 0x000fe40000000000 */
[----:B------:R-:W-:-:S04]  /*2ed80*/  SHF.R.U32.HI R5, RZ, 0x8, R5 ;  /* 0x00000008ff057819 */ /* 0x000fc80000011605 */
[----:B------:R-:W-:Y:S02]  /*2ed90*/  LOP3.LUT R5, R5, 0xffff, RZ, 0xc0, !PT ;  /* 0x0000ffff05057812 */ /* 0x000fe400078ec0ff */
[--C-:B------:R-:W-:Y:S02]  /*2eda0*/  PRMT R190, R190, 0x3340, R0.reuse ;  /* 0x00003340bebe7816 */ /* 0x100fe40000000000 */
[----:B------:R-:W-:Y:S02]  /*2edb0*/  PRMT R5, R5, 0x3340, R0 ;  /* 0x0000334005057816 */ /* 0x000fe40000000000 */
[----:B------:R-:W-:Y:S02]  /*2edc0*/  LOP3.LUT R191, R191, 0xffff, RZ, 0xc0, !PT ;  /* 0x0000ffffbfbf7812 */ /* 0x000fe400078ec0ff */
[----:B------:R-:W-:Y:S02]  /*2edd0*/  LOP3.LUT R192, R192, 0xffff, RZ, 0xc0, !PT ;  /* 0x0000ffffc0c07812 */ /* 0x000fe400078ec0ff */
[----:B------:R-:W-:-:S02]  /*2ede0*/  LOP3.LUT R193, R193, 0xffff, RZ, 0xc0, !PT ;  /* 0x0000ffffc1c17812 */ /* 0x000fc400078ec0ff */
[----:B------:R-:W-:Y:S02]  /*2edf0*/  SHF.R.U32.HI R195, RZ, 0x8, R195 ;  /* 0x00000008ffc37819 */ /* 0x000fe400000116c3 */
[----:B------:R-:W-:Y:S02]  /*2ee00*/  PRMT R191, R191, 0x3340, R0 ;  /* 0x00003340bfbf7816 */ /* 0x000fe40000000000 */
[----:B------:R-:W-:Y:S02]  /*2ee10*/  PRMT R190, R251, 0x5410, R190 ;  /* 0x00005410fbbe7816 */ /* 0x000fe400000000be */
[--C-:B------:R-:W-:Y:S02]  /*2ee20*/  PRMT R192, R192, 0x3340, R0.reuse ;  /* 0x00003340c0c07816 */ /* 0x100fe40000000000 */
[----:B------:R-:W-:Y:S02]  /*2ee30*/  LOP3.LUT R194, R194, 0xffff, RZ, 0xc0, !PT ;  /* 0x0000ffffc2c27812 */ /* 0x000fe400078ec0ff */
[----:B------:R-:W-:-:S02]  /*2ee40*/  PRMT R193, R193, 0x3340, R0 ;  /* 0x00003340c1c17816 */ /* 0x000fc40000000000 */
[----:B------:R-:W-:Y:S02]  /*2ee50*/  LOP3.LUT R195, R195, 0xffff, RZ, 0xc0, !PT ;  /* 0x0000ffffc3c37812 */ /* 0x000fe400078ec0ff */
[----:B------:R-:W-:Y:S02]  /*2ee60*/  PRMT R191, R250, 0x5410, R191 ;  /* 0x00005410fabf7816 */ /* 0x000fe400000000bf */
[----:B------:R-:W-:Y:S02]  /*2ee70*/  SHF.R.U32.HI R198, RZ, 0x8, R198 ;  /* 0x00000008ffc67819 */ /* 0x000fe400000116c6 */
[----:B------:R-:W-:Y:S02]  /*2ee80*/  PRMT R192, R249, 0x5410, R192 ;  /* 0x00005410f9c07816 */ /* 0x000fe400000000c0 */
[--C-:B------:R-:W-:Y:S02]  /*2ee90*/  PRMT R194, R194, 0x3340, R0.reuse ;  /* 0x00003340c2c27816 */ /* 0x100fe40000000000 */
[----:B------:R-:W-:-:S02]  /*2eea0*/  PRMT R195, R195, 0x3340, R0 ;  /* 0x00003340c3c37816 */ /* 0x000fc40000000000 */
[----:B------:R-:W-:Y:S02]  /*2eeb0*/  LOP3.LUT R198, R198, 0xffff, RZ, 0xc0, !PT ;  /* 0x0000ffffc6c67812 */ /* 0x000fe400078ec0ff */
[----:B------:R-:W-:Y:S02]  /*2eec0*/  LOP3.LUT R200, R200, 0xffff, RZ, 0xc0, !PT ;  /* 0x0000ffffc8c87812 */ /* 0x000fe400078ec0ff */
[--C-:B------:R-:W-:Y:S02]  /*2eed0*/  PRMT R198, R198, 0x3340, R0.reuse ;  /* 0x00003340c6c67816 */ /* 0x100fe40000000000 */
[----:B------:R-:W-:Y:S02]  /*2eee0*/  LOP3.LUT R201, R201, 0xffff, RZ, 0xc0, !PT ;  /* 0x0000ffffc9c97812 */ /* 0x000fe400078ec0ff */
[----:B------:R-:W-:Y:S02]  /*2eef0*/  LOP3.LUT R202, R202, 0xffff, RZ, 0xc0, !PT ;  /* 0x0000ffffcaca7812 */ /* 0x000fe400078ec0ff */
[----:B------:R-:W-:-:S02]  /*2ef00*/  PRMT R200, R200, 0x3340, R0 ;  /* 0x00003340c8c87816 */ /* 0x000fc40000000000 */
[--C-:B------:R-:W-:Y:S02]  /*2ef10*/  PRMT R201, R201, 0x3340, R0.reuse ;  /* 0x00003340c9c97816 */ /* 0x100fe40000000000 */
[----:B------:R-:W-:Y:S02]  /*2ef20*/  LOP3.LUT R203, R203, 0xffff, RZ, 0xc0, !PT ;  /* 0x0000ffffcbcb7812 */ /* 0x000fe400078ec0ff */
[--C-:B------:R-:W-:Y:S02]  /*2ef30*/  PRMT R202, R202, 0x3340, R0.reuse ;  /* 0x00003340caca7816 */ /* 0x100fe40000000000 */
[----:B------:R-:W-:Y:S02]  /*2ef40*/  LOP3.LUT R204, R204, 0xffff, RZ, 0xc0, !PT ;  /* 0x0000ffffcccc7812 */ /* 0x000fe400078ec0ff */
[----:B------:R-:W-:Y:S02]  /*2ef50*/  PRMT R203, R203, 0x3340, R0 ;  /* 0x00003340cbcb7816 */ /* 0x000fe40000000000 */
[----:B------:R-:W-:-:S02]  /*2ef60*/  LOP3.LUT R206, R206, 0xffff, RZ, 0xc0, !PT ;  /* 0x0000ffffcece7812 */ /* 0x000fc400078ec0ff */
        /* <DEDUP_REMOVED lines=9> */
[----:B------:R-:W-:Y:S02]  /*2f000*/  PRMT R211, R211, 0x3340, R0 ;  /* 0x00003340d3d37816 */ /* 0x000fe40000000000 */
[----:B------:R-:W-:Y:S02]  /*2f010*/  LOP3.LUT R213, R213, 0xffff, RZ, 0xc0, !PT ;  /* 0x0000ffffd5d57812 */ /* 0x000fe400078ec0ff */
[----:B------:R-:W-:-:S02]  /*2f020*/  SHF.R.U32.HI R216, RZ, 0x8, R216 ;  /* 0x00000008ffd87819 */ /* 0x000fc400000116d8 */
[--C-:B------:R-:W-:Y:S02]  /*2f030*/  PRMT R213, R213, 0x3340, R0.reuse ;  /* 0x00003340d5d57816 */ /* 0x100fe40000000000 */
[----:B------:R-:W-:Y:S02]  /*2f040*/  LOP3.LUT R214, R214, 0xffff, RZ, 0xc0, !PT ;  /* 0x0000ffffd6d67812 */ /* 0x000fe400078ec0ff */
[----:B------:R-:W-:Y:S02]  /*2f050*/  LOP3.LUT R216, R216, 0xffff, RZ, 0xc0, !PT ;  /* 0x0000ffffd8d87812 */ /* 0x000fe400078ec0ff */
[----:B------:R-:W-:Y:S02]  /*2f060*/  SHF.R.U32.HI R217, RZ, 0x8, R217 ;  /* 0x00000008ffd97819 */ /* 0x000fe400000116d9 */
[--C-:B------:R-:W-:Y:S02]  /*2f070*/  PRMT R214, R214, 0x3340, R0.reuse ;  /* 0x00003340d6d67816 */ /* 0x100fe40000000000 */
[----:B------:R-:W-:-:S02]  /*2f080*/  PRMT R216, R216, 0x3340, R0 ;  /* 0x00003340d8d87816 */ /* 0x000fc40000000000 */
[----:B------:R-:W-:Y:S02]  /*2f090*/  LOP3.LUT R217, R217, 0xffff, RZ, 0xc0, !PT ;  /* 0x0000ffffd9d97812 */ /* 0x000fe400078ec0ff */
[----:B------:R-:W-:Y:S02]  /*2f0a0*/  LOP3.LUT R187, R187, 0xffff, RZ, 0xc0, !PT ;  /* 0x0000ffffbbbb7812 */ /* 0x000fe400078ec0ff */
[--C-:B------:R-:W-:Y:S02]  /*2f0b0*/  PRMT R217, R217, 0x3340, R0.reuse ;  /* 0x00003340d9d97816 */ /* 0x100fe40000000000 */
[----:B------:R-:W-:Y:S02]  /*2f0c0*/  PRMT R187, R187, 0x3340, R0 ;  /* 0x00003340bbbb7816 */ /* 0x000fe40000000000 */
[----:B------:R-:W-:Y:S02]  /*2f0d0*/  LOP3.LUT R181, R181, 0xffff, RZ, 0xc0, !PT ;  /* 0x0000ffffb5b57812 */ /* 0x000fe400078ec0ff */
[----:B------:R-:W-:-:S02]  /*2f0e0*/  PRMT R187, R186, 0x5410, R187 ;  /* 0x00005410babb7816 */ /* 0x000fc400000000bb */
[----:B------:R-:W-:Y:S02]  /*2f0f0*/  PRMT R186, R188, 0x5410, R189 ;  /* 0x00005410bcba7816 */ /* 0x000fe400000000bd */
[----:B------:R-:W-:Y:S02]  /*2f100*/  LOP3.LUT R175, R175, 0xffff, RZ, 0xc0, !PT ;  /* 0x0000ffffafaf7812 */ /* 0x000fe400078ec0ff */
[----:B------:R-:W-:Y:S02]  /*2f110*/  PRMT R182, R182, 0x5410, R183 ;  /* 0x00005410b6b67816 */ /* 0x000fe400000000b7 */
[----:B------:R-:W-:Y:S02]  /*2f120*/  PRMT R181, R181, 0x3340, R0 ;  /* 0x00003340b5b57816 */ /* 0x000fe40000000000 */
[----:B------:R-:W-:Y:S02]  /*2f130*/  LOP3.LUT R177, R177, 0xffff, RZ, 0xc0, !PT ;  /* 0x0000ffffb1b17812 */ /* 0x000fe400078ec0ff */
[----:B------:R-:W-:-:S02]  /*2f140*/  PRMT R183, R184, 0x5410, R185 ;  /* 0x00005410b8b77816 */ /* 0x000fc400000000b9 */
[--C-:B------:R-:W-:Y:S02]  /*2f150*/  PRMT R175, R175, 0x3340, R0.reuse ;  /* 0x00003340afaf7816 */ /* 0x100fe40000000000 */
[----:B------:R-:W-:Y:S02]  /*2f160*/  PRMT R178, R178, 0x5410, R179 ;  /* 0x00005410b2b27816 */ /* 0x000fe400000000b3 */
[----:B------:R-:W-:Y:S02]  /*2f170*/  PRMT R177, R177, 0x3340, R0 ;  /* 0x00003340b1b17816 */ /* 0x000fe40000000000 */
[----:B------:R-:W-:Y:S02]  /*2f180*/  SHF.R.U32.HI R169, RZ, 0x8, R169 ;  /* 0x00000008ffa97819 */ /* 0x000fe400000116a9 */
[----:B------:R-:W-:Y:S02]  /*2f190*/  PRMT R179, R180, 0x5410, R181 ;  /* 0x00005410b4b37816 */ /* 0x000fe400000000b5 */
[----:B------:R-:W-:-:S02]  /*2f1a0*/  LOP3.LUT R167, R167, 0xffff, RZ, 0xc0, !PT ;  /* 0x0000ffffa7a77812 */ /* 0x000fc400078ec0ff */
[----:B------:R-:W-:Y:S02]  /*2f1b0*/  PRMT R174, R174, 0x5410, R175 ;  /* 0x00005410aeae7816 */ /* 0x000fe400000000af */
[----:B------:R-:W-:Y:S02]  /*2f1c0*/  LOP3.LUT R169, R169, 0xffff, RZ, 0xc0, !PT ;  /* 0x0000ffffa9a97812 */ /* 0x000fe400078ec0ff */
[----:B------:R-:W-:Y:S02]  /*2f1d0*/  PRMT R175, R176, 0x5410, R177 ;  /* 0x00005410b0af7816 */ /* 0x000fe400000000b1 */
[----:B------:R-:W-:Y:S02]  /*2f1e0*/  PRMT R167, R167, 0x3340, R0 ;  /* 0x00003340a7a77816 */ /* 0x000fe40000000000 */
[----:B------:R-:W-:Y:S02]  /*2f1f0*/  LOP3.LUT R163, R163, 0xffff, RZ, 0xc0, !PT ;  /* 0x0000ffffa3a37812 */ /* 0x000fe400078ec0ff */
[----:B------:R-:W-:-:S02]  /*2f200*/  PRMT R171, R171, 0x5410, R172 ;  /* 0x00005410abab7816 */ /* 0x000fc400000000ac */
[--C-:B------:R-:W-:Y:S02]  /*2f210*/  PRMT R169, R169, 0x3340, R0.reuse ;  /* 0x00003340a9a97816 */ /* 0x100fe40000000000 */
[----:B------:R-:W-:Y:S02]  /*2f220*/  LOP3.LUT R165, R165, 0xffff, RZ, 0xc0, !PT ;  /* 0x0000ffffa5a57812 */ /* 0x000fe400078ec0ff */
[----:B------:R-:W-:Y:S02]  /*2f230*/  PRMT R170, R170, 0x5410, R173 ;  /* 0x00005410aaaa7816 */ /* 0x000fe400000000ad */
[----:B------:R-:W-:Y:S02]  /*2f240*/  PRMT R163, R163, 0x3340, R0 ;  /* 0x00003340a3a37816 */ /* 0x000fe40000000000 */
[----:B------:R-:W-:Y:S02]  /*2f250*/  LOP3.LUT R159, R159, 0xffff, RZ, 0xc0, !PT ;  /* 0x0000ffff9f9f7812 */ /* 0x000fe400078ec0ff */
[----:B------:R-:W-:-:S02]  /*2f260*/  PRMT R166, R166, 0x5410, R167 ;  /* 0x00005410a6a67816 */ /* 0x000fc400000000a7 */
[----:B------:R-:W-:Y:S02]  /*2f270*/  PRMT R165, R165, 0x3340, R0 ;  /* 0x00003340a5a57816 */ /* 0x000fe40000000000 */
[----:B------:R-:W-:Y:S02]  /*2f280*/  LOP3.LUT R161, R161, 0xffff, RZ, 0xc0, !PT ;  /* 0x0000ffffa1a17812 */ /* 0x000fe400078ec0ff */
[----:B--2---:R-:W-:-:S04]  /*2f290*/  SHF.R.U32.HI R2, RZ, 0x8, R2 ;  /* 0x00000008ff027819 */ /* 0x004fc80000011602 */
[----:B------:R-:W-:Y:S02]  /*2f2a0*/  LOP3.LUT R252, R2, 0xffff, RZ, 0xc0, !PT ;  /* 0x0000ffff02fc7812 */ /* 0x000fe400078ec0ff */
[----:B------:R-:W2:Y:S02]  /*2f2b0*/  LDL.LU R2, [R1+0x20f8] ;  /* 0x0020f80001027983 */ /* 0x000ea40000300800 */
[----:B------:R-:W-:Y:S02]  /*2f2c0*/  PRMT R252, R252, 0x3340, R0 ;  /* 0x00003340fcfc7816 */ /* 0x000fe40000000000 */
[----:B------:R0:W-:Y:S04]  /*2f2d0*/  STL [R1+0x48], R3 ;  /* 0x0000480301007387 */ /* 0x0001e80000100800 */
[----:B0-----:R-:W2:Y:S04]  /*2f2e0*/  LDL.LU R3, [R1+0x20f4] ;  /* 0x0020f40001037983 */ /* 0x001ea80000300800 */
[----:B------:R3:W-:Y:S02]  /*2f2f0*/  STL [R1+0x44], R252 ;  /* 0x000044fc01007387 */ /* 0x0007e40000100800 */
[----:B---3--:R-:W-:-:S02]  /*2f300*/  SHF.R.U32.HI R252, RZ, 0x8, R243 ;  /* 0x00000008fffc7819 */ /* 0x008fc400000116f3 */
[----:B----4-:R-:W-:Y:S02]  /*2f310*/  SHF.R.U32.HI R243, RZ, 0x8, R221 ;  /* 0x00000008fff37819 */ /* 0x010fe400000116dd */
[----:B------:R-:W-:Y:S02]  /*2f320*/  SHF.R.U32.HI R221, RZ, 0x8, R4 ;  /* 0x00000008ffdd7819 */ /* 0x000fe40000011604 */
[----:B------:R-:W-:-:S03]  /*2f330*/  LOP3.LUT R4, R252, 0xffff, RZ, 0xc0, !PT ;  /* 0x0000fffffc047812 */ /* 0x000fc600078ec0ff */
[----:B------:R-:W-:Y:S01]  /*2f340*/  IMAD.MOV.U32 R252, RZ, RZ, R221 ;  /* 0x000000fffffc7224 */ /* 0x000fe200078e00dd */
[----:B------:R-:W-:Y:S01]  /*2f350*/  LOP3.LUT R243, R243, 0xffff, RZ, 0xc0, !PT ;  /* 0x0000fffff3f37812 */ /* 0x000fe200078ec0ff */
[----:B------:R-:W3:Y:S01]  /*2f360*/  LDL.LU R221, [R1+0x20f0] ;  /* 0x0020f00001dd7983 */ /* 0x000ee20000300800 */
[--C-:B------:R-:W-:Y:S02]  /*2f370*/  PRMT R4, R4, 0x3340, R0.reuse ;  /* 0x0000334004047816 */ /* 0x100fe40000000000 */
[----:B------:R-:W-:Y:S02]  /*2f380*/  LOP3.LUT R252, R252, 0xffff, RZ, 0xc0, !PT ;  /* 0x0000fffffcfc7812 */ /* 0x000fe400078ec0ff */
[--C-:B------:R-:W-:Y:S01]  /*2f390*/  PRMT R243, R243, 0x3340, R0.reuse ;  /* 0x00003340f3f37816 */ /* 0x100fe20000000000 */
[----:B------:R0:W-:Y:S01]  /*2f3a0*/  STL [R1+0x2c], R4 ;  /* 0x00002c0401007387 */ /* 0x0001e20000100800 */
[----:B------:R-:W-:-:S03]  /*2f3b0*/  PRMT R252, R252, 0x3340, R0 ;  /* 0x00003340fcfc7816 */ /* 0x000fc60000000000 */
[----:B0-----:R-:W4:Y:S04]  /*2f3c0*/  LDL.LU R4, [R1+0x20ec] ;  /* 0x0020ec0001047983 */ /* 0x001f280000300800 */
[----:B------:R0:W-:Y:S04]  /*2f3d0*/  STL [R1+0x30], R5 ;  /* 0x0000300501007387 */ /* 0x0001e80000100800 */
[----:B0-----:R-:W4:Y:S04]  /*2f3e0*/  LDL.LU R5, [R1+0x20e8] ;  /* 0x0020e80001057983 */ /* 0x001f280000300800 */
[----:B------:R0:W-:Y:S04]  /*2f3f0*/  STL [R1+0x28], R243 ;  /* 0x000028f301007387 */ /* 0x0001e80000100800 */
[----:B0-----:R-:W4:Y:S04]  /*2f400*/  LDL.LU R243, [R1+0x20e4] ;  /* 0x0020e40001f37983 */ /* 0x001f280000300800 */
[----:B------:R-:W-:Y:S04]  /*2f410*/  STL [R1+0x24], R252 ;  /* 0x000024fc01007387 */ /* 0x000fe80000100800 */
[----:B------:R0:W-:Y:S04]  /*2f420*/  STL [R1+0x5a8], R190 ;  /* 0x0005a8be01007387 */ /* 0x0001e80000100800 */
[----:B------:R1:W-:Y:S01]  /*2f430*/  STL [R1+0x5a4], R191 ;  /* 0x0005a4bf01007387 */ /* 0x0003e20000100800 */
[----:B0-----:R-:W-:-:S03]  /*2f440*/  PRMT R190, R248, 0x5410, R193 ;  /* 0x00005410f8be7816 */ /* 0x001fc600000000c1 */
[----:B------:R0:W-:Y:S01]  /*2f450*/  STL [R1+0x5a0], R192 ;  /* 0x0005a0c001007387 */ /* 0x0001e20000100800 */
[----:B-1----:R-:W-:-:S03]  /*2f460*/  PRMT R191, R247, 0x5410, R194 ;  /* 0x00005410f7bf7816 */ /* 0x002fc600000000c2 */
[----:B------:R1:W-:Y:S01]  /*2f470*/  STL [R1+0x59c], R190 ;  /* 0x00059cbe01007387 */ /* 0x0003e20000100800 */
[----:B0-----:R-:W-:-:S03]  /*2f480*/  PRMT R192, R246, 0x5410, R195 ;  /* 0x00005410f6c07816 */ /* 0x001fc600000000c3 */
[----:B------:R0:W-:Y:S01]  /*2f490*/  STL [R1+0x598], R191 ;  /* 0x000598bf01007387 */ /* 0x0001e20000100800 */
[----:B-1----:R-:W-:-:S03]  /*2f4a0*/  PRMT R190, R245, 0x5410, R196 ;  /* 0x00005410f5be7816 */ /* 0x002fc600000000c4 */
[----:B------:R1:W-:Y:S04]  /*2f4b0*/  STL [R1+0x594], R192 ;  /* 0x000594c001007387 */ /* 0x0003e80000100800 */
[----:B------:R1:W-:Y:S01]  /*2f4c0*/  STL [R1+0x590], R190 ;  /* 0x000590be01007387 */ /* 0x0003e20000100800 */
[----:B0-----:R-:W-:Y:S02]  /*2f4d0*/  PRMT R191, R244, 0x5410, R197 ;  /* 0x00005410f4bf7816 */ /* 0x001fe400000000c5 */
[----:B-1----:R-:W-:-:S03]  /*2f4e0*/  PRMT R192, R231, 0x5410, R198 ;  /* 0x00005410e7c07816 */ /* 0x002fc600000000c6 */
[----:B------:R0:W-:Y:S01]  /*2f4f0*/  STL [R1+0x58c], R191 ;  /* 0x00058cbf01007387 */ /* 0x0001e20000100800 */
[----:B------:R-:W-:-:S03]  /*2f500*/  PRMT R190, R230, 0x5410, R199 ;  /* 0x00005410e6be7816 */ /* 0x000fc600000000c7 */
[----:B------:R1:W-:Y:S04]  /*2f510*/  STL [R1+0x588], R192 ;  /* 0x000588c001007387 */ /* 0x0003e80000100800 */
[----:B------:R1:W-:Y:S01]  /*2f520*/  STL [R1+0x584], R190 ;  /* 0x000584be01007387 */ /* 0x0003e20000100800 */
[----:B0-----:R-:W-:Y:S02]  /*2f530*/  PRMT R191, R229, 0x5410, R200 ;  /* 0x00005410e5bf7816 */ /* 0x001fe400000000c8 */
[----:B-1----:R-:W-:-:S03]  /*2f540*/  PRMT R192, R228, 0x5410, R201 ;  /* 0x00005410e4c07816 */ /* 0x002fc600000000c9 */
[----:B------:R0:W-:Y:S01]  /*2f550*/  STL [R1+0x580], R191 ;  /* 0x000580bf01007387 */ /* 0x0001e20000100800 */
[----:B------:R-:W-:-:S03]  /*2f560*/  PRMT R190, R227, 0x5410, R202 ;  /* 0x00005410e3be7816 */ /* 0x000fc600000000ca */
[----:B------:R-:W-:Y:S04]  /*2f570*/  STL [R1+0x57c], R192 ;  /* 0x00057cc001007387 */ /* 0x000fe80000100800 */
[----:B------:R1:W-:Y:S01]  /*2f580*/  STL [R1+0x578], R190 ;  /* 0x000578be01007387 */ /* 0x0003e20000100800 */
[----:B0-----:R-:W-:-:S05]  /*2f590*/  PRMT R191, R226, 0x5410, R203 ;  /* 0x00005410e2bf7816 */ /* 0x001fca00000000cb */
[----:B------:R0:W-:Y:S01]  /*2f5a0*/  STL [R1+0x574], R191 ;  /* 0x000574bf01007387 */ /* 0x0001e20000100800 */
[----:B-1----:R-:W-:Y:S01]  /*2f5b0*/  PRMT R190, R225, 0x5410, R204 ;  /* 0x00005410e1be7816 */ /* 0x002fe200000000cc */
[----:B------:R-:W-:Y:S01]  /*2f5c0*/  IMAD R192, R0, UR5, RZ ;  /* 0x0000000500c07c24 */ /* 0x000fe2000f8e02ff */
[----:B------:R-:W-:Y:S01]  /*2f5d0*/  PRMT R193, R223, 0x5410, R208 ;  /* 0x00005410dfc17816 */ /* 0x000fe200000000d0 */
[----:B------:R-:W-:Y:S02]  /*2f5e0*/  ULDC UR5, c[0x0][0x248] ;  /* 0x0000920000057ab9 */ /* 0x000fe40000000800 */
[----:B------:R1:W-:Y:S01]  /*2f5f0*/  STL [R1+0x570], R190 ;  /* 0x000570be01007387 */ /* 0x0003e20000100800 */
[----:B0-----:R-:W-:-:S05]  /*2f600*/  PRMT R191, R205, 0x5410, R206 ;  /* 0x00005410cdbf7816 */ /* 0x001fca00000000ce */
[----:B------:R0:W-:Y:S01]  /*2f610*/  STL [R1+0x56c], R191 ;  /* 0x00056cbf01007387 */ /* 0x0001e20000100800 */
[----:B-1----:R-:W-:-:S03]  /*2f620*/  PRMT R190, R224, 0x5410, R207 ;  /* 0x00005410e0be7816 */ /* 0x002fc600000000cf */
[----:B------:R-:W-:Y:S04]  /*2f630*/  STL [R1+0x488], R192 ;  /* 0x000488c001007387 */ /* 0x000fe80000100800 */
[----:B------:R1:W-:Y:S01]  /*2f640*/  STL [R1+0x568], R190 ;  /* 0x000568be01007387 */ /* 0x0003e20000100800 */
[----:B0-----:R-:W-:Y:S01]  /*2f650*/  VIADD R191, R192, UR5 ;  /* 0x00000005c0bf7c36 */ /* 0x001fe20008000000 */
[----:B------:R-:W-:Y:S02]  /*2f660*/  ULDC UR5, c[0x0][0x248] ;  /* 0x0000920000057ab9 */ /* 0x000fe40000000800 */
[----:B------:R0:W-:Y:S01]  /*2f670*/  STL [R1+0x564], R193 ;  /* 0x000564c101007387 */ /* 0x0001e20000100800 */
[----:B-1----:R-:W-:Y:S02]  /*2f680*/  PRMT R190, R209, 0x5410, R210 ;  /* 0x00005410d1be7816 */ /* 0x002fe400000000d2 */
[----:B0-----:R-:W-:-:S03]  /*2f690*/  PRMT R193, R222, 0x5410, R211 ;  /* 0x00005410dec17816 */ /* 0x001fc600000000d3 */
[----:B------:R0:W-:Y:S04]  /*2f6a0*/  STL [R1+0x560], R190 ;  /* 0x000560be01007387 */ /* 0x0001e80000100800 */
[----:B------:R-:W-:Y:S04]  /*2f6b0*/  STL [R1+0x46c], R191 ;  /* 0x00046cbf01007387 */ /* 0x000fe80000100800 */
[----:B------:R1:W-:Y:S01]  /*2f6c0*/  STL [R1+0x55c], R193 ;  /* 0x00055cc101007387 */ /* 0x0003e20000100800 */
[----:B0-----:R-:W-:Y:S01]  /*2f6d0*/  VIADD R190, R191, UR5 ;  /* 0x00000005bfbe7c36 */ /* 0x001fe20008000000 */
[----:B------:R-:W-:Y:S01]  /*2f6e0*/  ULDC UR5, c[0x0][0x248] ;  /* 0x0000920000057ab9 */ /* 0x000fe20000000800 */
[----:B------:R-:W-:-:S02]  /*2f6f0*/  PRMT R194, R219, 0x5410, R214 ;  /* 0x00005410dbc27816 */ /* 0x000fc400000000d6 */
[----:B-1----:R-:W-:Y:S02]  /*2f700*/  PRMT R193, R212, 0x5410, R213 ;  /* 0x00005410d4c17816 */ /* 0x002fe400000000d5 */
[----:B------:R-:W-:-:S03]  /*2f710*/  PRMT R195, R215, 0x5410, R216 ;  /* 0x00005410d7c37816 */ /* 0x000fc600000000d8 */
[----:B------:R0:W-:Y:S04]  /*2f720*/  STL [R1+0x558], R193 ;  /* 0x000558c101007387 */ /* 0x0001e80000100800 */
[----:B------:R-:W-:Y:S01]  /*2f730*/  STL [R1+0x45c], R190 ;  /* 0x00045cbe01007387 */ /* 0x000fe20000100800 */
[----:B0-----:R-:W-:-:S03]  /*2f740*/  VIADD R193, R190, UR5 ;  /* 0x00000005bec17c36 */ /* 0x001fc60008000000 */
[----:B------:R0:W-:Y:S01]  /*2f750*/  STL [R1+0x554], R194 ;  /* 0x000554c201007387 */ /* 0x0001e20000100800 */
[----:B------:R-:W-:-:S03]  /*2f760*/  ULDC UR5, c[0x0][0x248] ;  /* 0x0000920000057ab9 */ /* 0x000fc60000000800 */
[----:B------:R-:W-:Y:S04]  /*2f770*/  STL [R1+0x550], R195 ;  /* 0x000550c301007387 */ /* 0x000fe80000100800 */
[----:B------:R1:W-:Y:S01]  /*2f780*/  STL [R1+0x440], R193 ;  /* 0x000440c101007387 */ /* 0x0003e20000100800 */
[----:B0-----:R-:W-:-:S05]  /*2f790*/  PRMT R194, R218, 0x5410, R217 ;  /* 0x00005410dac27816 */ /* 0x001fca00000000d9 */
[----:B------:R-:W-:Y:S01]  /*2f7a0*/  STL [R1+0x54c], R194 ;  /* 0x00054cc201007387 */ /* 0x000fe20000100800 */
[----:B-1----:R-:W-:Y:S01]  /*2f7b0*/  VIADD R193, R193, UR5 ;  /* 0x00000005c1c17c36 */ /* 0x002fe20008000000 */
[----:B------:R-:W-:Y:S02]  /*2f7c0*/  ULDC UR5, c[0x0][0x248] ;  /* 0x0000920000057ab9 */ /* 0x000fe40000000800 */
[----:B------:R-:W-:Y:S01]  /*2f7d0*/  STL [R1+0x548], R187 ;  /* 0x000548bb01007387 */ /* 0x000fe20000100800 */
[----:B------:R-:W-:Y:S01]  /*2f7e0*/  VIADD R252, R193, UR5 ;  /* 0x00000005c1fc7c36 */ /* 0x000fe20008000000 */
[----:B------:R-:W-:Y:S02]  /*2f7f0*/  ULDC UR5, c[0x0][0x248] ;  /* 0x0000920000057ab9 */ /* 0x000fe40000000800 */
[----:B------:R-:W-:Y:S04]  /*2f800*/  STL [R1+0x234], R193 ;  /* 0x000234c101007387 */ /* 0x000fe80000100800 */
[----:B------:R-:W-:Y:S04]  /*2f810*/  STL [R1+0x544], R186 ;  /* 0x000544ba01007387 */ /* 0x000fe80000100800 */
[----:B------:R0:W-:Y:S04]  /*2f820*/  STL [R1+0x540], R182 ;  /* 0x000540b601007387 */ /* 0x0001e80000100800 */
[----:B------:R-:W-:Y:S01]  /*2f830*/  STL [R1+0x53c], R183 ;  /* 0x00053cb701007387 */ /* 0x000fe20000100800 */
[----:B0-----:R-:W-:Y:S01]  /*2f840*/  VIADD R182, R252, UR5 ;  /* 0x00000005fcb67c36 */ /* 0x001fe20008000000 */
[----:B------:R-:W-:-:S02]  /*2f850*/  ULDC UR5, c[0x0][0x248] ;  /* 0x0000920000057ab9 */ /* 0x000fc40000000800 */
[----:B------:R0:W-:Y:S04]  /*2f860*/  STL [R1+0x538], R178 ;  /* 0x000538b201007387 */ /* 0x0001e80000100800 */
[----:B------:R-:W-:Y:S04]  /*2f870*/  STL [R1+0xe0], R182 ;  /* 0x0000e0b601007387 */ /* 0x000fe80000100800 */
[----:B------:R-:W-:Y:S01]  /*2f880*/  STL [R1+0x534], R179 ;  /* 0x000534b301007387 */ /* 0x000fe20000100800 */
[----:B0-----:R-:W-:Y:S01]  /*2f890*/  VIADD R178, R182, UR5 ;  /* 0x00000005b6b27c36 */ /* 0x001fe20008000000 */
[----:B------:R-:W-:-:S02]  /*2f8a0*/  ULDC UR5, c[0x0][0x248] ;  /* 0x0000920000057ab9 */ /* 0x000fc40000000800 */
[----:B------:R0:W-:Y:S04]  /*2f8b0*/  STL [R1+0x530], R174 ;  /* 0x000530ae01007387 */ /* 0x0001e80000100800 */
[----:B------:R-:W-:Y:S01]  /*2f8c0*/  STL [R1+0xe4], R178 ;  /* 0x0000e4b201007387 */ /* 0x000fe20000100800 */
[----:B------:R-:W-:-:S03]  /*2f8d0*/  PRMT R167, R168, 0x5410, R169 ;  /* 0x00005410a8a77816 */ /* 0x000fc600000000a9 */
[----:B------:R-:W-:Y:S01]  /*2f8e0*/  STL [R1+0x52c], R175 ;  /* 0x00052caf01007387 */ /* 0x000fe20000100800 */
[----:B0-----:R-:W-:Y:S01]  /*2f8f0*/  VIADD R174, R178, UR5 ;  /* 0x00000005b2ae7c36 */ /* 0x001fe20008000000 */
[----:B------:R-:W-:Y:S02]  /*2f900*/  ULDC UR5, c[0x0][0x248] ;  /* 0x0000920000057ab9 */ /* 0x000fe40000000800 */
[----:B------:R0:W-:Y:S01]  /*2f910*/  STL [R1+0x528], R171 ;  /* 0x000528ab01007387 */ /* 0x0001e20000100800 */
[----:B------:R-:W-:Y:S02]  /*2f920*/  PRMT R159, R159, 0x3340, R0 ;  /* 0x000033409f9f7816 */ /* 0x000fe40000000000 */
[----:B------:R-:W-:Y:S01]  /*2f930*/  LOP3.LUT R155, R155, 0xffff, RZ, 0xc0, !PT ;  /* 0x0000ffff9b9b7812 */ /* 0x000fe200078ec0ff */
[----:B------:R-:W-:Y:S01]  /*2f940*/  STL [R1+0xe8], R174 ;  /* 0x0000e8ae01007387 */ /* 0x000fe20000100800 */
[----:B------:R-:W-:-:S03]  /*2f950*/  PRMT R162, R162, 0x5410, R163 ;  /* 0x00005410a2a27816 */ /* 0x000fc600000000a3 */
[----:B------:R-:W-:Y:S01]  /*2f960*/  STL [R1+0x524], R170 ;  /* 0x000524aa01007387 */ /* 0x000fe20000100800 */
[----:B0-----:R-:W-:Y:S01]  /*2f970*/  VIADD R171, R174, UR5 ;  /* 0x00000005aeab7c36 */ /* 0x001fe20008000000 */
[----:B------:R-:W-:Y:S02]  /*2f980*/  ULDC UR5, c[0x0][0x248] ;  /* 0x0000920000057ab9 */ /* 0x000fe40000000800 */
[----:B------:R0:W-:Y:S01]  /*2f990*/  STL [R1+0x520], R166 ;  /* 0x000520a601007387 */ /* 0x0001e20000100800 */
[--C-:B------:R-:W-:Y:S02]  /*2f9a0*/  PRMT R161, R161, 0x3340, R0.reuse ;  /* 0x00003340a1a17816 */ /* 0x100fe40000000000 */
[----:B------:R-:W-:Y:S01]  /*2f9b0*/  PRMT R163, R164, 0x5410, R165 ;  /* 0x00005410a4a37816 */ /* 0x000fe200000000a5 */
[----:B------:R-:W-:Y:S01]  /*2f9c0*/  STL [R1+0xec], R171 ;  /* 0x0000ecab01007387 */ /* 0x000fe20000100800 */
[----:B------:R-:W-:Y:S02]  /*2f9d0*/  PRMT R155, R155, 0x3340, R0 ;  /* 0x000033409b9b7816 */ /* 0x000fe40000000000 */
[----:B------:R-:W-:Y:S01]  /*2f9e0*/  PRMT R158, R158, 0x5410, R159 ;  /* 0x000054109e9e7816 */ /* 0x000fe2000000009f */
[----:B------:R-:W-:Y:S01]  /*2f9f0*/  STL [R1+0x51c], R167 ;  /* 0x00051ca701007387 */ /* 0x000fe20000100800 */
[----:B0-----:R-:W-:Y:S01]  /*2fa00*/  VIADD R166, R171, UR5 ;  /* 0x00000005aba67c36 */ /* 0x001fe20008000000 */
[----:B------:R-:W-:-:S02]  /*2fa10*/  ULDC UR5, c[0x0][0x248] ;  /* 0x0000920000057ab9 */ /* 0x000fc40000000800 */
[----:B------:R0:W-:Y:S01]  /*2fa20*/  STL [R1+0x518], R162 ;  /* 0x000518a201007387 */ /* 0x0001e20000100800 */
[----:B------:R-:W-:Y:S02]  /*2fa30*/  PRMT R159, R160, 0x5410, R161 ;  /* 0x00005410a09f7816 */ /* 0x000fe400000000a1 */
[----:B------:R-:W-:Y:S01]  /*2fa40*/  PRMT R154, R154, 0x5410, R155 ;  /* 0x000054109a9a7816 */ /* 0x000fe2000000009b */
[----:B------:R-:W-:Y:S01]  /*2fa50*/  STL [R1+0xf0], R166 ;  /* 0x0000f0a601007387 */ /* 0x000fe20000100800 */
[----:B------:R-:W-:-:S03]  /*2fa60*/  PRMT R155, R156, 0x5410, R157 ;  /* 0x000054109c9b7816 */ /* 0x000fc6000000009d */
[----:B------:R-:W-:Y:S01]  /*2fa70*/  STL [R1+0x514], R163 ;  /* 0x000514a301007387 */ /* 0x000fe20000100800 */
[----:B0-----:R-:W-:Y:S01]  /*2fa80*/  VIADD R162, R166, UR5 ;  /* 0x00000005a6a27c36 */ /* 0x001fe20008000000 */
[----:B------:R-:W-:Y:S02]  /*2fa90*/  ULDC UR5, c[0x0][0x248] ;  /* 0x0000920000057ab9 */ /* 0x000fe40000000800 */
[----:B------:R0:W-:Y:S01]  /*2faa0*/  STL [R1+0x510], R158 ;  /* 0x0005109e01007387 */ /* 0x0001e20000100800 */
[----:B------:R-:W-:Y:S02]  /*2fab0*/  LOP3.LUT R143, R143, 0xffff, RZ, 0xc0, !PT ;  /* 0x0000ffff8f8f7812 */ /* 0x000fe400078ec0ff */
[----:B------:R-:W-:Y:S01]  /*2fac0*/  PRMT R150, R150, 0x5410, R151 ;  /* 0x0000541096967816 */ /* 0x000fe20000000097 */
[----:B------:R-:W-:Y:S01]  /*2fad0*/  STL [R1+0xf4], R162 ;  /* 0x0000f4a201007387 */ /* 0x000fe20000100800 */
[----:B------:R-:W-:-:S03]  /*2fae0*/  LOP3.LUT R145, R145, 0xffff, RZ, 0xc0, !PT ;  /* 0x0000ffff91917812 */ /* 0x000fc600078ec0ff */
[----:B------:R-:W-:Y:S01]  /*2faf0*/  STL [R1+0x50c], R159 ;  /* 0x00050c9f01007387 */ /* 0x000fe20000100800 */
[----:B0-----:R-:W-:Y:S01]  /*2fb00*/  VIADD R158, R162, UR5 ;  /* 0x00000005a29e7c36 */ /* 0x001fe20008000000 */
[----:B------:R-:W-:Y:S02]  /*2fb10*/  ULDC UR5, c[0x0][0x248] ;  /* 0x0000920000057ab9 */ /* 0x000fe40000000800 */
        /* <DEDUP_REMOVED lines=17> */
[----:B------:R-:W-:Y:S02]  /*2fc30*/  SHF.R.U32.HI R133, RZ, 0x8, R133 ;  /* 0x00000008ff857819 */ /* 0x000fe40000011685 */
[----:B------:R-:W-:Y:S01]  /*2fc40*/  PRMT R143, R144, 0x5410, R145 ;  /* 0x00005410908f7816 */ /* 0x000fe20000000091 */
[----:B------:R-:W-:Y:S01]  /*2fc50*/  STL [R1+0x100], R150 ;  /* 0x0001009601007387 */ /* 0x000fe20000100800 */
[----:B------:R-:W-:Y:S02]  /*2fc60*/  LOP3.LUT R131, R131, 0xffff, RZ, 0xc0, !PT ;  /* 0x0000ffff83837812 */ /* 0x000fe400078ec0ff */
[----:B------:R-:W-:Y:S01]  /*2fc70*/  PRMT R139, R139, 0x5410, R140 ;  /* 0x000054108b8b7816 */ /* 0x000fe2000000008c */
[----:B------:R-:W-:Y:S01]  /*2fc80*/  STL [R1+0x4ec], R147 ;  /* 0x0004ec9301007387 */ /* 0x000fe20000100800 */
[----:B0-----:R-:W-:Y:S01]  /*2fc90*/  VIADD R146, R150, UR5 ;  /* 0x0000000596927c36 */ /* 0x001fe20008000000 */
[----:B------:R-:W-:-:S02]  /*2fca0*/  ULDC UR5, c[0x0][0x248] ;  /* 0x0000920000057ab9 */ /* 0x000fc40000000800 */
[----:B------:R0:W-:Y:S01]  /*2fcb0*/  STL [R1+0x4e8], R142 ;  /* 0x0004e88e01007387 */ /* 0x0001e20000100800 */
[----:B------:R-:W-:Y:S02]  /*2fcc0*/  LOP3.LUT R133, R133, 0xffff, RZ, 0xc0, !PT ;  /* 0x0000ffff85857812 */ /* 0x000fe400078ec0ff */
[----:B------:R-:W-:Y:S01]  /*2fcd0*/  PRMT R138, R138, 0x5410, R141 ;  /* 0x000054108a8a7816 */ /* 0x000fe2000000008d */
[----:B------:R-:W-:Y:S01]  /*2fce0*/  STL [R1+0x104], R146 ;  /* 0x0001049201007387 */ /* 0x000fe20000100800 */
[--C-:B------:R-:W-:Y:S02]  /*2fcf0*/  PRMT R131, R131, 0x3340, R0.reuse ;  /* 0x0000334083837816 */ /* 0x100fe40000000000 */
[----:B------:R-:W-:Y:S01]  /*2fd00*/  LOP3.LUT R127, R127, 0xffff, RZ, 0xc0, !PT ;  /* 0x0000ffff7f7f7812 */ /* 0x000fe200078ec0ff */
[----:B------:R-:W-:Y:S01]  /*2fd10*/  STL [R1+0x4e4], R143 ;  /* 0x0004e48f01007387 */ /* 0x000fe20000100800 */
[----:B0-----:R-:W-:Y:S01]  /*2fd20*/  VIADD R142, R146, UR5 ;  /* 0x00000005928e7c36 */ /* 0x001fe20008000000 */
[----:B------:R-:W-:Y:S01]  /*2fd30*/  ULDC UR5, c[0x0][0x248] ;  /* 0x0000920000057ab9 */ /* 0x000fe20000000800 */
[----:B------:R-:W-:Y:S01]  /*2fd40*/  PRMT R134, R134, 0x5410, R135 ;  /* 0x0000541086867816 */ /* 0x000fe20000000087 */
[----:B------:R0:W-:Y:S01]  /*2fd50*/  STL [R1+0x4dc], R139 ;  /* 0x0004dc8b01007387 */ /* 0x0001e20000100800 */
[----:B------:R-:W-:-:S02]  /*2fd60*/  PRMT R133, R133, 0x3340, R0 ;  /* 0x0000334085857816 */ /* 0x000fc40000000000 */
[----:B------:R-:W-:Y:S01]  /*2fd70*/  LOP3.LUT R129, R129, 0xffff, RZ, 0xc0, !PT ;  /* 0x0000ffff81817812 */ /* 0x000fe200078ec0ff */
[----:B------:R-:W-:Y:S01]  /*2fd80*/  STL [R1+0x108], R142 ;  /* 0x0001088e01007387 */ /* 0x000fe20000100800 */
[----:B------:R-:W-:Y:S02]  /*2fd90*/  PRMT R135, R136, 0x5410, R137 ;  /* 0x0000541088877816 */ /* 0x000fe40000000089 */
[--C-:B------:R-:W-:Y:S01]  /*2fda0*/  PRMT R127, R127, 0x3340, R0.reuse ;  /* 0x000033407f7f7816 */ /* 0x100fe20000000000 */
[----:B------:R-:W-:Y:S01]  /*2fdb0*/  STL [R1+0x4d8], R138 ;  /* 0x0004d88a01007387 */ /* 0x000fe20000100800 */
[----:B0-----:R-:W-:Y:S01]  /*2fdc0*/  VIADD R139, R142, UR5 ;  /* 0x000000058e8b7c36 */ /* 0x001fe20008000000 */
[----:B------:R-:W-:Y:S01]  /*2fdd0*/  LOP3.LUT R123, R123, 0xffff, RZ, 0xc0, !PT ;  /* 0x0000ffff7b7b7812 */ /* 0x000fe200078ec0ff */
[----:B------:R-:W-:Y:S01]  /*2fde0*/  ULDC UR5, c[0x0][0x248] ;  /* 0x0000920000057ab9 */ /* 0x000fe20000000800 */
[----:B------:R-:W-:Y:S01]  /*2fdf0*/  PRMT R130, R130, 0x5410, R131 ;  /* 0x0000541082827816 */ /* 0x000fe20000000083 */
[----:B------:R0:W-:Y:S01]  /*2fe00*/  STL [R1+0x4d4], R134 ;  /* 0x0004d48601007387 */ /* 0x0001e20000100800 */
[----:B------:R-:W-:-:S02]  /*2fe10*/  PRMT R129, R129, 0x3340, R0 ;  /* 0x0000334081817816 */ /* 0x000fc40000000000 */
[----:B------:R-:W-:Y:S01]  /*2fe20*/  PRMT R131, R132, 0x5410, R133 ;  /* 0x0000541084837816 */ /* 0x000fe20000000085 */
[----:B------:R-:W-:Y:S01]  /*2fe30*/  STL [R1+0x10c], R139 ;  /* 0x00010c8b01007387 */ /* 0x000fe20000100800 */
[----:B------:R-:W-:Y:S02]  /*2fe40*/  PRMT R123, R123, 0x3340, R0 ;  /* 0x000033407b7b7816 */ /* 0x000fe40000000000 */
[----:B------:R-:W-:Y:S01]  /*2fe50*/  PRMT R126, R126, 0x5410, R127 ;  /* 0x000054107e7e7816 */ /* 0x000fe2000000007f */
[----:B------:R-:W-:Y:S01]  /*2fe60*/  STL [R1+0x4d0], R135 ;  /* 0x0004d08701007387 */ /* 0x000fe20000100800 */
[----:B0-----:R-:W-:Y:S01]  /*2fe70*/  VIADD R134, R139, UR5 ;  /* 0x000000058b867c36 */ /* 0x001fe20008000000 */
[----:B------:R-:W-:Y:S02]  /*2fe80*/  ULDC UR5, c[0x0][0x248] ;  /* 0x0000920000057ab9 */ /* 0x000fe40000000800 */
[----:B------:R0:W-:Y:S01]  /*2fe90*/  STL [R1+0x4c4], R130 ;  /* 0x0004c48201007387 */ /* 0x0001e20000100800 */
[----:B------:R-:W-:-:S02]  /*2fea0*/  PRMT R127, R128, 0x5410, R129 ;  /* 0x00005410807f7816 */ /* 0x000fc40000000081 */
[----:B------:R-:W-:Y:S01]  /*2feb0*/  PRMT R122, R122, 0x5410, R123 ;  /* 0x000054107a7a7816 */ /* 0x000fe2000000007b */
[----:B------:R-:W-:Y:S01]  /*2fec0*/  STL [R1+0x110], R134 ;  /* 0x0001108601007387 */ /* 0x000fe20000100800 */
[----:B------:R-:W-:-:S03]  /*2fed0*/  PRMT R123, R124, 0x5410, R125 ;  /* 0x000054107c7b7816 */ /* 0x000fc6000000007d */
[----:B------:R-:W-:Y:S01]  /*2fee0*/  STL [R1+0x4c0], R131 ;  /* 0x0004c08301007387 */ /* 0x000fe20000100800 */
[----:B0-----:R-:W-:Y:S01]  /*2fef0*/  VIADD R130, R134, UR5 ;  /* 0x0000000586827c36 */ /* 0x001fe20008000000 */
[----:B------:R-:W-:Y:S02]  /*2ff00*/  ULDC UR5, c[0x0][0x248] ;  /* 0x0000920000057ab9 */ /* 0x000fe40000000800 */
[----:B------:R0:W-:Y:S01]  /*2ff10*/  STL [R1+0x4b8], R126 ;  /* 0x0004b87e01007387 */ /* 0x0001e20000100800 */
[----:B------:R-:W-:-:S03]  /*2ff20*/  PRMT R118, R118, 0x5410, R119 ;  /* 0x0000541076767816 */ /* 0x000fc60000000077 */
[----:B------:R-:W-:Y:S04]  /*2ff30*/  STL [R1+0x114], R130 ;  /* 0x0001148201007387 */ /* 0x000fe80000100800 */
[----:B------:R-:W-:Y:S01]  /*2ff40*/  STL [R1+0x4ac], R127 ;  /* 0x0004ac7f01007387 */ /* 0x000fe20000100800 */
[----:B0-----:R-:W-:Y:S01]  /*2ff50*/  VIADD R126, R130, UR5 ;  /* 0x00000005827e7c36 */ /* 0x001fe20008000000 */
[----:B------:R-:W-:Y:S02]  /*2ff60*/  ULDC UR5, c[0x0][0x248] ;  /* 0x0000920000057ab9 */ /* 0x000fe40000000800 */
[----:B------:R0:W-:Y:S01]  /*2ff70*/  STL [R1+0x4a8], R122 ;  /* 0x0004a87a01007387 */ /* 0x0001e20000100800 */
[----:B------:R-:W-:-:S03]  /*2ff80*/  PRMT R119, R120, 0x5410, R121 ;  /* 0x0000541078777816 */ /* 0x000fc60000000079 */
[----:B------:R-:W-:Y:S01]  /*2ff90*/  STL [R1+0x118], R126 ;  /* 0x0001187e01007387 */ /* 0x000fe20000100800 */
[----:B------:R-:W-:-:S03]  /*2ffa0*/  PRMT R114, R114, 0x5410, R115 ;  /* 0x0000541072727816 */ /* 0x000fc60000000073 */
[----:B------:R-:W-:Y:S01]  /*2ffb0*/  STL [R1+0x4a4], R123 ;  /* 0x0004a47b01007387 */ /* 0x000fe20000100800 */
[----:B0-----:R-:W-:Y:S01]  /*2ffc0*/  VIADD R122, R126, UR5 ;  /* 0x000000057e7a7c36 */ /* 0x001fe20008000000 */
[----:B------:R-:W-:Y:S02]  /*2ffd0*/  ULDC UR5, c[0x0][0x248] ;  /* 0x0000920000057ab9 */ /* 0x000fe40000000800 */
[----:B------:R0:W-:Y:S04]  /*2ffe0*/  STL [R1+0x498], R118 ;  /* 0x0004987601007387 */ /* 0x0001e80000100800 */
[----:B------:R-:W-:Y:S01]  /*2fff0*/  STL [R1+0x11c], R122 ;  /* 0x00011c7a01007387 */ /* 0x000fe20000100800 */
[----:B0-----:R-:W-:-:S03]  /*30000*/  VIADD R118, R122, UR5 ;  /* 0x000000057a767c36 */ /* 0x001fc60008000000 */
[----:B------:R-:W-:Y:S01]  /*30010*/  STL [R1+0x494], R119 ;  /* 0x0004947701007387 */ /* 0x000fe20000100800 */
[----:B------:R-:W-:-:S03]  /*30020*/  ULDC UR5, c[0x0][0x248] ;  /* 0x0000920000057ab9 */ /* 0x000fc60000000800 */
[----:B------:R-:W-:Y:S04]  /*30030*/  STL [R1+0x490], R114 ;  /* 0x0004907201007387 */ /* 0x000fe80000100800 */
[----:B------:R0:W-:Y:S01]  /*30040*/  STL [R1+0x120], R118 ;  /* 0x0001207601007387 */ /* 0x0001e20000100800 */
[----:B------:R-:W-:Y:S02]  /*30050*/  LOP3.LUT R107, R107, 0xffff, RZ, 0xc0, !PT ;  /* 0x0000ffff6b6b7812 */ /* 0x000fe400078ec0ff */
[----:B------:R-:W-:Y:S01]  /*30060*/  LOP3.LUT R103, R103, 0xffff, RZ, 0xc0, !PT ;  /* 0x0000ffff67677812 */ /* 0x000fe200078ec0ff */
[----:B0-----:R-:W-:Y:S01]  /*30070*/  VIADD R118, R118, UR5 ;  /* 0x0000000576767c36 */ /* 0x001fe20008000000 */
[----:B------:R-:W-:-:S03]  /*30080*/  ULDC UR5, c[0x0][0x248] ;  /* 0x0000920000057ab9 */ /* 0x000fc60000000800 */
[----:B------:R-:W-:Y:S01]  /*30090*/  VIADD R114, R118, UR5 ;  /* 0x0000000576727c36 */ /* 0x000fe20008000000 */
[----:B------:R-:W-:Y:S01]  /*300a0*/  ULDC UR5, c[0x0][0x248] ;  /* 0x0000920000057ab9 */ /* 0x000fe20000000800 */
[--C-:B------:R-:W-:Y:S02]  /*300b0*/  PRMT R107, R107, 0x3340, R0.reuse ;  /* 0x000033406b6b7816 */ /* 0x100fe40000000000 */
[----:B------:R-:W-:Y:S01]  /*300c0*/  PRMT R168, R110, 0x5410, R111 ;  /* 0x000054106ea87816 */ /* 0x000fe2000000006f */
[----:B------:R-:W-:Y:S01]  /*300d0*/  VIADD R110, R114, UR5 ;  /* 0x00000005726e7c36 */ /* 0x000fe20008000000 */
[----:B------:R-:W-:Y:S01]  /*300e0*/  ULDC UR5, c[0x0][0x248] ;  /* 0x0000920000057ab9 */ /* 0x000fe20000000800 */
[--C-:B------:R-:W-:Y:S02]  /*300f0*/  PRMT R103, R103, 0x3340, R0.reuse ;  /* 0x0000334067677816 */ /* 0x100fe40000000000 */
[----:B------:R-:W-:Y:S02]  /*30100*/  LOP3.LUT R99, R99, 0xffff, RZ, 0xc0, !PT ;  /* 0x0000ffff63637812 */ /* 0x000fe400078ec0ff */
[----:B------:R-:W-:Y:S01]  /*30110*/  PRMT R166, R106, 0x5410, R107 ;  /* 0x000054106aa67816 */ /* 0x000fe2000000006b */
[----:B------:R-:W-:Y:S01]  /*30120*/  VIADD R106, R110, UR5 ;  /* 0x000000056e6a7c36 */ /* 0x000fe20008000000 */
[----:B------:R-:W-:Y:S01]  /*30130*/  ULDC UR5, c[0x0][0x248] ;  /* 0x0000920000057ab9 */ /* 0x000fe20000000800 */
[----:B------:R-:W-:-:S02]  /*30140*/  PRMT R99, R99, 0x3340, R0 ;  /* 0x0000334063637816 */ /* 0x000fc40000000000 */
[----:B------:R-:W-:Y:S02]  /*30150*/  LOP3.LUT R95, R95, 0xffff, RZ, 0xc0, !PT ;  /* 0x0000ffff5f5f7812 */ /* 0x000fe400078ec0ff */
        /* <DEDUP_REMOVED lines=9> */
[----:B------:R-:W-:Y:S01]  /*301f0*/  PRMT R160, R94, 0x5410, R95 ;  /* 0x000054105ea07816 */ /* 0x000fe2000000005f */
[----:B------:R-:W-:Y:S01]  /*30200*/  VIADD R94, R98, UR5 ;  /* 0x00000005625e7c36 */ /* 0x000fe20008000000 */
[----:B------:R-:W-:Y:S01]  /*30210*/  ULDC UR5, c[0x0][0x248] ;  /* 0x0000920000057ab9 */ /* 0x000fe20000000800 */
[----:B------:R-:W-:Y:S02]  /*30220*/  PRMT R158, R90, 0x5410, R91 ;  /* 0x000054105a9e7816 */ /* 0x000fe4000000005b */
[----:B------:R-:W-:Y:S01]  /*30230*/  VIADD R90, R94, UR5 ;  /* 0x000000055e5a7c36 */ /* 0x000fe20008000000 */
[----:B------:R-:W-:Y:S01]  /*30240*/  ULDC UR5, c[0x0][0x248] ;  /* 0x0000920000057ab9 */ /* 0x000fe20000000800 */
[----:B------:R-:W-:Y:S02]  /*30250*/  LOP3.LUT R79, R79, 0xffff, RZ, 0xc0, !PT ;  /* 0x0000ffff4f4f7812 */ /* 0x000fe400078ec0ff */
[----:B------:R-:W-:Y:S01]  /*30260*/  PRMT R155, R86, 0x5410, R89 ;  /* 0x00005410569b7816 */ /* 0x000fe20000000059 */
[----:B------:R-:W-:Y:S01]  /*30270*/  VIADD R86, R90, UR5 ;  /* 0x000000055a567c36 */ /* 0x000fe20008000000 */
[----:B------:R-:W-:Y:S01]  /*30280*/  ULDC UR5, c[0x0][0x248] ;  /* 0x0000920000057ab9 */ /* 0x000fe20000000800 */
[----:B------:R-:W-:-:S02]  /*30290*/  PRMT R79, R79, 0x3340, R0 ;  /* 0x000033404f4f7816 */ /* 0x000fc40000000000 */
[----:B------:R-:W-:Y:S02]  /*302a0*/  SHF.R.U32.HI R73, RZ, 0x8, R73 ;  /* 0x00000008ff497819 */ /* 0x000fe40000011649 */
[----:B------:R-:W-:Y:S01]  /*302b0*/  PRMT R154, R82, 0x5410, R83 ;  /* 0x00005410529a7816 */ /* 0x000fe20000000053 */
[----:B------:R-:W-:Y:S01]  /*302c0*/  VIADD R82, R86, UR5 ;  /* 0x0000000556527c36 */ /* 0x000fe20008000000 */
[----:B------:R-:W-:Y:S01]  /*302d0*/  ULDC UR5, c[0x0][0x248] ;  /* 0x0000920000057ab9 */ /* 0x000fe20000000800 */
        /* <DEDUP_REMOVED lines=8> */
[----:B------:R-:W-:Y:S02]  /*30360*/  LOP3.LUT R63, R63, 0xffff, RZ, 0xc0, !PT ;  /* 0x0000ffff3f3f7812 */ /* 0x000fe400078ec0ff */
[----:B------:R-:W-:Y:S01]  /*30370*/  PRMT R144, R70, 0x5410, R73 ;  /* 0x0000541046907816 */ /* 0x000fe20000000049 */
[----:B------:R-:W-:Y:S01]  /*30380*/  VIADD R70, R74, UR5 ;  /* 0x000000054a467c36 */ /* 0x000fe20008000000 */
[----:B------:R-:W-:Y:S01]  /*30390*/  ULDC UR5, c[0x0][0x248] ;  /* 0x0000920000057ab9 */ /* 0x000fe20000000800 */
[----:B------:R-:W-:Y:S02]  /*303a0*/  PRMT R63, R63, 0x3340, R0 ;  /* 0x000033403f3f7816 */ /* 0x000fe40000000000 */
[----:B------:R-:W-:-:S02]  /*303b0*/  LOP3.LUT R59, R59, 0xffff, RZ, 0xc0, !PT ;  /* 0x0000ffff3b3b7812 */ /* 0x000fc400078ec0ff */
[----:B------:R-:W-:Y:S02]  /*303c0*/  SHF.R.U32.HI R55, RZ, 0x8, R55 ;  /* 0x00000008ff377819 */ /* 0x000fe40000011637 */
        /* <DEDUP_REMOVED lines=15> */
[----:B------:R-:W-:Y:S02]  /*304c0*/  SHF.R.U32.HI R39, RZ, 0x8, R39 ;  /* 0x00000008ff277819 */ /* 0x000fe40000011627 */
[----:B------:R-:W-:Y:S01]  /*304d0*/  PRMT R131, R50, 0x5410, R53 ;  /* 0x0000541032837816 */ /* 0x000fe20000000035 */
[----:B------:R-:W-:Y:S01]  /*304e0*/  VIADD R50, R54, UR5 ;  /* 0x0000000536327c36 */ /* 0x000fe20008000000 */
[----:B------:R-:W-:Y:S01]  /*304f0*/  ULDC UR5, c[0x0][0x248] ;  /* 0x0000920000057ab9 */ /* 0x000fe20000000800 */
[----:B------:R-:W-:-:S02]  /*30500*/  LOP3.LUT R39, R39, 0xffff, RZ, 0xc0, !PT ;  /* 0x0000ffff27277812 */ /* 0x000fc400078ec0ff */
[----:B------:R-:W-:Y:S01]  /*30510*/  PRMT R130, R46, 0x5410, R47 ;  /* 0x000054102e827816 */ /* 0x000fe2000000002f */
[----:B------:R-:W-:Y:S01]  /*30520*/  VIADD R46, R50, UR5 ;  /* 0x00000005322e7c36 */ /* 0x000fe20008000000 */
[----:B------:R-:W-:Y:S01]  /*30530*/  ULDC UR5, c[0x0][0x248] ;  /* 0x0000920000057ab9 */ /* 0x000fe20000000800 */
[--C-:B------:R-:W-:Y:S01]  /*30540*/  PRMT R39, R39, 0x3340, R0.reuse ;  /* 0x0000334027277816 */ /* 0x100fe20000000000 */
[----:B------:R-:W-:Y:S01]  /*30550*/  STL [R1+0x124], R118 ;  /* 0x0001247601007387 */ /* 0x000fe20000100800 */
[----:B------:R-:W-:Y:S02]  /*30560*/  LOP3.LUT R35, R35, 0xffff, RZ, 0xc0, !PT ;  /* 0x0000ffff23237812 */ /* 0x000fe400078ec0ff */
[----:B------:R-:W-:Y:S02]  /*30570*/  SHF.R.U32.HI R31, RZ, 0x8, R31 ;  /* 0x00000008ff1f7819 */ /* 0x000fe4000001161f */
[----:B------:R-:W-:Y:S01]  /*30580*/  PRMT R128, R42, 0x5410, R43 ;  /* 0x000054102a807816 */ /* 0x000fe2000000002b */
[----:B------:R-:W-:Y:S01]  /*30590*/  VIADD R42, R46, UR5 ;  /* 0x000000052e2a7c36 */ /* 0x000fe20008000000 */
[----:B------:R-:W-:Y:S01]  /*305a0*/  STL [R1+0x128], R114 ;  /* 0x0001287201007387 */ /* 0x000fe20000100800 */
[----:B------:R-:W-:Y:S01]  /*305b0*/  ULDC UR5, c[0x0][0x248] ;  /* 0x0000920000057ab9 */ /* 0x000fe20000000800 */
[----:B------:R-:W-:-:S02]  /*305c0*/  PRMT R35, R35, 0x3340, R0 ;  /* 0x0000334023237816 */ /* 0x000fc40000000000 */
[----:B------:R-:W-:Y:S01]  /*305d0*/  STL [R1+0x12c], R110 ;  /* 0x00012c6e01007387 */ /* 0x000fe20000100800 */
[----:B------:R-:W-:Y:S02]  /*305e0*/  LOP3.LUT R31, R31, 0xffff, RZ, 0xc0, !PT ;  /* 0x0000ffff1f1f7812 */ /* 0x000fe400078ec0ff */
[----:B------:R-:W-:Y:S01]  /*305f0*/  SHF.R.U32.HI R29, RZ, 0x8, R29 ;  /* 0x00000008ff1d7819 */ /* 0x000fe2000001161d */
[----:B------:R-:W-:Y:S01]  /*30600*/  STL [R1+0x130], R106 ;  /* 0x0001306a01007387 */ /* 0x000fe20000100800 */
[----:B------:R-:W-:Y:S01]  /*30610*/  PRMT R124, R38, 0x5410, R39 ;  /* 0x00005410267c7816 */ /* 0x000fe20000000027 */
[----:B------:R-:W-:Y:S01]  /*30620*/  VIADD R38, R42, UR5 ;  /* 0x000000052a267c36 */ /* 0x000fe20008000000 */
[----:B------:R-:W-:Y:S01]  /*30630*/  ULDC UR5, c[0x0][0x248] ;  /* 0x0000920000057ab9 */ /* 0x000fe20000000800 */
[----:B------:R-:W-:Y:S01]  /*30640*/  STL [R1+0x134], R102 ;  /* 0x0001346601007387 */ /* 0x000fe20000100800 */
[----:B------:R-:W-:-:S03]  /*30650*/  PRMT R31, R31, 0x3340, R0 ;  /* 0x000033401f1f7816 */ /* 0x000fc60000000000 */
[----:B------:R-:W-:Y:S01]  /*30660*/  STL [R1+0x138], R98 ;  /* 0x0001386201007387 */ /* 0x000fe20000100800 */
[----:B------:R-:W-:Y:S02]  /*30670*/  LOP3.LUT R29, R29, 0xffff, RZ, 0xc0, !PT ;  /* 0x0000ffff1d1d7812 */ /* 0x000fe400078ec0ff */
[----:B------:R-:W-:Y:S01]  /*30680*/  PRMT R121, R34, 0x5410, R35 ;  /* 0x0000541022797816 */ /* 0x000fe20000000023 */
[----:B------:R-:W-:Y:S01]  /*30690*/  STL [R1+0x13c], R94 ;  /* 0x00013c5e01007387 */ /* 0x000fe20000100800 */
[----:B------:R-:W-:Y:S01]  /*306a0*/  VIADD R34, R38, UR5 ;  /* 0x0000000526227c36 */ /* 0x000fe20008000000 */
[----:B------:R-:W-:Y:S02]  /*306b0*/  ULDC UR5, c[0x0][0x248] ;  /* 0x0000920000057ab9 */ /* 0x000fe40000000800 */
[----:B------:R-:W-:Y:S01]  /*306c0*/  STL [R1+0x140], R90 ;  /* 0x0001405a01007387 */ /* 0x000fe20000100800 */
[----:B------:R-:W-:-:S03]  /*306d0*/  LOP3.LUT R25, R25, 0xffff, RZ, 0xc0, !PT ;  /* 0x0000ffff19197812 */ /* 0x000fc600078ec0ff */
[----:B------:R-:W-:Y:S01]  /*306e0*/  STL [R1+0x144], R86 ;  /* 0x0001445601007387 */ /* 0x000fe20000100800 */
[----:B------:R-:W-:-:S03]  /*306f0*/  PRMT R29, R29, 0x3340, R0 ;  /* 0x000033401d1d7816 */ /* 0x000fc60000000000 */
[----:B------:R-:W-:Y:S01]  /*30700*/  STL [R1+0x148], R82 ;  /* 0x0001485201007387 */ /* 0x000fe20000100800 */
[----:B------:R-:W-:Y:S01]  /*30710*/  PRMT R119, R30, 0x5410, R31 ;  /* 0x000054101e777816 */ /* 0x000fe2000000001f */
[----:B------:R-:W-:Y:S01]  /*30720*/  VIADD R30, R34, UR5 ;  /* 0x00000005221e7c36 */ /* 0x000fe20008000000 */
[----:B------:R-:W-:Y:S01]  /*30730*/  ULDC UR5, c[0x0][0x248] ;  /* 0x0000920000057ab9 */ /* 0x000fe20000000800 */
[----:B------:R-:W-:Y:S04]  /*30740*/  STL [R1+0x14c], R78 ;  /* 0x00014c4e01007387 */ /* 0x000fe80000100800 */
[----:B------:R-:W-:Y:S01]  /*30750*/  STL [R1+0x150], R74 ;  /* 0x0001504a01007387 */ /* 0x000fe20000100800 */
[----:B------:R-:W-:-:S03]  /*30760*/  PRMT R25, R25, 0x3340, R0 ;  /* 0x0000334019197816 */ /* 0x000fc60000000000 */
[----:B------:R-:W-:Y:S01]  /*30770*/  STL [R1+0x154], R70 ;  /* 0x0001544601007387 */ /* 0x000fe20000100800 */
[----:B------:R-:W-:-:S03]  /*30780*/  LOP3.LUT R16, R16, 0xffff, RZ, 0xc0, !PT ;  /* 0x0000ffff10107812 */ /* 0x000fc600078ec0ff */
[----:B------:R-:W-:Y:S01]  /*30790*/  STL [R1+0x158], R66 ;  /* 0x0001584201007387 */ /* 0x000fe20000100800 */
[----:B------:R-:W-:Y:S01]  /*307a0*/  PRMT R126, R26, 0x5410, R29 ;  /* 0x000054101a7e7816 */ /* 0x000fe2000000001d */
[----:B------:R-:W-:Y:S01]  /*307b0*/  VIADD R26, R30, UR5 ;  /* 0x000000051e1a7c36 */ /* 0x000fe20008000000 */
[----:B------:R-:W-:Y:S01]  /*307c0*/  LOP3.LUT R17, R17, 0xffff, RZ, 0xc0, !PT ;  /* 0x0000ffff11117812 */ /* 0x000fe200078ec0ff */
[----:B------:R-:W-:Y:S01]  /*307d0*/  STL [R1+0x15c], R62 ;  /* 0x00015c3e01007387 */ /* 0x000fe20000100800 */
[----:B------:R-:W-:Y:S01]  /*307e0*/  LOP3.LUT R15, R15, 0xffff, RZ, 0xc0, !PT ;  /* 0x0000ffff0f0f7812 */ /* 0x000fe200078ec0ff */
[----:B------:R-:W-:Y:S02]  /*307f0*/  ULDC UR5, c[0x0][0x248] ;  /* 0x0000920000057ab9 */ /* 0x000fe40000000800 */
[----:B------:R-:W-:Y:S01]  /*30800*/  STL [R1+0x160], R58 ;  /* 0x0001603a01007387 */ /* 0x000fe20000100800 */
[----:B------:R-:W-:-:S03]  /*30810*/  LOP3.LUT R14, R14, 0xffff, RZ, 0xc0, !PT ;  /* 0x0000ffff0e0e7812 */ /* 0x000fc600078ec0ff */
[----:B------:R-:W-:Y:S01]  /*30820*/  STL [R1+0x164], R54 ;  /* 0x0001643601007387 */ /* 0x000fe20000100800 */
[----:B------:R-:W-:-:S03]  /*30830*/  PRMT R16, R16, 0x3340, R0 ;  /* 0x0000334010107816 */ /* 0x000fc60000000000 */
[----:B------:R-:W-:Y:S01]  /*30840*/  STL [R1+0x168], R50 ;  /* 0x0001683201007387 */ /* 0x000fe20000100800 */
[----:B------:R-:W-:Y:S02]  /*30850*/  LOP3.LUT R12, R12, 0xffff, RZ, 0xc0, !PT ;  /* 0x0000ffff0c0c7812 */ /* 0x000fe400078ec0ff */
[----:B------:R-:W-:Y:S01]  /*30860*/  PRMT R134, R22, 0x5410, R25 ;  /* 0x0000541016867816 */ /* 0x000fe20000000019 */
[----:B------:R-:W-:Y:S01]  /*30870*/  STL [R1+0x16c], R46 ;  /* 0x00016c2e01007387 */ /* 0x000fe20000100800 */
[--C-:B------:R-:W-:Y:S01]  /*30880*/  PRMT R17, R17, 0x3340, R0.reuse ;  /* 0x0000334011117816 */ /* 0x100fe20000000000 */
[----:B------:R-:W-:Y:S01]  /*30890*/  VIADD R22, R26, UR5 ;  /* 0x000000051a167c36 */ /* 0x000fe20008000000 */
[----:B------:R-:W-:Y:S01]  /*308a0*/  PRMT R15, R15, 0x3340, R0 ;  /* 0x000033400f0f7816 */ /* 0x000fe20000000000 */
[----:B------:R-:W-:Y:S01]  /*308b0*/  STL [R1+0x170], R42 ;  /* 0x0001702a01007387 */ /* 0x000fe20000100800 */
[----:B------:R-:W-:Y:S01]  /*308c0*/  LOP3.LUT R13, R13, 0xffff, RZ, 0xc0, !PT ;  /* 0x0000ffff0d0d7812 */ /* 0x000fe200078ec0ff */
[----:B------:R-:W-:-:S02]  /*308d0*/  ULDC UR5, c[0x0][0x248] ;  /* 0x0000920000057ab9 */ /* 0x000fc40000000800 */
[----:B------:R-:W-:Y:S01]  /*308e0*/  STL [R1+0x174], R38 ;  /* 0x0001742601007387 */ /* 0x000fe20000100800 */
[----:B------:R-:W-:-:S03]  /*308f0*/  PRMT R14, R14, 0x3340, R0 ;  /* 0x000033400e0e7816 */ /* 0x000fc60000000000 */
[----:B------:R-:W-:Y:S01]  /*30900*/  STL [R1+0x178], R34 ;  /* 0x0001782201007387 */ /* 0x000fe20000100800 */
[----:B------:R-:W-:Y:S02]  /*30910*/  PRMT R12, R12, 0x3340, R0 ;  /* 0x000033400c0c7816 */ /* 0x000fe40000000000 */
[----:B------:R-:W-:Y:S01]  /*30920*/  PRMT R147, R242, 0x5410, R16 ;  /* 0x00005410f2937816 */ /* 0x000fe20000000010 */
[----:B------:R-:W-:Y:S01]  /*30930*/  STL [R1+0x17c], R30 ;  /* 0x00017c1e01007387 */ /* 0x000fe20000100800 */
[----:B------:R-:W-:Y:S01]  /*30940*/  LOP3.LUT R10, R10, 0xffff, RZ, 0xc0, !PT ;  /* 0x0000ffff0a0a7812 */ /* 0x000fe200078ec0ff */
[----:B------:R-:W-:Y:S01]  /*30950*/  VIADD R16, R22, UR5 ;  /* 0x0000000516107c36 */ /* 0x000fe20008000000 */
[----:B------:R-:W-:Y:S01]  /*30960*/  PRMT R148, R241, 0x5410, R17 ;  /* 0x00005410f1947816 */ /* 0x000fe20000000011 */
[----:B------:R-:W-:Y:S01]  /*30970*/  STL [R1+0x180], R26 ;  /* 0x0001801a01007387 */ /* 0x000fe20000100800 */
[----:B------:R-:W-:Y:S01]  /*30980*/  PRMT R15, R239, 0x5410, R15 ;  /* 0x00005410ef0f7816 */ /* 0x000fe2000000000f */
[----:B------:R-:W-:-:S02]  /*30990*/  ULDC UR5, c[0x0][0x248] ;  /* 0x0000920000057ab9 */ /* 0x000fc40000000800 */
[----:B------:R-:W4:Y:S01]  /*309a0*/  LDL.LU R242, [R1+0x20e0] ;  /* 0x0020e00001f27983 */ /* 0x000f220000300800 */
[----:B------:R-:W-:Y:S02]  /*309b0*/  PRMT R13, R13, 0x3340, R0 ;  /* 0x000033400d0d7816 */ /* 0x000fe40000000000 */
[----:B------:R-:W-:Y:S01]  /*309c0*/  PRMT R152, R240, 0x5410, R14 ;  /* 0x00005410f0987816 */ /* 0x000fe2000000000e */
[----:B------:R-:W4:Y:S01]  /*309d0*/  LDL.LU R241, [R1+0x20dc] ;  /* 0x0020dc0001f17983 */ /* 0x000f220000300800 */
[----:B------:R-:W-:-:S03]  /*309e0*/  PRMT R12, R238, 0x5410, R12 ;  /* 0x00005410ee0c7816 */ /* 0x000fc6000000000c */
[----:B------:R-:W-:Y:S01]  /*309f0*/  STL [R1+0x184], R22 ;  /* 0x0001841601007387 */ /* 0x000fe20000100800 */
[----:B------:R-:W-:Y:S01]  /*30a00*/  LOP3.LUT R11, R11, 0xffff, RZ, 0xc0, !PT ;  /* 0x0000ffff0b0b7812 */ /* 0x000fe200078ec0ff */
[----:B------:R-:W-:Y:S01]  /*30a10*/  VIADD R14, R16, UR5 ;  /* 0x00000005100e7c36 */ /* 0x000fe20008000000 */
[----:B------:R-:W-:Y:S01]  /*30a20*/  PRMT R10, R10, 0x3340, R0 ;  /* 0x000033400a0a7816 */ /* 0x000fe20000000000 */
[----:B------:R-:W4:Y:S01]  /*30a30*/  LDL.LU R240, [R1+0x20d8] ;  /* 0x0020d80001f07983 */ /* 0x000f220000300800 */
[----:B------:R-:W-:Y:S01]  /*30a40*/  PRMT R13, R237, 0x5410, R13 ;  /* 0x00005410ed0d7816 */ /* 0x000fe2000000000d */
[----:B------:R-:W-:Y:S02]  /*30a50*/  ULDC UR5, c[0x0][0x248] ;  /* 0x0000920000057ab9 */ /* 0x000fe40000000800 */
[----:B------:R-:W4:Y:S01]  /*30a60*/  LDL.LU R239, [R1+0x20d4] ;  /* 0x0020d40001ef7983 */ /* 0x000f220000300800 */
[----:B------:R-:W-:-:S03]  /*30a70*/  LOP3.LUT R9, R9, 0xffff, RZ, 0xc0, !PT ;  /* 0x0000ffff09097812 */ /* 0x000fc600078ec0ff */
[----:B------:R-:W-:Y:S01]  /*30a80*/  STL [R1+0x188], R16 ;  /* 0x0001881001007387 */ /* 0x000fe20000100800 */
[----:B------:R-:W-:-:S03]  /*30a90*/  PRMT R11, R11, 0x3340, R0 ;  /* 0x000033400b0b7816 */ /* 0x000fc60000000000 */
[----:B------:R-:W-:Y:S01]  /*30aa0*/  STL [R1+0xc8], R15 ;  /* 0x0000c80f01007387 */ /* 0x000fe20000100800 */
[----:B------:R-:W-:-:S03]  /*30ab0*/  PRMT R10, R236, 0x5410, R10 ;  /* 0x00005410ec0a7816 */ /* 0x000fc6000000000a */
[----:B------:R-:W4:Y:S01]  /*30ac0*/  LDL.LU R238, [R1+0x20d0] ;  /* 0x0020d00001ee7983 */ /* 0x000f220000300800 */
[----:B------:R-:W-:-:S03]  /*30ad0*/  LOP3.LUT R7, R7, 0xffff, RZ, 0xc0, !PT ;  /* 0x0000ffff07077812 */ /* 0x000fc600078ec0ff */
[----:B------:R0:W-:Y:S01]  /*30ae0*/  STL [R1+0x478], R12 ;  /* 0x0004780c01007387 */ /* 0x0001e20000100800 */
[----:B------:R-:W-:-:S03]  /*30af0*/  PRMT R9, R9, 0x3340, R0 ;  /* 0x0000334009097816 */ /* 0x000fc60000000000 */
[----:B------:R-:W4:Y:S01]  /*30b00*/  LDL.LU R237, [R1+0x20cc] ;  /* 0x0020cc0001ed7983 */ /* 0x000f220000300800 */
[----:B------:R-:W-:-:S03]  /*30b10*/  PRMT R11, R235, 0x5410, R11 ;  /* 0x00005410eb0b7816 */ /* 0x000fc6000000000b */
[----:B------:R-:W-:Y:S01]  /*30b20*/  STL [R1+0x18c], R14 ;  /* 0x00018c0e01007387 */ /* 0x000fe20000100800 */
[----:B0-----:R-:W-:Y:S01]  /*30b30*/  VIADD R12, R14, UR5 ;  /* 0x000000050e0c7c36 */ /* 0x001fe20008000000 */
[----:B------:R-:W-:Y:S02]  /*30b40*/  ULDC UR5, c[0x0][0x248] ;  /* 0x0000920000057ab9 */ /* 0x000fe40000000800 */
        /* <DEDUP_REMOVED lines=8> */
[----:B------:R1:W-:Y:S01]  /*30bd0*/  STL [R1+0x190], R12 ;  /* 0x0001900c01007387 */ /* 0x0003e20000100800 */
[----:B0-----:R-:W-:Y:S01]  /*30be0*/  VIADD R10, R12, UR5 ;  /* 0x000000050c0a7c36 */ /* 0x001fe20008000000 */
[----:B------:R-:W-:Y:S02]  /*30bf0*/  ULDC UR5, c[0x0][0x248] ;  /* 0x0000920000057ab9 */ /* 0x000fe40000000800 */
[----:B------:R-:W-:Y:S01]  /*30c00*/  STL [R1+0x48c], R11 ;  /* 0x00048c0b01007387 */ /* 0x000fe20000100800 */
[----:B------:R-:W-:Y:S02]  /*30c10*/  PRMT R7, R233, 0x5410, R7 ;  /* 0x00005410e9077816 */ /* 0x000fe40000000007 */
[----:B------:R-:W-:Y:S01]  /*30c20*/  LOP3.LUT R6, R6, 0xffff, RZ, 0xc0, !PT ;  /* 0x0000ffff06067812 */ /* 0x000fe200078ec0ff */
[----:B------:R-:W4:Y:S01]  /*30c30*/  LDL.LU R234, [R1+0x20c0] ;  /* 0x0020c00001ea7983 */ /* 0x000f220000300800 */
[----:B------:R-:W-:Y:S01]  /*30c40*/  PRMT R8, R232, 0x5410, R8 ;  /* 0x00005410e8087816 */ /* 0x000fe20000000008 */
[----:B-1----:R-:W0:Y:S02]  /*30c50*/  LDC R12, c[0x0][0x244] ;  /* 0x00009100ff0c7b82 */ /* 0x002e240000000800 */
[----:B------:R1:W-:Y:S01]  /*30c60*/  STL [R1+0x194], R10 ;  /* 0x0001940a01007387 */ /* 0x0003e20000100800 */
[----:B------:R-:W-:-:S03]  /*30c70*/  PRMT R6, R6, 0x3340, R0 ;  /* 0x0000334006067816 */ /* 0x000fc60000000000 */
[----:B------:R2:W-:Y:S04]  /*30c80*/  STL [R1+0x49c], R9 ;  /* 0x00049c0901007387 */ /* 0x0005e80000100800 */
[----:B------:R-:W4:Y:S01]  /*30c90*/  LDL.LU R233, [R1+0x20bc] ;  /* 0x0020bc0001e97983 */ /* 0x000f220000300800 */
[----:B-1----:R-:W-:Y:S01]  /*30ca0*/  VIADD R10, R10, UR5 ;  /* 0x000000050a0a7c36 */ /* 0x002fe20008000000 */
[----:B------:R-:W-:Y:S02]  /*30cb0*/  ULDC UR5, c[0x0][0x248] ;  /* 0x0000920000057ab9 */ /* 0x000fe40000000800 */
[----:B------:R1:W-:Y:S01]  /*30cc0*/  STL [R1+0x4b4], R7 ;  /* 0x0004b40701007387 */ /* 0x0003e20000100800 */
[----:B------:R-:W-:Y:S01]  /*30cd0*/  PRMT R6, R220, 0x5410, R6 ;  /* 0x00005410dc067816 */ /* 0x000fe20000000006 */
[----:B--2---:R-:W2:Y:S02]  /*30ce0*/  LDC R9, c[0x0][0x244] ;  /* 0x00009100ff097b82 */ /* 0x004ea40000000800 */
[----:B------:R-:W4:Y:S04]  /*30cf0*/  LDL.LU R232, [R1+0x20b8] ;  /* 0x0020b80001e87983 */ /* 0x000f280000300800 */
[----:B------:R-:W-:Y:S01]  /*30d00*/  STL [R1+0x198], R10 ;  /* 0x0001980a01007387 */ /* 0x000fe20000100800 */
[----:B-1----:R-:W-:Y:S01]  /*30d10*/  VIADD R7, R10, UR5 ;  /* 0x000000050a077c36 */ /* 0x002fe20008000000 */
[----:B------:R-:W-:-:S02]  /*30d20*/  ULDC UR5, c[0x0][0x248] ;  /* 0x0000920000057ab9 */ /* 0x000fc40000000800 */
[----:B------:R1:W-:Y:S04]  /*30d30*/  STL [R1+0x4c8], R8 ;  /* 0x0004c80801007387 */ /* 0x0003e80000100800 */
[----:B------:R-:W4:Y:S04]  /*30d40*/  LDL.LU R220, [R1+0x20b4] ;  /* 0x0020b40001dc7983 */ /* 0x000f280000300800 */
[----:B------:R3:W-:Y:S01]  /*30d50*/  STL [R1+0x19c], R7 ;  /* 0x00019c0701007387 */ /* 0x0007e20000100800 */
[----:B------:R-:W-:Y:S01]  /*30d60*/  SHF.R.U32.HI R20, RZ, 0x8, R20 ;  /* 0x00000008ff147819 */ /* 0x000fe20000011614 */
[----:B-1----:R-:W1:Y:S02]  /*30d70*/  LDC R8, c[0x0][0x244] ;  /* 0x00009100ff087b82 */ /* 0x002e640000000800 */
[----:B------:R0:W-:Y:S01]  /*30d80*/  STL [R1+0x4cc], R6 ;  /* 0x0004cc0601007387 */ /* 0x0001e20000100800 */
[----:B---3--:R-:W-:Y:S01]  /*30d90*/  VIADD R7, R7, UR5 ;  /* 0x0000000507077c36 */ /* 0x008fe20008000000 */
[----:B------:R-:W-:-:S03]  /*30da0*/  ULDC UR5, c[0x0][0x244] ;  /* 0x0000910000057ab9 */ /* 0x000fc60000000800 */
[----:B0-----:R-:W-:Y:S01]  /*30db0*/  VIADD R6, R7, UR7 ;  /* 0x0000000707067c36 */ /* 0x001fe20008000000 */
[----:B------:R-:W-:Y:S01]  /*30dc0*/  STL [R1+0x1a0], R7 ;  /* 0x0001a00701007387 */ /* 0x000fe20000100800 */
[----:B------:R-:W-:-:S03]  /*30dd0*/  ULDC UR7, c[0x0][0x248] ;  /* 0x0000920000077ab9 */ /* 0x000fc60000000800 */
[----:B------:R0:W-:Y:S01]  /*30de0*/  STL [R1+0x1a4], R6 ;  /* 0x0001a40601007387 */ /* 0x0001e20000100800 */
[----:B------:R-:W-:Y:S01]  /*30df0*/  IMAD R14, R2, UR5, RZ ;  /* 0x00000005020e7c24 */ /* 0x000fe2000f8e02ff */
[----:B------:R-:W-:Y:S01]  /*30e00*/  ULDC UR5, c[0x0][0x248] ;  /* 0x0000920000057ab9 */ /* 0x000fe20000000800 */
[----:B0-----:R-:W-:Y:S01]  /*30e10*/  VIADD R6, R6, UR7 ;  /* 0x0000000706067c36 */ /* 0x001fe20008000000 */
[----:B------:R-:W-:-:S04]  /*30e20*/  ULDC UR7, c[0x0][0x248] ;  /* 0x0000920000077ab9 */ /* 0x000fc80000000800 */
[----:B------:R0:W-:Y:S02]  /*30e30*/  STL [R1+0x1a8], R6 ;  /* 0x0001a80601007387 */ /* 0x0001e40000100800 */
        /* <DEDUP_REMOVED lines=16> */
[----:B------:R-:W-:Y:S02]  /*30f40*/  SHF.R.U32.HI R21, RZ, 0x8, R21 ;  /* 0x00000008ff157819 */ /* 0x000fe40000011615 */
[----:B------:R-:W-:Y:S02]  /*30f50*/  LOP3.LUT R20, R20, 0xffff, RZ, 0xc0, !PT ;  /* 0x0000ffff14147812 */ /* 0x000fe400078ec0ff */
[----:B------:R-:W-:Y:S01]  /*30f60*/  LOP3.LUT R24, R24, 0xffff, RZ, 0xc0, !PT ;  /* 0x0000ffff18187812 */ /* 0x000fe200078ec0ff */
[----:B------:R0:W-:Y:S01]  /*30f70*/  STL [R1+0x1c0], R6 ;  /* 0x0001c00601007387 */ /* 0x0001e20000100800 */
[----:B------:R-:W-:Y:S01]  /*30f80*/  SHF.R.U32.HI R28, RZ, 0x8, R28 ;  /* 0x00000008ff1c7819 */ /* 0x000fe2000001161c */
[----:B------:R-:W-:Y:S01]  /*30f90*/  IMAD R12, R12, 0x80, R14 ;  /* 0x000000800c0c7824 */ /* 0x000fe200078e020e */
        /* <DEDUP_REMOVED lines=132> */
[----:B------:R0:W-:Y:S01]  /*317e0*/  STL [R1+0x274], R6 ;  /* 0x0002740601007387 */ /* 0x0001e20000100800 */
[----:B------:R-:W-:Y:S02]  /*317f0*/  LOP3.LUT R21, R21, 0xffff, RZ, 0xc0, !PT ;  /* 0x0000ffff15157812 */ /* 0x000fe400078ec0ff */
[----:B------:R-:W-:Y:S01]  /*31800*/  PRMT R20, R20, 0x3340, R0 ;  /* 0x0000334014147816 */ /* 0x000fe20000000000 */
[----:B0-----:R-:W-:Y:S01]  /*31810*/  VIADD R6, R6, UR5 ;  /* 0x0000000506067c36 */ /* 0x001fe20008000000 */
[----:B------:R-:W-:-:S03]  /*31820*/  ULDC UR5, c[0x0][0x248] ;  /* 0x0000920000057ab9 */ /* 0x000fc60000000800 */
[----:B------:R-:W-:Y:S01]  /*31830*/  VIADD R7, R6, UR5 ;  /* 0x0000000506077c36 */ /* 0x000fe20008000000 */
[----:B------:R-:W-:-:S03]  /*31840*/  ULDC UR5, c[0x0][0x248] ;  /* 0x0000920000057ab9 */ /* 0x000fc60000000800 */
[----:B------:R-:W-:Y:S01]  /*31850*/  VIADD R17, R7, UR5 ;  /* 0x0000000507117c36 */ /* 0x000fe20008000000 */
[----:B------:R-:W-:Y:S01]  /*31860*/  ULDC UR5, c[0x0][0x248] ;  /* 0x0000920000057ab9 */ /* 0x000fe20000000800 */
[----:B------:R-:W-:Y:S02]  /*31870*/  PRMT R21, R21, 0x3340, R0 ;  /* 0x0000334015157816 */ /* 0x000fe40000000000 */
[----:B------:R-:W-:Y:S01]  /*31880*/  PRMT R139, R19, 0x5410, R20 ;  /* 0x00005410138b7816 */ /* 0x000fe20000000014 */
[----:B------:R-:W-:Y:S01]  /*31890*/  VIADD R19, R17, UR5 ;  /* 0x0000000511137c36 */ /* 0x000fe20008000000 */
[----:B------:R-:W-:Y:S01]  /*318a0*/  ULDC UR5, c[0x0][0x248] ;  /* 0x0000920000057ab9 */ /* 0x000fe20000000800 */
[----:B------:R-:W-:Y:S02]  /*318b0*/  PRMT R24, R24, 0x3340, R0 ;  /* 0x0000334018187816 */ /* 0x000fe40000000000 */
[----:B------:R-:W-:Y:S01]  /*318c0*/  PRMT R140, R18, 0x5410, R21 ;  /* 0x00005410128c7816 */ /* 0x000fe20000000015 */
[----:B------:R-:W-:Y:S01]  /*318d0*/  VIADD R21, R19, UR5 ;  /* 0x0000000513157c36 */ /* 0x000fe20008000000 */
[----:B------:R-:W-:Y:S01]  /*318e0*/  ULDC UR5, c[0x0][0x248] ;  /* 0x0000920000057ab9 */ /* 0x000fe20000000800 */
[----:B------:R-:W-:-:S02]  /*318f0*/  LOP3.LUT R28, R28, 0xffff, RZ, 0xc0, !PT ;  /* 0x0000ffff1c1c7812 */ /* 0x000fc400078ec0ff */
[----:B------:R-:W-:Y:S01]  /*31900*/  PRMT R127, R23, 0x5410, R24 ;  /* 0x00005410177f7816 */ /* 0x000fe20000000018 */
[----:B------:R-:W-:Y:S01]  /*31910*/  VIADD R23, R21, UR5 ;  /* 0x0000000515177c36 */ /* 0x000fe20008000000 */
[----:B------:R-:W-:Y:S01]  /*31920*/  ULDC UR5, c[0x0][0x248] ;  /* 0x0000920000057ab9 */ /* 0x000fe20000000800 */
[----:B------:R-:W-:Y:S02]  /*31930*/  PRMT R28, R28, 0x3340, R0 ;  /* 0x000033401c1c7816 */ /* 0x000fe40000000000 */
[----:B------:R-:W-:Y:S01]  /*31940*/  VIADD R25, R23, UR5 ;  /* 0x0000000517197c36 */ /* 0x000fe20008000000 */
[----:B------:R-:W-:Y:S01]  /*31950*/  ULDC UR5, c[0x0][0x248] ;  /* 0x0000920000057ab9 */ /* 0x000fe20000000800 */
[----:B------:R-:W-:Y:S02]  /*31960*/  PRMT R122, R27, 0x5410, R28 ;  /* 0x000054101b7a7816 */ /* 0x000fe4000000001c */
[----:B------:R-:W-:Y:S01]  /*31970*/  VIADD R27, R25, UR5 ;  /* 0x00000005191b7c36 */ /* 0x000fe20008000000 */
[----:B------:R-:W-:-:S03]  /*31980*/  ULDC UR5, c[0x0][0x248] ;  /* 0x0000920000057ab9 */ /* 0x000fc60000000800 */
[----:B------:R-:W-:Y:S01]  /*31990*/  VIADD R29, R27, UR5 ;  /* 0x000000051b1d7c36 */ /* 0x000fe20008000000 */
[----:B------:R-:W-:Y:S01]  /*319a0*/  ULDC UR5, c[0x0][0x248] ;  /* 0x0000920000057ab9 */ /* 0x000fe20000000800 */
[----:B------:R-:W-:Y:S02]  /*319b0*/  STL [R1+0x278], R6 ;  /* 0x0002780601007387 */ /* 0x000fe40000100800 */
[----:B------:R-:W-:Y:S01]  /*319c0*/  VIADD R31, R29, UR5 ;  /* 0x000000051d1f7c36 */ /* 0x000fe20008000000 */
[----:B------:R-:W-:Y:S01]  /*319d0*/  ULDC UR5, c[0x0][0x248] ;  /* 0x0000920000057ab9 */ /* 0x000fe20000000800 */
[----:B------:R-:W-:Y:S04]  /*319e0*/  STL [R1+0x27c], R7 ;  /* 0x00027c0701007387 */ /* 0x000fe80000100800 */
[----:B------:R-:W-:Y:S01]  /*319f0*/  STL [R1+0x280], R17 ;  /* 0x0002801101007387 */ /* 0x000fe20000100800 */
[----:B------:R-:W-:Y:S01]  /*31a00*/  VIADD R172, R31, UR5 ;  /* 0x000000051fac7c36 */ /* 0x000fe20008000000 */
[----:B------:R-:W-:-:S02]  /*31a10*/  ULDC UR5, c[0x0][0x248] ;  /* 0x0000920000057ab9 */ /* 0x000fc40000000800 */
[----:B------:R-:W-:Y:S04]  /*31a20*/  STL [R1+0x284], R19 ;  /* 0x0002841301007387 */ /* 0x000fe80000100800 */
[----:B------:R-:W-:Y:S04]  /*31a30*/  STL [R1+0x288], R21 ;  /* 0x0002881501007387 */ /* 0x000fe80000100800 */
[----:B------:R-:W-:Y:S04]  /*31a40*/  STL [R1+0x28c], R23 ;  /* 0x00028c1701007387 */ /* 0x000fe80000100800 */
[----:B------:R-:W-:Y:S04]  /*31a50*/  STL [R1+0x290], R25 ;  /* 0x0002901901007387 */ /* 0x000fe80000100800 */
[----:B------:R-:W-:Y:S04]  /*31a60*/  STL [R1+0x294], R27 ;  /* 0x0002941b01007387 */ /* 0x000fe80000100800 */
[----:B------:R-:W-:Y:S04]  /*31a70*/  STL [R1+0x298], R29 ;  /* 0x0002981d01007387 */ /* 0x000fe80000100800 */
[----:B------:R-:W-:Y:S04]  /*31a80*/  STL [R1+0x29c], R31 ;  /* 0x00029c1f01007387 */ /* 0x000fe80000100800 */
        /* <DEDUP_REMOVED lines=43> */
[----:B--2---:R-:W-:Y:S02]  /*31d40*/  IMAD R9, R9, 0x80, R12 ;  /* 0x0000008009097824 */ /* 0x004fe400078e020c */
[----:B0-----:R-:W-:Y:S01]  /*31d50*/  VIADD R172, R172, UR5 ;  /* 0x00000005acac7c36 */ /* 0x001fe20008000000 */
[----:B------:R-:W-:-:S04]  /*31d60*/  ULDC UR5, c[0x0][0x248] ;  /* 0x0000920000057ab9 */ /* 0x000fc80000000800 */
[----:B------:R0:W-:Y:S01]  /*31d70*/  STL [R1+0x2dc], R172 ;  /* 0x0002dcac01007387 */ /* 0x0001e20000100800 */
[----:B-1----:R-:W-:Y:S02]  /*31d80*/  IMAD R8, R8, 0x80, R9 ;  /* 0x0000008008087824 */ /* 0x002fe400078e0209 */
[----:B0-----:R-:W-:-:S03]  /*31d90*/  VIADD R172, R172, UR5 ;  /* 0x00000005acac7c36 */ /* 0x001fc60008000000 */
[----:B------:R-:W-:Y:S01]  /*31da0*/  IADD3 R10, P3, R8, UR12, RZ ;  /* 0x0000000c080a7c10 */ /* 0x000fe2000ff7e0ff */
[----:B------:R-:W-:Y:S01]  /*31db0*/  ULDC UR12, c[0x0][0x228] ;  /* 0x00008a00000c7ab9 */ /* 0x000fe20000000800 */
[----:B------:R-:W-:Y:S02]  /*31dc0*/  IADD3 R15, P2, R14, UR10, RZ ;  /* 0x0000000a0e0f7c10 */ /* 0x000fe4000ff5e0ff */
[----:B------:R-:W-:Y:S01]  /*31dd0*/  LOP3.LUT R221, R221, 0xfeffffff, RZ, 0xc0, !PT ;  /* 0xfeffffffdddd7812 */ /* 0x000fe200078ec0ff */
[----:B------:R0:W-:Y:S01]  /*31de0*/  STL [R1+0x2e0], R172 ;  /* 0x0002e0ac01007387 */ /* 0x0001e20000100800 */
[----:B------:R-:W-:Y:S01]  /*31df0*/  LEA.HI.X.SX32 R8, R8, UR13, 0x1, P3 ;  /* 0x0000000d08087c11 */ /* 0x000fe200098f0eff */
[----:B------:R-:W-:Y:S01]  /*31e00*/  ULDC UR13, c[0x0][0x248] ;  /* 0x00009200000d7ab9 */ /* 0x000fe20000000800 */
[----:B------:R-:W-:Y:S02]  /*31e10*/  SHF.R.S32.HI R176, RZ, 0x1f, R192 ;  /* 0x0000001fffb07819 */ /* 0x000fe400000114c0 */
[----:B------:R-:W-:-:S02]  /*31e20*/  SHF.R.S32.HI R173, RZ, 0x1f, R191 ;  /* 0x0000001fffad7819 */ /* 0x000fc400000114bf */
[----:B------:R-:W-:Y:S01]  /*31e30*/  PRMT R156, R87, 0x5410, R88 ;  /* 0x00005410579c7816 */ /* 0x000fe20000000058 */
[----:B------:R-:W-:Y:S01]  /*31e40*/  VIADD R86, R0, 0xa8 ;  /* 0x000000a800567836 */ /* 0x000fe20000000000 */
[----:B------:R-:W-:Y:S01]  /*31e50*/  SHF.R.U32.HI R85, RZ, 0x8, R85 ;  /* 0x00000008ff557819 */ /* 0x000fe20000011655 */
[----:B0-----:R-:W-:Y:S01]  /*31e60*/  VIADD R172, R172, UR7 ;  /* 0x00000007acac7c36 */ /* 0x001fe20008000000 */
[----:B------:R-:W-:Y:S01]  /*31e70*/  ULDC UR7, c[0x0][0x248] ;  /* 0x0000920000077ab9 */ /* 0x000fe20000000800 */
[C---:B------:R-:W-:Y:S01]  /*31e80*/  VIADD R83, R0.reuse, 0xa5 ;  /* 0x000000a500537836 */ /* 0x040fe20000000000 */
[----:B----4-:R-:W-:Y:S01]  /*31e90*/  LOP3.LUT R243, R243, 0x7fffffff, RZ, 0xc0, !PT ;  /* 0x7ffffffff3f37812 */ /* 0x010fe200078ec0ff */
[----:B------:R-:W-:Y:S01]  /*31ea0*/  VIADD R82, R0, 0xa4 ;  /* 0x000000a400527836 */ /* 0x000fe20000000000 */
[----:B------:R0:W-:Y:S01]  /*31eb0*/  STL [R1+0x2e4], R172 ;  /* 0x0002e4ac01007387 */ /* 0x0001e20000100800 */
[----:B------:R-:W-:Y:S01]  /*31ec0*/  LEA.HI.X.SX32 R14, R14, UR11, 0x1, P2 ;  /* 0x0000000b0e0e7c11 */ /* 0x000fe200090f0eff */
[----:B------:R-:W-:Y:S01]  /*31ed0*/  ULDC.64 UR10, c[0x0][0x220] ;  /* 0x00008800000a7ab9 */ /* 0x000fe20000000a00 */
[----:B------:R-:W-:Y:S01]  /*31ee0*/  PRMT R150, R80, 0x5410, R81 ;  /* 0x0000541050967816 */ /* 0x000fe20000000051 */
[----:B------:R-:W-:Y:S01]  /*31ef0*/  VIADD R79, R0, 0xa1 ;  /* 0x000000a1004f7836 */ /* 0x000fe20000000000 */
[----:B------:R-:W-:Y:S01]  /*31f00*/  ULDC UR5, c[0x0][0x228] ;  /* 0x00008a0000057ab9 */ /* 0x000fe20000000800 */
[----:B0-----:R-:W-:Y:S01]  /*31f10*/  VIADD R172, R172, UR7 ;  /* 0x00000007acac7c36 */ /* 0x001fe20008000000 */
[----:B------:R-:W-:Y:S01]  /*31f20*/  IADD3 R13, P2, R12, UR10, RZ ;  /* 0x0000000a0c0d7c10 */ /* 0x000fe2000ff5e0ff */
[C---:B------:R-:W-:Y:S01]  /*31f30*/  VIADD R87, R0.reuse, 0xa9 ;  /* 0x000000a900577836 */ /* 0x040fe20000000000 */
[----:B------:R-:W-:Y:S01]  /*31f40*/  LOP3.LUT R85, R85, 0xffff, RZ, 0xc0, !PT ;  /* 0x0000ffff55557812 */ /* 0x000fe200078ec0ff */
[----:B------:R-:W-:Y:S01]  /*31f50*/  VIADD R81, R0, 0xa3 ;  /* 0x000000a300517836 */ /* 0x000fe20000000000 */
[----:B------:R0:W-:Y:S01]  /*31f60*/  STL [R1+0x2e8], R172 ;  /* 0x0002e8ac01007387 */ /* 0x0001e20000100800 */
[----:B------:R-:W-:Y:S01]  /*31f70*/  LEA.HI.X.SX32 R12, R12, UR11, 0x1, P2 ;  /* 0x0000000b0c0c7c11 */ /* 0x000fe200090f0eff */
[----:B------:R-:W-:Y:S01]  /*31f80*/  ULDC.64 UR10, c[0x0][0x220] ;  /* 0x00008800000a7ab9 */ /* 0x000fe20000000a00 */
[C---:B------:R-:W-:Y:S01]  /*31f90*/  VIADD R80, R0.reuse, 0xa2 ;  /* 0x000000a200507836 */ /* 0x040fe20000000000 */
[----:B------:R-:W-:Y:S01]  /*31fa0*/  SHF.R.U32.HI R77, RZ, 0x8, R77 ;  /* 0x00000008ff4d7819 */ /* 0x000fe2000001164d */
[----:B------:R-:W-:Y:S01]  /*31fb0*/  VIADD R78, R0, 0xa0 ;  /* 0x000000a0004e7836 */ /* 0x000fe20000000000 */
[----:B------:R-:W-:Y:S01]  /*31fc0*/  ULDC UR7, c[0x0][0x228] ;  /* 0x00008a0000077ab9 */ /* 0x000fe20000000800 */
[----:B0-----:R-:W-:Y:S01]  /*31fd0*/  VIADD R172, R172, UR13 ;  /* 0x0000000dacac7c36 */ /* 0x001fe20008000000 */
[----:B------:R-:W-:-:S04]  /*31fe0*/  ULDC UR13, c[0x0][0x248] ;  /* 0x00009200000d7ab9 */ /* 0x000fc80000000800 */
[----:B------:R0:W-:Y:S01]  /*31ff0*/  STL [R1+0x2ec], R172 ;  /* 0x0002ecac01007387 */ /* 0x0001e20000100800 */
[C---:B------:R-:W-:Y:S01]  /*32000*/  IADD3 R11, P2, R9.reuse, UR10, RZ ;  /* 0x0000000a090b7c10 */ /* 0x040fe2000ff5e0ff */
[----:B------:R-:W-:Y:S01]  /*32010*/  ULDC UR10, c[0x0][0x228] ;  /* 0x00008a00000a7ab9 */ /* 0x000fe20000000800 */
[----:B0-----:R-:W-:Y:S01]  /*32020*/  VIADD R172, R172, UR13 ;  /* 0x0000000dacac7c36 */ /* 0x001fe20008000000 */
[----:B------:R-:W-:Y:S01]  /*32030*/  ULDC UR13, c[0x0][0x248] ;  /* 0x00009200000d7ab9 */ /* 0x000fe20000000800 */
[----:B------:R-:W-:Y:S01]  /*32040*/  LEA.HI.X.SX32 R9, R9, UR11, 0x1, P2 ;  /* 0x0000000b09097c11 */ /* 0x000fe200090f0eff */
[----:B------:R-:W-:Y:S02]  /*32050*/  ULDC UR11, c[0x0][0x228] ;  /* 0x00008a00000b7ab9 */ /* 0x000fe40000000800 */
[----:B------:R0:W-:Y:S01]  /*32060*/  STL [R1+0x2f0], R172 ;  /* 0x0002f0ac01007387 */ /* 0x0001e20000100800 */
[----:B------:R-:W-:Y:S01]  /*32070*/  ISETP.LT.AND P2, PT, R3, UR22, !P1 ;  /* 0x0000001603007c0c */ /* 0x000fe2000cf41270 */
[----:B0-----:R-:W-:Y:S01]  /*32080*/  VIADD R172, R172, UR13 ;  /* 0x0000000dacac7c36 */ /* 0x001fe20008000000 */
[----:B------:R-:W-:-:S04]  /*32090*/  ULDC UR13, c[0x0][0x248] ;  /* 0x00009200000d7ab9 */ /* 0x000fc80000000800 */
[----:B------:R0:W-:Y:S02]  /*320a0*/  STL [R1+0x2f4], R172 ;  /* 0x0002f4ac01007387 */ /* 0x0001e40000100800 */
[----:B0-----:R-:W-:Y:S01]  /*320b0*/  VIADD R172, R172, UR13 ;  /* 0x0000000dacac7c36 */ /* 0x001fe20008000000 */
[----:B------:R-:W-:-:S04]  /*320c0*/  ULDC UR13, c[0x0][0x248] ;  /* 0x00009200000d7ab9 */ /* 0x000fc80000000800 */
[----:B------:R0:W-:Y:S01]  /*320d0*/  STL [R1+0x2f8], R172 ;  /* 0x0002f8ac01007387 */ /* 0x0001e20000100800 */
[----:B------:R-:W-:Y:S02]  /*320e0*/  @P2 LOP3.LUT R221, R221, 0x1000000, RZ, 0xfc, !PT ;  /* 0x01000000dddd2812 */ /* 0x000fe400078efcff */
[----:B------:R-:W-:Y:S01]  /*320f0*/  ISETP.LT.AND P2, PT, R4, UR14, !P1 ;  /* 0x0000000e04007c0c */ /* 0x000fe2000cf41270 */
[----:B------:R-:W-:Y:S01]  /*32100*/  ULDC UR14, c[0x0][0x248] ;  /* 0x00009200000e7ab9 */ /* 0x000fe20000000800 */
[----:B0-----:R-:W-:Y:S01]  /*32110*/  VIADD R172, R172, UR13 ;  /* 0x0000000dacac7c36 */ /* 0x001fe20008000000 */
[----:B------:R-:W-:-:S04]  /*32120*/  ULDC UR13, c[0x0][0x248] ;  /* 0x00009200000d7ab9 */ /* 0x000fc80000000800 */
[----:B------:R0:W-:Y:S01]  /*32130*/  STL [R1+0x2fc], R172 ;  /* 0x0002fcac01007387 */ /* 0x0001e20000100800 */
[----:B------:R-:W-:Y:S01]  /*32140*/  LOP3.LUT R221, R221, 0xff7fffff, RZ, 0xc0, !PT ;  /* 0xff7fffffdddd7812 */ /* 0x000fe200078ec0ff */
[----:B0-----:R-:W-:Y:S01]  /*32150*/  VIADD R172, R172, UR13 ;  /* 0x0000000dacac7c36 */ /* 0x001fe20008000000 */
[----:B------:R-:W-:-:S04]  /*32160*/  ULDC UR13, c[0x0][0x248] ;  /* 0x00009200000d7ab9 */ /* 0x000fc80000000800 */
[----:B------:R0:W-:Y:S01]  /*32170*/  STL [R1+0x300], R172 ;  /* 0x000300ac01007387 */ /* 0x0001e20000100800 */
[----:B------:R-:W-:Y:S02]  /*32180*/  @P2 LOP3.LUT R221, R221, 0x800000, RZ, 0xfc, !PT ;  /* 0x00800000dddd2812 */ /* 0x000fe400078efcff */
[----:B------:R-:W-:Y:S01]  /*32190*/  ISETP.LT.AND P2, PT, R5, UR12, !P1 ;  /* 0x0000000c05007c0c */ /* 0x000fe2000cf41270 */
[----:B0-----:R-:W-:Y:S01]  /*321a0*/  VIADD R172, R172, UR13 ;  /* 0x0000000dacac7c36 */ /* 0x001fe20008000000 */
[----:B------:R-:W-:-:S04]  /*321b0*/  ULDC UR13, c[0x0][0x248] ;  /* 0x00009200000d7ab9 */ /* 0x000fc80000000800 */
[----:B------:R0:W-:Y:S02]  /*321c0*/  STL [R1+0x304], R172 ;  /* 0x000304ac01007387 */ /* 0x0001e40000100800 */
[----:B0-----:R-:W-:Y:S01]  /*321d0*/  VIADD R172, R172, UR13 ;  /* 0x0000000dacac7c36 */ /* 0x001fe20008000000 */
[----:B------:R-:W-:-:S04]  /*321e0*/  ULDC UR13, c[0x0][0x248] ;  /* 0x00009200000d7ab9 */ /* 0x000fc80000000800 */
[----:B------:R0:W-:Y:S01]  /*321f0*/  STL [R1+0x308], R172 ;  /* 0x000308ac01007387 */ /* 0x0001e20000100800 */
[----:B------:R-:W-:Y:S01]  /*32200*/  LOP3.LUT R221, R221, 0xffbfffff, RZ, 0xc0, !PT ;  /* 0xffbfffffdddd7812 */ /* 0x000fe200078ec0ff */
[----:B0-----:R-:W-:Y:S01]  /*32210*/  VIADD R172, R172, UR13 ;  /* 0x0000000dacac7c36 */ /* 0x001fe20008000000 */
[----:B------:R-:W-:Y:S02]  /*32220*/  ULDC.64 UR12, c[0x0][0x228] ;  /* 0x00008a00000c7ab9 */ /* 0x000fe40000000a00 */
[----:B------:R-:W-:Y:S01]  /*32230*/  ISETP.LT.AND P1, PT, R2, UR12, !P1 ;  /* 0x0000000c02007c0c */ /* 0x000fe2000cf21270 */
[----:B------:R-:W-:Y:S01]  /*32240*/  ULDC UR12, c[0x0][0x248] ;  /* 0x00009200000c7ab9 */ /* 0x000fe20000000800 */
[----:B------:R-:W-:-:S04]  /*32250*/  @P2 LOP3.LUT R221, R221, 0x400000, RZ, 0xfc, !PT ;  /* 0x00400000dddd2812 */ /* 0x000fc800078efcff */
[----:B------:R-:W-:Y:S01]  /*32260*/  LOP3.LUT R221, R221, 0xffdfffff, RZ, 0xc0, !PT ;  /* 0xffdfffffdddd7812 */ /* 0x000fe200078ec0ff */
[----:B------:R0:W-:Y:S06]  /*32270*/  STL [R1+0x30c], R172 ;  /* 0x00030cac01007387 */ /* 0x0001ec0000100800 */
[----:B------:R-:W-:Y:S02]  /*32280*/  @P1 LOP3.LUT R221, R221, 0x200000, RZ, 0xfc, !PT ;  /* 0x00200000dddd1812 */ /* 0x000fe400078efcff */
[----:B------:R-:W-:Y:S01]  /*32290*/  ISETP.LT.AND P1, PT, R3, UR28, !P0 ;  /* 0x0000001c03007c0c */ /* 0x000fe2000c721270 */
[----:B------:R-:W-:Y:S01]  /*322a0*/  ULDC.64 UR28, c[0x0][0x228] ;  /* 0x00008a00001c7ab9 */ /* 0x000fe20000000a00 */
[----:B0-----:R-:W-:Y:S01]  /*322b0*/  VIADD R172, R172, UR14 ;  /* 0x0000000eacac7c36 */ /* 0x001fe20008000000 */
[----:B------:R-:W-:Y:S01]  /*322c0*/  ULDC UR14, c[0x0][0x248] ;  /* 0x00009200000e7ab9 */ /* 0x000fe20000000800 */
[----:B------:R-:W-:-:S03]  /*322d0*/  LOP3.LUT R221, R221, 0xffefffff, RZ, 0xc0, !PT ;  /* 0xffefffffdddd7812 */ /* 0x000fc600078ec0ff */
[----:B------:R0:W-:Y:S06]  /*322e0*/  STL [R1+0x310], R172 ;  /* 0x000310ac01007387 */ /* 0x0001ec0000100800 */
[----:B------:R-:W-:Y:S01]  /*322f0*/  @P1 LOP3.LUT R221, R221, 0x100000, RZ, 0xfc, !PT ;  /* 0x00100000dddd1812 */ /* 0x000fe200078efcff */
[----:B0-----:R-:W-:Y:S01]  /*32300*/  VIADD R172, R172, UR14 ;  /* 0x0000000eacac7c36 */ /* 0x001fe20008000000 */
[----:B------:R-:W-:Y:S01]  /*32310*/  IADD3 R174, P1, R192, R15, RZ ;  /* 0x0000000fc0ae7210 */ /* 0x000fe20007f3e0ff */
[----:B------:R-:W-:-:S03]  /*32320*/  ULDC UR14, c[0x0][0x248] ;  /* 0x00009200000e7ab9 */ /* 0x000fc60000000800 */
[----:B------:R0:W-:Y:S01]  /*32330*/  STL [R1+0x314], R172 ;  /* 0x000314ac01007387 */ /* 0x0001e20000100800 */
[----:B------:R-:W-:-:S03]  /*32340*/  IMAD.X R175, R176, 0x1, R14, P1 ;  /* 0x00000001b0af7824 */ /* 0x000fc600008e060e */
[----:B------:R-:W-:Y:S01]  /*32350*/  STL [R1+0x480], R176 ;  /* 0x000480b001007387 */ /* 0x000fe20000100800 */
[----:B0-----:R-:W-:Y:S01]  /*32360*/  VIADD R172, R172, UR12 ;  /* 0x0000000cacac7c36 */ /* 0x001fe20008000000 */
[----:B------:R-:W-:-:S04]  /*32370*/  ULDC UR12, c[0x0][0x248] ;  /* 0x00009200000c7ab9 */ /* 0x000fc80000000800 */
[----:B------:R0:W-:Y:S04]  /*32380*/  STL [R1+0x318], R172 ;  /* 0x000318ac01007387 */ /* 0x0001e80000100800 */
[----:B------:R1:W-:Y:S01]  /*32390*/  STL.64 [R1+0xd0], R174 ;  /* 0x0000d0ae01007387 */ /* 0x0003e20000100a00 */
[----:B0-----:R-:W-:-:S03]  /*323a0*/  VIADD R172, R172, UR14 ;  /* 0x0000000eacac7c36 */ /* 0x001fc60008000000 */
[----:B------:R-:W-:Y:S01]  /*323b0*/  STL [R1+0x470], R173 ;  /* 0x000470ad01007387 */ /* 0x000fe20000100800 */
[----:B------:R-:W-:Y:S01]  /*323c0*/  LOP3.LUT R221, R221, 0xfff7ffff, RZ, 0xc0, !PT ;  /* 0xfff7ffffdddd7812 */ /* 0x000fe200078ec0ff */
[----:B------:R-:W-:Y:S01]  /*323d0*/  ULDC UR14, c[0x0][0x248] ;  /* 0x00009200000e7ab9 */ /* 0x000fe20000000800 */
[----:B-1----:R-:W-:Y:S01]  /*323e0*/  IADD3 R174, P1, R191, R15, RZ ;  /* 0x0000000fbfae7210 */ /* 0x002fe20007f3e0ff */
[----:B------:R0:W-:Y:S04]  /*323f0*/  STL [R1+0x31c], R172 ;  /* 0x00031cac01007387 */ /* 0x0001e80000100800 */
[----:B------:R-:W-:Y:S02]  /*32400*/  IMAD.X R175, R173, 0x1, R14, P1 ;  /* 0x00000001adaf7824 */ /* 0x000fe400008e060e */
[----:B0-----:R-:W-:Y:S01]  /*32410*/  VIADD R172, R172, UR12 ;  /* 0x0000000cacac7c36 */ /* 0x001fe20008000000 */
[----:B------:R-:W-:Y:S01]  /*32420*/  SHF.R.S32.HI R173, RZ, 0x1f, R190 ;  /* 0x0000001fffad7819 */ /* 0x000fe200000114be */
[----:B------:R-:W-:-:S03]  /*32430*/  ULDC UR12, c[0x0][0x248] ;  /* 0x00009200000c7ab9 */ /* 0x000fc60000000800 */
[----:B------:R-:W-:Y:S04]  /*32440*/  STL [R1+0x320], R172 ;  /* 0x000320ac01007387 */ /* 0x000fe80000100800 */
[----:B------:R0:W-:Y:S02]  /*32450*/  STL.64 [R1+0xd8], R174 ;  /* 0x0000d8ae01007387 */ /* 0x0001e40000100a00 */
[----:B0-----:R-:W-:-:S05]  /*32460*/  IADD3 R174, P1, R190, R15, RZ ;  /* 0x0000000fbeae7210 */ /* 0x001fca0007f3e0ff */
[----:B------:R-:W-:Y:S01]  /*32470*/  IMAD.X R175, R173, 0x1, R14, P1 ;  /* 0x00000001adaf7824 */ /* 0x000fe200008e060e */
[----:B------:R-:W-:-:S13]  /*32480*/  ISETP.LT.AND P1, PT, R4, UR11, !P0 ;  /* 0x0000000b04007c0c */ /* 0x000fda000c721270 */
[----:B------:R-:W-:Y:S02]  /*32490*/  @P1 LOP3.LUT R221, R221, 0x80000, RZ, 0xfc, !PT ;  /* 0x00080000dddd1812 */ /* 0x000fe400078efcff */
[----:B------:R-:W-:Y:S01]  /*324a0*/  ISETP.LT.AND P1, PT, R5, UR10, !P0 ;  /* 0x0000000a05007c0c */ /* 0x000fe2000c721270 */
[----:B------:R-:W-:Y:S01]  /*324b0*/  VIADD R172, R172, UR12 ;  /* 0x0000000cacac7c36 */ /* 0x000fe20008000000 */
[----:B------:R-:W-:Y:S01]  /*324c0*/  ISETP.LT.AND P0, PT, R2, UR28, !P0 ;  /* 0x0000001c02007c0c */ /* 0x000fe2000c701270 */
[----:B------:R-:W-:Y:S01]  /*324d0*/  STL [R1+0x468], R173 ;  /* 0x000468ad01007387 */ /* 0x000fe20000100800 */
[----:B------:R-:W-:Y:S01]  /*324e0*/  LOP3.LUT R221, R221, 0xfffbffff, RZ, 0xc0, !PT ;  /* 0xfffbffffdddd7812 */ /* 0x000fe200078ec0ff */
[----:B------:R-:W-:Y:S01]  /*324f0*/  ULDC UR12, c[0x0][0x248] ;  /* 0x00009200000c7ab9 */ /* 0x000fe20000000800 */
[----:B------:R-:W-:-:S07]  /*32500*/  ULDC UR10, c[0x0][0x248] ;  /* 0x00009200000a7ab9 */ /* 0x000fce0000000800 */
[----:B------:R-:W-:-:S04]  /*32510*/  @P1 LOP3.LUT R221, R221, 0x40000, RZ, 0xfc, !PT ;  /* 0x00040000dddd1812 */ /* 0x000fc800078efcff */
[----:B------:R-:W-:-:S04]  /*32520*/  LOP3.LUT R221, R221, 0xfffdffff, RZ, 0xc0, !PT ;  /* 0xfffdffffdddd7812 */ /* 0x000fc800078ec0ff */
[----:B------:R-:W-:Y:S02]  /*32530*/  @P0 LOP3.LUT R221, R221, 0x20000, RZ, 0xfc, !PT ;  /* 0x00020000dddd0812 */ /* 0x000fe400078efcff */
[----:B------:R-:W-:Y:S01]  /*32540*/  ISETP.GE.AND P0, PT, R87, UR23, PT ;  /* 0x0000001757007c0c */ /* 0x000fe2000bf06270 */
[----:B------:R0:W-:Y:S01]  /*32550*/  STL [R1+0x324], R172 ;  /* 0x000324ac01007387 */ /* 0x0001e20000100800 */
[----:B------:R-:W-:Y:S01]  /*32560*/  LOP3.LUT R221, R221, 0xfffeffff, RZ, 0xc0, !PT ;  /* 0xfffeffffdddd7812 */ /* 0x000fe200078ec0ff */
[----:B------:R-:W-:Y:S01]  /*32570*/  ULDC.64 UR22, c[0x0][0x228] ;  /* 0x00008a0000167ab9 */ /* 0x000fe20000000a00 */
[----:B------:R-:W-:Y:S01]  /*32580*/  ISETP.LT.AND P3, PT, R3, UR60, !P0 ;  /* 0x0000003c03007c0c */ /* 0x000fe2000c761270 */
[----:B------:R-:W-:Y:S01]  /*32590*/  VIADD R75, R0, 0x9d ;  /* 0x0000009d004b7836 */ /* 0x000fe20000000000 */
[----:B------:R-:W-:Y:S01]  /*325a0*/  ISETP.LT.AND P2, PT, R4, UR61, !P0 ;  /* 0x0000003d04007c0c */ /* 0x000fe2000c741270 */
[C---:B------:R-:W-:Y:S01]  /*325b0*/  VIADD R74, R0.reuse, 0x9c ;  /* 0x0000009c004a7836 */ /* 0x040fe20000000000 */
[----:B------:R-:W-:Y:S01]  /*325c0*/  ISETP.LT.AND P1, PT, R5, UR38, !P0 ;  /* 0x0000002605007c0c */ /* 0x000fe2000c721270 */
[----:B------:R-:W-:Y:S01]  /*325d0*/  VIADD R73, R0, 0x9b ;  /* 0x0000009b00497836 */ /* 0x000fe20000000000 */
[----:B------:R-:W-:Y:S01]  /*325e0*/  PRMT R85, R85, 0x3340, R0 ;  /* 0x0000334055557816 */ /* 0x000fe20000000000 */
[----:B0-----:R-:W-:Y:S01]  /*325f0*/  VIADD R172, R172, UR14 ;  /* 0x0000000eacac7c36 */ /* 0x001fe20008000000 */
[----:B------:R-:W-:Y:S01]  /*32600*/  LOP3.LUT R77, R77, 0xffff, RZ, 0xc0, !PT ;  /* 0x0000ffff4d4d7812 */ /* 0x000fe200078ec0ff */
[----:B------:R-:W-:Y:S01]  /*32610*/  ULDC UR38, c[0x0][0x228] ;  /* 0x00008a0000267ab9 */ /* 0x000fe20000000800 */
[----:B------:R-:W-:-:S02]  /*32620*/  LOP3.LUT R242, R242, 0x7fffffff, RZ, 0xc0, !PT ;  /* 0x7ffffffff2f27812 */ /* 0x000fc400078ec0ff */
[----:B------:R-:W-:Y:S01]  /*32630*/  SHF.R.U32.HI R72, RZ, 0x8, R72 ;  /* 0x00000008ff487819 */ /* 0x000fe20000011648 */
[----:B------:R0:W-:Y:S01]  /*32640*/  STL [R1+0x328], R172 ;  /* 0x000328ac01007387 */ /* 0x0001e20000100800 */
[----:B------:R-:W-:Y:S01]  /*32650*/  @P3 LOP3.LUT R221, R221, 0x10000, RZ, 0xfc, !PT ;  /* 0x00010000dddd3812 */ /* 0x000fe200078efcff */
[----:B------:R-:W-:Y:S01]  /*32660*/  VIADD R70, R0, 0x98 ;  /* 0x0000009800467836 */ /* 0x000fe20000000000 */
[----:B------:R-:W-:Y:S01]  /*32670*/  PRMT R142, R68, 0x5410, R69 ;  /* 0x00005410448e7816 */ /* 0x000fe20000000045 */
[C---:B------:R-:W-:Y:S01]  /*32680*/  VIADD R67, R0.reuse, 0x95 ;  /* 0x0000009500437836 */ /* 0x040fe20000000000 */
[----:B------:R-:W-:Y:S01]  /*32690*/  LOP3.LUT R221, R221, 0xffff7fff, RZ, 0xc0, !PT ;  /* 0xffff7fffdddd7812 */ /* 0x000fe200078ec0ff */
[----:B------:R-:W-:Y:S01]  /*326a0*/  STL.64 [R1+0x460], R174 ;  /* 0x000460ae01007387 */ /* 0x000fe20000100a00 */
[----:B------:R-:W-:Y:S01]  /*326b0*/  LOP3.LUT R241, R241, 0x7fffffff, RZ, 0xc0, !PT ;  /* 0x7ffffffff1f17812 */ /* 0x000fe200078ec0ff */
[----:B------:R-:W-:Y:S01]  /*326c0*/  VIADD R66, R0, 0x94 ;  /* 0x0000009400427836 */ /* 0x000fe20000000000 */
[----:B------:R-:W-:Y:S01]  /*326d0*/  ULDC UR61, c[0x0][0x228] ;  /* 0x00008a00003d7ab9 */ /* 0x000fe20000000800 */
[----:B0-----:R-:W-:Y:S01]  /*326e0*/  VIADD R172, R172, UR12 ;  /* 0x0000000cacac7c36 */ /* 0x001fe20008000000 */
[----:B------:R-:W-:Y:S01]  /*326f0*/  @P2 LOP3.LUT R221, R221, 0x8000, RZ, 0xfc, !PT ;  /* 0x00008000dddd2812 */ /* 0x000fe200078efcff */
[----:B------:R-:W-:-:S03]  /*32700*/  ULDC UR60, c[0x0][0x228] ;  /* 0x00008a00003c7ab9 */ /* 0x000fc60000000800 */
[----:B------:R0:W-:Y:S01]  /*32710*/  STL [R1+0x32c], R172 ;  /* 0x00032cac01007387 */ /* 0x0001e20000100800 */
[----:B------:R-:W-:Y:S01]  /*32720*/  LOP3.LUT R221, R221, 0xffffbfff, RZ, 0xc0, !PT ;  /* 0xffffbfffdddd7812 */ /* 0x000fe200078ec0ff */
[----:B0-----:R-:W-:Y:S01]  /*32730*/  VIADD R172, R172, UR10 ;  /* 0x0000000aacac7c36 */ /* 0x001fe20008000000 */
[----:B------:R-:W-:Y:S02]  /*32740*/  ULDC.64 UR10, c[0x0][0x228] ;  /* 0x00008a00000a7ab9 */ /* 0x000fe40000000a00 */
[----:B------:R-:W-:Y:S01]  /*32750*/  ISETP.LT.AND P0, PT, R2, UR10, !P0 ;  /* 0x0000000a02007c0c */ /* 0x000fe2000c701270 */
[----:B------:R-:W-:Y:S01]  /*32760*/  ULDC UR10, c[0x0][0x248] ;  /* 0x00009200000a7ab9 */ /* 0x000fe20000000800 */
[----:B------:R-:W-:-:S04]  /*32770*/  @P1 LOP3.LUT R221, R221, 0x4000, RZ, 0xfc, !PT ;  /* 0x00004000dddd1812 */ /* 0x000fc800078efcff */
[----:B------:R-:W-:-:S07]  /*32780*/  LOP3.LUT R221, R221, 0xffffdfff, RZ, 0xc0, !PT ;  /* 0xffffdfffdddd7812 */ /* 0x000fce00078ec0ff */
[----:B------:R-:W-:Y:S02]  /*32790*/  @P0 LOP3.LUT R221, R221, 0x2000, RZ, 0xfc, !PT ;  /* 0x00002000dddd0812 */ /* 0x000fe400078efcff */
[----:B------:R-:W-:Y:S01]  /*327a0*/  ISETP.GE.AND P0, PT, R86, UR15, PT ;  /* 0x0000000f56007c0c */ /* 0x000fe2000bf06270 */
[----:B------:R-:W-:-:S03]  /*327b0*/  ULDC.64 UR14, c[0x0][0x228] ;  /* 0x00008a00000e7ab9 */ /* 0x000fc60000000a00 */
[----:B------:R-:W-:Y:S02]  /*327c0*/  ISETP.LT.AND P3, PT, R3, UR39, !P0 ;  /* 0x0000002703007c0c */ /* 0x000fe4000c761270 */
[----:B------:R-:W-:Y:S02]  /*327d0*/  PRMT R153, R84, 0x5410, R85 ;  /* 0x0000541054997816 */ /* 0x000fe40000000055 */
[----:B------:R-:W-:Y:S02]  /*327e0*/  ISETP.LT.AND P2, PT, R4, UR58, !P0 ;  /* 0x0000003a04007c0c */ /* 0x000fe4000c741270 */
[----:B------:R-:W-:Y:S02]  /*327f0*/  LOP3.LUT R221, R221, 0xffffefff, RZ, 0xc0, !PT ;  /* 0xffffefffdddd7812 */ /* 0x000fe400078ec0ff */
[----:B------:R-:W-:Y:S01]  /*32800*/  ISETP.LT.AND P1, PT, R5, UR59, !P0 ;  /* 0x0000003b05007c0c */ /* 0x000fe2000c721270 */
[C---:B------:R-:W-:Y:S01]  /*32810*/  VIADD R85, R0.reuse, 0xa7 ;  /* 0x000000a700557836 */ /* 0x040fe20000000000 */
[----:B------:R0:W-:Y:S01]  /*32820*/  STL [R1+0x330], R172 ;  /* 0x000330ac01007387 */ /* 0x0001e20000100800 */
[----:B------:R-:W-:Y:S01]  /*32830*/  VIADD R84, R0, 0xa6 ;  /* 0x000000a600547836 */ /* 0x000fe20000000000 */
[----:B------:R-:W-:Y:S01]  /*32840*/  PRMT R77, R77, 0x3340, R0 ;  /* 0x000033404d4d7816 */ /* 0x000fe20000000000 */
[----:B------:R-:W-:Y:S01]  /*32850*/  ULDC UR39, c[0x0][0x228] ;  /* 0x00008a0000277ab9 */ /* 0x000fe20000000800 */
[----:B------:R-:W-:-:S02]  /*32860*/  @P3 LOP3.LUT R221, R221, 0x1000, RZ, 0xfc, !PT ;  /* 0x00001000dddd3812 */ /* 0x000fc400078efcff */
[----:B------:R-:W-:Y:S01]  /*32870*/  LOP3.LUT R72, R72, 0xffff, RZ, 0xc0, !PT ;  /* 0x0000ffff48487812 */ /* 0x000fe200078ec0ff */
[C---:B------:R-:W-:Y:S01]  /*32880*/  VIADD R69, R0.reuse, 0x97 ;  /* 0x0000009700457836 */ /* 0x040fe20000000000 */
[----:B------:R-:W-:Y:S01]  /*32890*/  LOP3.LUT R221, R221, 0xfffff7ff, RZ, 0xc0, !PT ;  /* 0xfffff7ffdddd7812 */ /* 0x000fe200078ec0ff */
[----:B------:R-:W-:Y:S01]  /*328a0*/  VIADD R68, R0, 0x96 ;  /* 0x0000009600447836 */ /* 0x000fe20000000000 */
[----:B------:R-:W-:Y:S01]  /*328b0*/  SHF.R.U32.HI R65, RZ, 0x8, R65 ;  /* 0x00000008ff417819 */ /* 0x000fe20000011641 */
[----:B------:R-:W-:Y:S01]  /*328c0*/  ULDC UR59, c[0x0][0x228] ;  /* 0x00008a00003b7ab9 */ /* 0x000fe20000000800 */
[----:B------:R-:W-:Y:S01]  /*328d0*/  @P2 LOP3.LUT R221, R221, 0x800, RZ, 0xfc, !PT ;  /* 0x00000800dddd2812 */ /* 0x000fe200078efcff */
[----:B------:R-:W-:Y:S01]  /*328e0*/  ULDC UR58, c[0x0][0x228] ;  /* 0x00008a00003a7ab9 */ /* 0x000fe20000000800 */
[----:B------:R-:W-:Y:S02]  /*328f0*/  ISETP.LT.AND P0, PT, R2, UR22, !P0 ;  /* 0x0000001602007c0c */ /* 0x000fe4000c701270 */
[----:B------:R-:W-:-:S04]  /*32900*/  LOP3.LUT R221, R221, 0xfffffbff, RZ, 0xc0, !PT ;  /* 0xfffffbffdddd7812 */ /* 0x000fc800078ec0ff */
[----:B------:R-:W-:-:S04]  /*32910*/  @P1 LOP3.LUT R221, R221, 0x400, RZ, 0xfc, !PT ;  /* 0x00000400dddd1812 */ /* 0x000fc800078efcff */
[----:B------:R-:W-:-:S04]  /*32920*/  LOP3.LUT R221, R221, 0xfffffdff, RZ, 0xc0, !PT ;  /* 0xfffffdffdddd7812 */ /* 0x000fc800078ec0ff */
[----:B------:R-:W-:Y:S02]  /*32930*/  @P0 LOP3.LUT R221, R221, 0x200, RZ, 0xfc, !PT ;  /* 0x00000200dddd0812 */ /* 0x000fe400078efcff */
[----:B------:R-:W-:Y:S01]  /*32940*/  ISETP.GE.AND P0, PT, R85, UR13, PT ;  /* 0x0000000d55007c0c */ /* 0x000fe2000bf06270 */
[----:B------:R-:W-:-:S03]  /*32950*/  ULDC.64 UR12, c[0x0][0x228] ;  /* 0x00008a00000c7ab9 */ /* 0x000fc60000000a00 */
[----:B------:R-:W-:Y:S01]  /*32960*/  ISETP.LT.AND P3, PT, R3, UR41, !P0 ;  /* 0x0000002903007c0c */ /* 0x000fe2000c761270 */
[----:B0-----:R-:W-:Y:S01]  /*32970*/  VIADD R172, R172, UR10 ;  /* 0x0000000aacac7c36 */ /* 0x001fe20008000000 */
[----:B------:R-:W-:Y:S01]  /*32980*/  ISETP.LT.AND P2, PT, R4, UR56, !P0 ;  /* 0x0000003804007c0c */ /* 0x000fe2000c741270 */
[----:B------:R-:W-:Y:S01]  /*32990*/  ULDC UR10, c[0x0][0x248] ;  /* 0x00009200000a7ab9 */ /* 0x000fe20000000800 */
[----:B------:R-:W-:Y:S01]  /*329a0*/  LOP3.LUT R221, R221, 0xfffffeff, RZ, 0xc0, !PT ;  /* 0xfffffeffdddd7812 */ /* 0x000fe200078ec0ff */
[----:B------:R-:W-:Y:S01]  /*329b0*/  ULDC UR41, c[0x0][0x228] ;  /* 0x00008a0000297ab9 */ /* 0x000fe20000000800 */
[----:B------:R-:W-:Y:S01]  /*329c0*/  ISETP.LT.AND P1, PT, R5, UR57, !P0 ;  /* 0x0000003905007c0c */ /* 0x000fe2000c721270 */
[----:B------:R-:W-:Y:S01]  /*329d0*/  VIADD R87, R172, UR10 ;  /* 0x0000000aac577c36 */ /* 0x000fe20008000000 */
[----:B------:R-:W-:Y:S01]  /*329e0*/  PRMT R146, R76, 0x5410, R77 ;  /* 0x000054104c927816 */ /* 0x000fe2000000004d */
[----:B------:R-:W-:Y:S01]  /*329f0*/  ULDC UR10, c[0x0][0x248] ;  /* 0x00009200000a7ab9 */ /* 0x000fe20000000800 */
[----:B------:R-:W-:Y:S01]  /*32a00*/  PRMT R72, R72, 0x3340, R0 ;  /* 0x0000334048487816 */ /* 0x000fe20000000000 */
[----:B------:R-:W-:-:S02]  /*32a10*/  ULDC UR56, c[0x0][0x228] ;  /* 0x00008a0000387ab9 */ /* 0x000fc40000000800 */
[----:B------:R-:W-:Y:S01]  /*32a20*/  @P3 LOP3.LUT R221, R221, 0x100, RZ, 0xfc, !PT ;  /* 0x00000100dddd3812 */ /* 0x000fe200078efcff */
[----:B------:R-:W-:-:S03]  /*32a30*/  ULDC UR57, c[0x0][0x228] ;  /* 0x00008a0000397ab9 */ /* 0x000fc60000000800 */
[----:B------:R-:W-:-:S04]  /*32a40*/  LOP3.LUT R221, R221, 0xffffff7f, RZ, 0xc0, !PT ;  /* 0xffffff7fdddd7812 */ /* 0x000fc800078ec0ff */
[----:B------:R-:W-:Y:S02]  /*32a50*/  @P2 LOP3.LUT R221, R221, 0x80, RZ, 0xfc, !PT ;  /* 0x00000080dddd2812 */ /* 0x000fe400078efcff */
        /* <DEDUP_REMOVED lines=8> */
[----:B------:R-:W-:Y:S01]  /*32ae0*/  VIADD R86, R87, UR10 ;  /* 0x0000000a57567c36 */ /* 0x000fe20008000000 */
[----:B------:R-:W-:Y:S01]  /*32af0*/  ISETP.LT.AND P2, PT, R4, UR54, !P0 ;  /* 0x0000003604007c0c */ /* 0x000fe2000c741270 */
[----:B------:R-:W-:Y:S01]  /*32b00*/  ULDC UR10, c[0x0][0x248] ;  /* 0x00009200000a7ab9 */ /* 0x000fe20000000800 */
[----:B------:R-:W-:Y:S01]  /*32b10*/  LOP3.LUT R221, R221, 0xffffffef, RZ, 0xc0, !PT ;  /* 0xffffffefdddd7812 */ /* 0x000fe200078ec0ff */
[----:B------:R-:W-:Y:S01]  /*32b20*/  VIADD R77, R0, 0x9f ;  /* 0x0000009f004d7836 */ /* 0x000fe20000000000 */
[----:B------:R-:W-:Y:S01]  /*32b30*/  ISETP.LT.AND P1, PT, R5, UR55, !P0 ;  /* 0x0000003705007c0c */ /* 0x000fe2000c721270 */
[----:B------:R-:W-:Y:S02]  /*32b40*/  VIADD R85, R86, UR10 ;  /* 0x0000000a56557c36 */ /* 0x000fe40008000000 */
[C---:B------:R-:W-:Y:S01]  /*32b50*/  VIADD R76, R0.reuse, 0x9e ;  /* 0x0000009e004c7836 */ /* 0x040fe20000000000 */
[----:B------:R-:W-:Y:S01]  /*32b60*/  PRMT R145, R71, 0x5410, R72 ;  /* 0x0000541047917816 */ /* 0x000fe20000000048 */
[----:B------:R-:W-:Y:S01]  /*32b70*/  ULDC UR10, c[0x0][0x248] ;  /* 0x00009200000a7ab9 */ /* 0x000fe20000000800 */
[----:B------:R-:W-:Y:S01]  /*32b80*/  ULDC UR49, c[0x0][0x228] ;  /* 0x00008a0000317ab9 */ /* 0x000fe20000000800 */
[----:B------:R-:W-:Y:S01]  /*32b90*/  @P3 LOP3.LUT R221, R221, 0x10, RZ, 0xfc, !PT ;  /* 0x00000010dddd3812 */ /* 0x000fe200078efcff */
[C---:B------:R-:W-:Y:S01]  /*32ba0*/  VIADD R63, R0.reuse, 0x91 ;  /* 0x00000091003f7836 */ /* 0x040fe20000000000 */
[----:B------:R-:W-:Y:S01]  /*32bb0*/  LOP3.LUT R65, R65, 0xffff, RZ, 0xc0, !PT ;  /* 0x0000ffff41417812 */ /* 0x000fe200078ec0ff */
[----:B------:R-:W-:Y:S01]  /*32bc0*/  VIADD R62, R0, 0x90 ;  /* 0x00000090003e7836 */ /* 0x000fe20000000000 */
[----:B------:R-:W-:-:S02]  /*32bd0*/  LOP3.LUT R221, R221, 0xfffffff7, RZ, 0xc0, !PT ;  /* 0xfffffff7dddd7812 */ /* 0x000fc400078ec0ff */
[----:B------:R-:W-:Y:S01]  /*32be0*/  SHF.R.U32.HI R61, RZ, 0x8, R61 ;  /* 0x00000008ff3d7819 */ /* 0x000fe2000001163d */
[----:B------:R-:W-:Y:S01]  /*32bf0*/  VIADD R59, R0, 0x8d ;  /* 0x0000008d003b7836 */ /* 0x000fe20000000000 */
[----:B------:R-:W-:Y:S01]  /*32c00*/  @P2 LOP3.LUT R221, R221, 0x8, RZ, 0xfc, !PT ;  /* 0x00000008dddd2812 */ /* 0x000fe200078efcff */
[----:B------:R-:W-:Y:S01]  /*32c10*/  ULDC UR54, c[0x0][0x228] ;  /* 0x00008a0000367ab9 */ /* 0x000fe20000000800 */
[----:B------:R-:W-:Y:S01]  /*32c20*/  ISETP.LT.AND P0, PT, R2, UR12, !P0 ;  /* 0x0000000c02007c0c */ /* 0x000fe2000c701270 */
[----:B------:R-:W-:Y:S01]  /*32c30*/  ULDC UR55, c[0x0][0x228] ;  /* 0x00008a0000377ab9 */ /* 0x000fe20000000800 */
[----:B------:R-:W-:-:S04]  /*32c40*/  LOP3.LUT R221, R221, 0xfffffffb, RZ, 0xc0, !PT ;  /* 0xfffffffbdddd7812 */ /* 0x000fc800078ec0ff */
[----:B------:R-:W-:-:S04]  /*32c50*/  @P1 LOP3.LUT R221, R221, 0x4, RZ, 0xfc, !PT ;  /* 0x00000004dddd1812 */ /* 0x000fc800078efcff */
[----:B------:R-:W-:-:S04]  /*32c60*/  LOP3.LUT R221, R221, 0xfffffffd, RZ, 0xc0, !PT ;  /* 0xfffffffddddd7812 */ /* 0x000fc800078ec0ff */
[----:B------:R-:W-:Y:S02]  /*32c70*/  @P0 LOP3.LUT R221, R221, 0x2, RZ, 0xfc, !PT ;  /* 0x00000002dddd0812 */ /* 0x000fe400078efcff */
[----:B------:R-:W-:-:S04]  /*32c80*/  ISETP.GE.AND P0, PT, R83, UR11, PT ;  /* 0x0000000b53007c0c */ /* 0x000fc8000bf06270 */
[----:B------:R-:W-:Y:S01]  /*32c90*/  ISETP.LT.AND P2, PT, R4, UR52, !P0 ;  /* 0x0000003404007c0c */ /* 0x000fe2000c741270 */
[----:B------:R-:W-:Y:S01]  /*32ca0*/  VIADD R84, R85, UR10 ;  /* 0x0000000a55547c36 */ /* 0x000fe20008000000 */
[----:B------:R-:W-:Y:S01]  /*32cb0*/  ISETP.LT.AND P1, PT, R5, UR53, !P0 ;  /* 0x0000003505007c0c */ /* 0x000fe2000c721270 */
[----:B------:R-:W-:Y:S01]  /*32cc0*/  ULDC.64 UR10, c[0x0][0x228] ;  /* 0x00008a00000a7ab9 */ /* 0x000fe20000000a00 */
[----:B------:R-:W-:Y:S01]  /*32cd0*/  ISETP.LT.AND P3, PT, R3, UR43, !P0 ;  /* 0x0000002b03007c0c */ /* 0x000fe2000c761270 */
[----:B------:R-:W-:Y:S01]  /*32ce0*/  VIADD R72, R0, 0x9a ;  /* 0x0000009a00487836 */ /* 0x000fe20000000000 */
[----:B------:R-:W-:Y:S01]  /*32cf0*/  ISETP.LT.AND P0, PT, R2, UR28, !P0 ;  /* 0x0000001c02007c0c */ /* 0x000fe2000c701270 */
[----:B------:R-:W-:Y:S01]  /*32d00*/  VIADD R71, R0, 0x99 ;  /* 0x0000009900477836 */ /* 0x000fe20000000000 */
[----:B------:R-:W-:Y:S01]  /*32d10*/  LOP3.LUT R221, R221, 0xfffffffe, RZ, 0xc0, !PT ;  /* 0xfffffffedddd7812 */ /* 0x000fe200078ec0ff */
[----:B------:R-:W-:Y:S01]  /*32d20*/  ULDC UR43, c[0x0][0x228] ;  /* 0x00008a00002b7ab9 */ /* 0x000fe20000000800 */
[----:B------:R-:W-:Y:S01]  /*32d30*/  PRMT R65, R65, 0x3340, R0 ;  /* 0x0000334041417816 */ /* 0x000fe20000000000 */
[----:B------:R-:W-:Y:S01]  /*32d40*/  ULDC UR53, c[0x0][0x228] ;  /* 0x00008a0000357ab9 */ /* 0x000fe20000000800 */
[----:B------:R-:W-:Y:S01]  /*32d50*/  LOP3.LUT R61, R61, 0xffff, RZ, 0xc0, !PT ;  /* 0x0000ffff3d3d7812 */ /* 0x000fe200078ec0ff */
[----:B------:R-:W-:Y:S01]  /*32d60*/  ULDC UR52, c[0x0][0x228] ;  /* 0x00008a0000347ab9 */ /* 0x000fe20000000800 */
[----:B------:R-:W-:-:S04]  /*32d70*/  @P2 LOP3.LUT R243, R243, 0x80000000, RZ, 0xfc, !PT ;  /* 0x80000000f3f32812 */ /* 0x000fc800078efcff */
[----:B------:R-:W-:-:S04]  /*32d80*/  LOP3.LUT R243, R243, 0xbfffffff, RZ, 0xc0, !PT ;  /* 0xbffffffff3f37812 */ /* 0x000fc800078ec0ff */
[----:B------:R-:W-:-:S04]  /*32d90*/  @P1 LOP3.LUT R243, R243, 0x40000000, RZ, 0xfc, !PT ;  /* 0x40000000f3f31812 */ /* 0x000fc800078efcff */
[----:B------:R-:W-:-:S04]  /*32da0*/  LOP3.LUT R243, R243, 0xdfffffff, RZ, 0xc0, !PT ;  /* 0xdffffffff3f37812 */ /* 0x000fc800078ec0ff */
[----:B------:R-:W-:Y:S02]  /*32db0*/  @P0 LOP3.LUT R243, R243, 0x20000000, RZ, 0xfc, !PT ;  /* 0x20000000f3f30812 */ /* 0x000fe400078efcff */
[----:B------:R-:W-:Y:S01]  /*32dc0*/  ISETP.GE.AND P0, PT, R82, UR23, PT ;  /* 0x0000001752007c0c */ /* 0x000fe2000bf06270 */
[----:B------:R-:W-:Y:S01]  /*32dd0*/  ULDC.64 UR22, c[0x0][0x228] ;  /* 0x00008a0000167ab9 */ /* 0x000fe20000000a00 */
[----:B------:R-:W-:Y:S02]  /*32de0*/  @P3 LOP3.LUT R221, R221, 0x1, RZ, 0xfc, !PT ;  /* 0x00000001dddd3812 */ /* 0x000fe400078efcff */
[----:B------:R-:W-:Y:S01]  /*32df0*/  ISETP.LT.AND P3, PT, R3, UR42, !P0 ;  /* 0x0000002a03007c0c */ /* 0x000fe2000c761270 */
[----:B------:R-:W-:Y:S01]  /*32e00*/  ULDC UR42, c[0x0][0x228] ;  /* 0x00008a00002a7ab9 */ /* 0x000fe20000000800 */
[----:B------:R-:W-:Y:S01]  /*32e10*/  ISETP.LT.AND P2, PT, R4, UR51, !P0 ;  /* 0x0000003304007c0c */ /* 0x000fe2000c741270 */
[----:B------:R-:W-:Y:S01]  /*32e20*/  ULDC UR51, c[0x0][0x228] ;  /* 0x00008a0000337ab9 */ /* 0x000fe20000000800 */
[----:B------:R-:W-:-:S02]  /*32e30*/  LOP3.LUT R243, R243, 0xefffffff, RZ, 0xc0, !PT ;  /* 0xeffffffff3f37812 */ /* 0x000fc400078ec0ff */
[----:B------:R-:W-:Y:S01]  /*32e40*/  ISETP.LT.AND P1, PT, R5, UR50, !P0 ;  /* 0x0000003205007c0c */ /* 0x000fe2000c721270 */
[----:B------:R-:W-:-:S06]  /*32e50*/  ULDC UR50, c[0x0][0x228] ;  /* 0x00008a0000327ab9 */ /* 0x000fcc0000000800 */
[----:B------:R-:W-:-:S04]  /*32e60*/  @P3 LOP3.LUT R243, R243, 0x10000000, RZ, 0xfc, !PT ;  /* 0x10000000f3f33812 */ /* 0x000fc800078efcff */
[----:B------:R-:W-:-:S04]  /*32e70*/  LOP3.LUT R243, R243, 0xf7ffffff, RZ, 0xc0, !PT ;  /* 0xf7fffffff3f37812 */ /* 0x000fc800078ec0ff */
[----:B------:R-:W-:Y:S02]  /*32e80*/  @P2 LOP3.LUT R243, R243, 0x8000000, RZ, 0xfc, !PT ;  /* 0x08000000f3f32812 */ /* 0x000fe400078efcff */
[----:B------:R-:W-:Y:S01]  /*32e90*/  ISETP.LT.AND P0, PT, R2, UR10, !P0 ;  /* 0x0000000a02007c0c */ /* 0x000fe2000c701270 */
[----:B------:R-:W-:Y:S01]  /*32ea0*/  ULDC UR10, c[0x0][0x248] ;  /* 0x00009200000a7ab9 */ /* 0x000fe20000000800 */
        /* <DEDUP_REMOVED lines=11> */
[----:B------:R-:W-:Y:S01]  /*32f60*/  ULDC UR10, c[0x0][0x248] ;  /* 0x00009200000a7ab9 */ /* 0x000fe20000000800 */
[----:B------:R-:W-:Y:S01]  /*32f70*/  ISETP.LT.AND P1, PT, R5, UR31, !P0 ;  /* 0x0000001f05007c0c */ /* 0x000fe2000c721270 */
[----:B------:R-:W-:-:S06]  /*32f80*/  ULDC UR26, c[0x0][0x228] ;  /* 0x00008a00001a7ab9 */ /* 0x000fcc0000000800 */
[----:B------:R-:W-:-:S04]  /*32f90*/  @P3 LOP3.LUT R243, R243, 0x1000000, RZ, 0xfc, !PT ;  /* 0x01000000f3f33812 */ /* 0x000fc800078efcff */
        /* <DEDUP_REMOVED lines=16> */
[----:B------:R-:W-:Y:S01]  /*330a0*/  VIADD R81, R82, UR10 ;  /* 0x0000000a52517c36 */ /* 0x000fe20008000000 */
[----:B------:R-:W-:Y:S01]  /*330b0*/  PRMT R138, R64, 0x5410, R65 ;  /* 0x00005410408a7816 */ /* 0x000fe20000000041 */
[----:B------:R-:W-:-:S04]  /*330c0*/  ULDC UR17, c[0x0][0x228] ;  /* 0x00008a0000117ab9 */ /* 0x000fc80000000800 */
[----:B------:R-:W-:Y:S01]  /*330d0*/  @P3 LOP3.LUT R243, R243, 0x100000, RZ, 0xfc, !PT ;  /* 0x00100000f3f33812 */ /* 0x000fe200078efcff */
[----:B------:R-:W-:Y:S01]  /*330e0*/  ULDC UR20, c[0x0][0x228] ;  /* 0x00008a0000147ab9 */ /* 0x000fe20000000800 */
[----:B------:R-:W-:Y:S01]  /*330f0*/  ISETP.LT.AND P0, PT, R2, UR14, !P0 ;  /* 0x0000000e02007c0c */ /* 0x000fe2000c701270 */
[----:B------:R-:W-:Y:S01]  /*33100*/  ULDC UR14, c[0x0][0x248] ;  /* 0x00009200000e7ab9 */ /* 0x000fe20000000800 */
[----:B------:R-:W-:Y:S01]  /*33110*/  LOP3.LUT R243, R243, 0xfff7ffff, RZ, 0xc0, !PT ;  /* 0xfff7fffff3f37812 */ /* 0x000fe200078ec0ff */
[----:B------:R-:W-:-:S03]  /*33120*/  ULDC UR10, c[0x0][0x228] ;  /* 0x00008a00000a7ab9 */ /* 0x000fc60000000800 */
[----:B------:R-:W-:-:S04]  /*33130*/  @P2 LOP3.LUT R243, R243, 0x80000, RZ, 0xfc, !PT ;  /* 0x00080000f3f32812 */ /* 0x000fc800078efcff */
[----:B------:R-:W-:-:S04]  /*33140*/  LOP3.LUT R243, R243, 0xfffbffff, RZ, 0xc0, !PT ;  /* 0xfffbfffff3f37812 */ /* 0x000fc800078ec0ff */
[----:B------:R-:W-:-:S04]  /*33150*/  @P1 LOP3.LUT R243, R243, 0x40000, RZ, 0xfc, !PT ;  /* 0x00040000f3f31812 */ /* 0x000fc800078efcff */
[----:B------:R-:W-:-:S04]  /*33160*/  LOP3.LUT R243, R243, 0xfffdffff, RZ, 0xc0, !PT ;  /* 0xfffdfffff3f37812 */ /* 0x000fc800078ec0ff */
[----:B------:R-:W-:Y:S02]  /*33170*/  @P0 LOP3.LUT R243, R243, 0x20000, RZ, 0xfc, !PT ;  /* 0x00020000f3f30812 */ /* 0x000fe400078efcff */
[----:B------:R-:W-:Y:S01]  /*33180*/  ISETP.GE.AND P0, PT, R79, UR29, PT ;  /* 0x0000001d4f007c0c */ /* 0x000fe2000bf06270 */
[----:B------:R-:W-:-:S03]  /*33190*/  ULDC.64 UR28, c[0x0][0x228] ;  /* 0x00008a00001c7ab9 */ /* 0x000fc60000000a00 */
[----:B------:R-:W-:Y:S01]  /*331a0*/  ISETP.LT.AND P3, PT, R3, UR9, !P0 ;  /* 0x0000000903007c0c */ /* 0x000fe2000c761270 */
[----:B------:R-:W-:Y:S01]  /*331b0*/  ULDC UR9, c[0x0][0x248] ;  /* 0x0000920000097ab9 */ /* 0x000fe20000000800 */
[----:B------:R-:W-:Y:S02]  /*331c0*/  ISETP.LT.AND P2, PT, R4, UR18, !P0 ;  /* 0x0000001204007c0c */ /* 0x000fe4000c741270 */
[----:B------:R-:W-:Y:S02]  /*331d0*/  LOP3.LUT R243, R243, 0xfffeffff, RZ, 0xc0, !PT ;  /* 0xfffefffff3f37812 */ /* 0x000fe400078ec0ff */
[----:B------:R-:W-:Y:S01]  /*331e0*/  ISETP.LT.AND P1, PT, R5, UR30, !P0 ;  /* 0x0000001e05007c0c */ /* 0x000fe2000c721270 */
[----:B------:R-:W-:Y:S01]  /*331f0*/  ULDC.64 UR30, c[0x0][0x228] ;  /* 0x00008a00001e7ab9 */ /* 0x000fe20000000a00 */
[----:B------:R-:W-:Y:S01]  /*33200*/  VIADD R80, R81, UR9 ;  /* 0x0000000951507c36 */ /* 0x000fe20008000000 */
[----:B------:R-:W-:-:S04]  /*33210*/  ULDC UR18, c[0x0][0x228] ;  /* 0x00008a0000127ab9 */ /* 0x000fc80000000800 */
[----:B------:R-:W-:Y:S01]  /*33220*/  @P3 LOP3.LUT R243, R243, 0x10000, RZ, 0xfc, !PT ;  /* 0x00010000f3f33812 */ /* 0x000fe200078efcff */
[----:B------:R-:W-:Y:S01]  /*33230*/  VIADD R65, R0, 0x93 ;  /* 0x0000009300417836 */ /* 0x000fe20000000000 */
[----:B------:R-:W-:Y:S01]  /*33240*/  ISETP.LT.AND P0, PT, R2, UR12, !P0 ;  /* 0x0000000c02007c0c */ /* 0x000fe2000c701270 */
[----:B------:R-:W-:Y:S01]  /*33250*/  VIADD R64, R0, 0x92 ;  /* 0x0000009200407836 */ /* 0x000fe20000000000 */
[----:B------:R-:W-:Y:S01]  /*33260*/  LOP3.LUT R243, R243, 0xffff7fff, RZ, 0xc0, !PT ;  /* 0xffff7ffff3f37812 */ /* 0x000fe200078ec0ff */
[----:B------:R-:W-:Y:S01]  /*33270*/  ULDC UR12, c[0x0][0x228] ;  /* 0x00008a00000c7ab9 */ /* 0x000fe20000000800 */
[----:B------:R-:W-:Y:S02]  /*33280*/  ULDC UR9, c[0x0][0x228] ;  /* 0x00008a0000097ab9 */ /* 0x000fe40000000800 */
[----:B------:R-:W-:-:S04]  /*33290*/  @P2 LOP3.LUT R243, R243, 0x8000, RZ, 0xfc, !PT ;  /* 0x00008000f3f32812 */ /* 0x000fc800078efcff */
[----:B------:R-:W-:-:S04]  /*332a0*/  LOP3.LUT R243, R243, 0xffffbfff, RZ, 0xc0, !PT ;  /* 0xffffbffff3f37812 */ /* 0x000fc800078ec0ff */
[----:B------:R-:W-:-:S04]  /*332b0*/  @P1 LOP3.LUT R243, R243, 0x4000, RZ, 0xfc, !PT ;  /* 0x00004000f3f31812 */ /* 0x000fc800078efcff */
[----:B------:R-:W-:-:S04]  /*332c0*/  LOP3.LUT R243, R243, 0xffffdfff, RZ, 0xc0, !PT ;  /* 0xffffdffff3f37812 */ /* 0x000fc800078ec0ff */
[----:B------:R-:W-:Y:S02]  /*332d0*/  @P0 LOP3.LUT R243, R243, 0x2000, RZ, 0xfc, !PT ;  /* 0x00002000f3f30812 */ /* 0x000fe400078efcff */
[----:B------:R-:W-:Y:S01]  /*332e0*/  ISETP.GE.AND P0, PT, R78, UR11, PT ;  /* 0x0000000b4e007c0c */ /* 0x000fe2000bf06270 */
[----:B------:R-:W-:-:S03]  /*332f0*/  ULDC UR11, c[0x0][0x228] ;  /* 0x00008a00000b7ab9 */ /* 0x000fc60000000800 */
[----:B------:R-:W-:Y:S01]  /*33300*/  ISETP.LT.AND P3, PT, R3, UR5, !P0 ;  /* 0x0000000503007c0c */ /* 0x000fe2000c761270 */
[----:B------:R-:W-:Y:S01]  /*33310*/  ULDC UR5, c[0x0][0x248] ;  /* 0x0000920000057ab9 */ /* 0x000fe20000000800 */
[----:B------:R-:W-:Y:S01]  /*33320*/  ISETP.LT.AND P2, PT, R4, UR46, !P0 ;  /* 0x0000002e04007c0c */ /* 0x000fe2000c741270 */
[----:B------:R-:W-:Y:S01]  /*33330*/  ULDC UR46, c[0x0][0x228] ;  /* 0x00008a00002e7ab9 */ /* 0x000fe20000000800 */
[----:B------:R-:W-:Y:S02]  /*33340*/  LOP3.LUT R243, R243, 0xffffefff, RZ, 0xc0, !PT ;  /* 0xffffeffff3f37812 */ /* 0x000fe400078ec0ff */
[----:B------:R-:W-:Y:S01]  /*33350*/  ISETP.LT.AND P1, PT, R5, UR47, !P0 ;  /* 0x0000002f05007c0c */ /* 0x000fe2000c721270 */
[----:B------:R-:W-:-:S06]  /*33360*/  VIADD R79, R80, UR5 ;  /* 0x00000005504f7c36 */ /* 0x000fcc0008000000 */
[----:B------:R-:W-:Y:S01]  /*33370*/  @P3 LOP3.LUT R243, R243, 0x1000, RZ, 0xfc, !PT ;  /* 0x00001000f3f33812 */ /* 0x000fe200078efcff */
[----:B------:R-:W-:Y:S01]  /*33380*/  ULDC UR5, c[0x0][0x228] ;  /* 0x00008a0000057ab9 */ /* 0x000fe20000000800 */
[----:B------:R-:W-:Y:S01]  /*33390*/  PRMT R61, R61, 0x3340, R0 ;  /* 0x000033403d3d7816 */ /* 0x000fe20000000000 */
[C---:B------:R-:W-:Y:S01]  /*333a0*/  VIADD R58, R0.reuse, 0x8c ;  /* 0x0000008c003a7836 */ /* 0x040fe20000000000 */
[----:B------:R-:W-:Y:S02]  /*333b0*/  LOP3.LUT R243, R243, 0xfffff7ff, RZ, 0xc0, !PT ;  /* 0xfffff7fff3f37812 */ /* 0x000fe400078ec0ff */
[----:B------:R-:W-:Y:S01]  /*333c0*/  SHF.R.U32.HI R57, RZ, 0x8, R57 ;  /* 0x00000008ff397819 */ /* 0x000fe20000011639 */
[C---:B------:R-:W-:Y:S01]  /*333d0*/  VIADD R55, R0.reuse, 0x89 ;  /* 0x0000008900377836 */ /* 0x040fe20000000000 */
[----:B------:R-:W-:Y:S01]  /*333e0*/  @P2 LOP3.LUT R243, R243, 0x800, RZ, 0xfc, !PT ;  /* 0x00000800f3f32812 */ /* 0x000fe200078efcff */
[----:B------:R-:W-:Y:S01]  /*333f0*/  VIADD R54, R0, 0x88 ;  /* 0x0000008800367836 */ /* 0x000fe20000000000 */
        /* <DEDUP_REMOVED lines=15> */
[----:B------:R-:W-:Y:S01]  /*334f0*/  VIADD R53, R0, 0x87 ;  /* 0x0000008700357836 */ /* 0x000fe20000000000 */
[----:B------:R-:W-:Y:S01]  /*33500*/  PRMT R136, R60, 0x5410, R61 ;  /* 0x000054103c887816 */ /* 0x000fe2000000003d */
[----:B------:R-:W-:-:S04]  /*33510*/  ULDC UR40, c[0x0][0x228] ;  /* 0x00008a0000287ab9 */ /* 0x000fc80000000800 */
        /* <DEDUP_REMOVED lines=9> */
[----:B------:R-:W-:Y:S01]  /*335b0*/  VIADD R77, R78, UR14 ;  /* 0x0000000e4e4d7c36 */ /* 0x000fe20008000000 */
[----:B------:R-:W-:Y:S01]  /*335c0*/  LOP3.LUT R243, R243, 0xffffffef, RZ, 0xc0, !PT ;  /* 0xffffffeff3f37812 */ /* 0x000fe200078ec0ff */
[----:B------:R-:W-:Y:S01]  /*335d0*/  ULDC UR14, c[0x0][0x248] ;  /* 0x00009200000e7ab9 */ /* 0x000fe20000000800 */
[----:B------:R-:W-:Y:S01]  /*335e0*/  ISETP.LT.AND P3, PT, R3, UR32, !P0 ;  /* 0x0000002003007c0c */ /* 0x000fe2000c761270 */
[----:B------:R-:W-:Y:S01]  /*335f0*/  VIADD R61, R0, 0x8f ;  /* 0x0000008f003d7836 */ /* 0x000fe20000000000 */
[----:B------:R-:W-:Y:S01]  /*33600*/  ISETP.LT.AND P2, PT, R4, UR33, !P0 ;  /* 0x0000002104007c0c */ /* 0x000fe2000c741270 */
[----:B------:R-:W-:Y:S01]  /*33610*/  ULDC.64 UR32, c[0x0][0x228] ;  /* 0x00008a0000207ab9 */ /* 0x000fe20000000a00 */
[----:B------:R-:W-:Y:S01]  /*33620*/  ISETP.LT.AND P1, PT, R5, UR36, !P0 ;  /* 0x0000002405007c0c */ /* 0x000fe2000c721270 */
[----:B------:R-:W-:Y:S01]  /*33630*/  ULDC.64 UR36, c[0x0][0x228] ;  /* 0x00008a0000247ab9 */ /* 0x000fe20000000a00 */
[----:B------:R-:W-:Y:S01]  /*33640*/  VIADD R60, R0, 0x8e ;  /* 0x0000008e003c7836 */ /* 0x000fe20000000000 */
[----:B------:R-:W-:Y:S01]  /*33650*/  LOP3.LUT R240, R240, 0x7fffffff, RZ, 0xc0, !PT ;  /* 0x7ffffffff0f07812 */ /* 0x000fe200078ec0ff */
[----:B------:R-:W-:-:S05]  /*33660*/  ULDC UR15, c[0x0][0x228] ;  /* 0x00008a00000f7ab9 */ /* 0x000fca0000000800 */
[----:B------:R-:W-:-:S04]  /*33670*/  @P3 LOP3.LUT R243, R243, 0x10, RZ, 0xfc, !PT ;  /* 0x00000010f3f33812 */ /* 0x000fc800078efcff */
[----:B------:R-:W-:-:S04]  /*33680*/  LOP3.LUT R243, R243, 0xfffffff7, RZ, 0xc0, !PT ;  /* 0xfffffff7f3f37812 */ /* 0x000fc800078ec0ff */
[----:B------:R-:W-:Y:S02]  /*33690*/  @P2 LOP3.LUT R243, R243, 0x8, RZ, 0xfc, !PT ;  /* 0x00000008f3f32812 */ /* 0x000fe400078efcff */
[----:B------:R-:W-:Y:S01]  /*336a0*/  ISETP.LT.AND P0, PT, R2, UR22, !P0 ;  /* 0x0000001602007c0c */ /* 0x000fe2000c701270 */
[----:B------:R-:W-:Y:S01]  /*336b0*/  VIADD R76, R77, UR14 ;  /* 0x0000000e4d4c7c36 */ /* 0x000fe20008000000 */
[----:B------:R-:W-:Y:S01]  /*336c0*/  LOP3.LUT R243, R243, 0xfffffffb, RZ, 0xc0, !PT ;  /* 0xfffffffbf3f37812 */ /* 0x000fe200078ec0ff */
[----:B------:R-:W-:Y:S01]  /*336d0*/  ULDC UR14, c[0x0][0x228] ;  /* 0x00008a00000e7ab9 */ /* 0x000fe20000000800 */
[----:B------:R-:W-:Y:S01]  /*336e0*/  LOP3.LUT R57, R57, 0xffff, RZ, 0xc0, !PT ;  /* 0x0000ffff39397812 */ /* 0x000fe200078ec0ff */
[----:B------:R-:W-:Y:S01]  /*336f0*/  ULDC UR22, c[0x0][0x228] ;  /* 0x00008a0000167ab9 */ /* 0x000fe20000000800 */
[----:B------:R-:W-:-:S04]  /*33700*/  @P1 LOP3.LUT R243, R243, 0x4, RZ, 0xfc, !PT ;  /* 0x00000004f3f31812 */ /* 0x000fc800078efcff */
[----:B------:R-:W-:-:S04]  /*33710*/  LOP3.LUT R243, R243, 0xfffffffd, RZ, 0xc0, !PT ;  /* 0xfffffffdf3f37812 */ /* 0x000fc800078ec0ff */
[----:B------:R-:W-:Y:S02]  /*33720*/  @P0 LOP3.LUT R243, R243, 0x2, RZ, 0xfc, !PT ;  /* 0x00000002f3f30812 */ /* 0x000fe400078efcff */
[----:B------:R-:W-:Y:S01]  /*33730*/  ISETP.GE.AND P0, PT, R75, UR13, PT ;  /* 0x0000000d4b007c0c */ /* 0x000fe2000bf06270 */
[----:B------:R-:W-:-:S03]  /*33740*/  ULDC UR13, c[0x0][0x228] ;  /* 0x00008a00000d7ab9 */ /* 0x000fc60000000800 */
[----:B------:R-:W-:Y:S02]  /*33750*/  ISETP.LT.AND P2, PT, R4, UR35, !P0 ;  /* 0x0000002304007c0c */ /* 0x000fe4000c741270 */
[----:B------:R-:W-:Y:S01]  /*33760*/  ISETP.LT.AND P1, PT, R5, UR27, !P0 ;  /* 0x0000001b05007c0c */ /* 0x000fe2000c721270 */
[----:B------:R-:W-:Y:S01]  /*33770*/  ULDC UR27, c[0x0][0x228] ;  /* 0x00008a00001b7ab9 */ /* 0x000fe20000000800 */
[----:B------:R-:W-:Y:S01]  /*33780*/  ISETP.LT.AND P3, PT, R3, UR34, !P0 ;  /* 0x0000002203007c0c */ /* 0x000fe2000c761270 */
[----:B------:R-:W-:Y:S01]  /*33790*/  ULDC.64 UR34, c[0x0][0x228] ;  /* 0x00008a0000227ab9 */ /* 0x000fe20000000a00 */
[----:B------:R-:W-:-:S07]  /*337a0*/  ISETP.LT.AND P0, PT, R2, UR32, !P0 ;  /* 0x0000002002007c0c */ /* 0x000fce000c701270 */
[----:B------:R-:W-:-:S04]  /*337b0*/  @P2 LOP3.LUT R242, R242, 0x80000000, RZ, 0xfc, !PT ;  /* 0x80000000f2f22812 */ /* 0x000fc800078efcff */
[----:B------:R-:W-:-:S04]  /*337c0*/  LOP3.LUT R242, R242, 0xbfffffff, RZ, 0xc0, !PT ;  /* 0xbffffffff2f27812 */ /* 0x000fc800078ec0ff */
[----:B------:R-:W-:-:S04]  /*337d0*/  @P1 LOP3.LUT R242, R242, 0x40000000, RZ, 0xfc, !PT ;  /* 0x40000000f2f21812 */ /* 0x000fc800078efcff */
[----:B------:R-:W-:Y:S02]  /*337e0*/  LOP3.LUT R242, R242, 0xdfffffff, RZ, 0xc0, !PT ;  /* 0xdffffffff2f27812 */ /* 0x000fe400078ec0ff */
[----:B------:R-:W-:Y:S02]  /*337f0*/  LOP3.LUT R243, R243, 0xfffffffe, RZ, 0xc0, !PT ;  /* 0xfffffffef3f37812 */ /* 0x000fe400078ec0ff */
        /* <DEDUP_REMOVED lines=30> */
[----:B------:R-:W-:Y:S01]  /*339e0*/  ISETP.LT.AND P0, PT, R2, UR36, !P0 ;  /* 0x0000002402007c0c */ /* 0x000fe2000c701270 */
[----:B------:R-:W-:Y:S01]  /*339f0*/  ULDC UR16, c[0x0][0x228] ;  /* 0x00008a0000107ab9 */ /* 0x000fe20000000800 */
[----:B------:R-:W-:-:S04]  /*33a00*/  LOP3.LUT R242, R242, 0xff7fffff, RZ, 0xc0, !PT ;  /* 0xff7ffffff2f27812 */ /* 0x000fc800078ec0ff */
[----:B------:R-:W-:-:S04]  /*33a10*/  @P2 LOP3.LUT R242, R242, 0x800000, RZ, 0xfc, !PT ;  /* 0x00800000f2f22812 */ /* 0x000fc800078efcff */
        /* <DEDUP_REMOVED lines=9> */
[----:B------:R-:W-:Y:S01]  /*33ab0*/  ULDC UR23, c[0x0][0x228] ;  /* 0x00008a0000177ab9 */ /* 0x000fe20000000800 */
[----:B------:R-:W-:Y:S01]  /*33ac0*/  ISETP.LT.AND P2, PT, R4, UR48, !P0 ;  /* 0x0000003004007c0c */ /* 0x000fe2000c741270 */
[----:B------:R-:W-:Y:S01]  /*33ad0*/  ULDC UR48, c[0x0][0x228] ;  /* 0x00008a0000307ab9 */ /* 0x000fe20000000800 */
[----:B------:R-:W-:Y:S01]  /*33ae0*/  ISETP.LT.AND P1, PT, R5, UR50, !P0 ;  /* 0x0000003205007c0c */ /* 0x000fe2000c721270 */
[----:B------:R-:W-:Y:S01]  /*33af0*/  ULDC UR50, c[0x0][0x228] ;  /* 0x00008a0000327ab9 */ /* 0x000fe20000000800 */
[----:B------:R-:W-:Y:S01]  /*33b00*/  VIADD R73, R74, UR24 ;  /* 0x000000184a497c36 */ /* 0x000fe20008000000 */
[----:B------:R-:W-:Y:S01]  /*33b10*/  PRMT R57, R57, 0x3340, R0 ;  /* 0x0000334039397816 */ /* 0x000fe20000000000 */
[----:B------:R-:W-:Y:S01]  /*33b20*/  ULDC UR24, c[0x0][0x228] ;  /* 0x00008a0000187ab9 */ /* 0x000fe20000000800 */
[----:B------:R-:W-:Y:S01]  /*33b30*/  PRMT R132, R51, 0x5410, R52 ;  /* 0x0000541033847816 */ /* 0x000fe20000000034 */
[----:B------:R-:W-:-:S03]  /*33b40*/  ULDC UR46, c[0x0][0x228] ;  /* 0x00008a00002e7ab9 */ /* 0x000fc60000000800 */
        /* <DEDUP_REMOVED lines=21> */
[----:B------:R-:W-:Y:S01]  /*33ca0*/  ULDC UR38, c[0x0][0x228] ;  /* 0x00008a0000267ab9 */ /* 0x000fe20000000800 */
        /* <DEDUP_REMOVED lines=19> */
[----:B------:R-:W-:Y:S01]  /*33de0*/  VIADD R57, R0, 0x8b ;  /* 0x0000008b00397836 */ /* 0x000fe20000000000 */
[----:B------:R-:W-:Y:S01]  /*33df0*/  ULDC UR39, c[0x0][0x228] ;  /* 0x00008a0000277ab9 */ /* 0x000fe20000000800 */
[----:B------:R-:W-:-:S04]  /*33e00*/  LOP3.LUT R242, R242, 0xfffff7ff, RZ, 0xc0, !PT ;  /* 0xfffff7fff2f27812 */ /* 0x000fc800078ec0ff */
[----:B------:R-:W-:Y:S02]  /*33e10*/  @P2 LOP3.LUT R242, R242, 0x800, RZ, 0xfc, !PT ;  /* 0x00000800f2f22812 */ /* 0x000fe400078efcff */
[----:B------:R-:W-:Y:S01]  /*33e20*/  ISETP.LT.AND P0, PT, R2, UR32, !P0 ;  /* 0x0000002002007c0c */ /* 0x000fe2000c701270 */
[----:B------:R-:W-:Y:S01]  /*33e30*/  VIADD R70, R71, UR28 ;  /* 0x0000001c47467c36 */ /* 0x000fe20008000000 */
[----:B------:R-:W-:Y:S01]  /*33e40*/  LOP3.LUT R242, R242, 0xfffffbff, RZ, 0xc0, !PT ;  /* 0xfffffbfff2f27812 */ /* 0x000fe200078ec0ff */
[----:B------:R-:W-:Y:S01]  /*33e50*/  ULDC UR28, c[0x0][0x248] ;  /* 0x00009200001c7ab9 */ /* 0x000fe20000000800 */
[----:B------:R-:W-:Y:S02]  /*33e60*/  ULDC UR32, c[0x0][0x228] ;  /* 0x00008a0000207ab9 */ /* 0x000fe40000000800 */
[----:B------:R-:W-:-:S04]  /*33e70*/  @P1 LOP3.LUT R242, R242, 0x400, RZ, 0xfc, !PT ;  /* 0x00000400f2f21812 */ /* 0x000fc800078efcff */
[----:B------:R-:W-:-:S04]  /*33e80*/  LOP3.LUT R242, R242, 0xfffffdff, RZ, 0xc0, !PT ;  /* 0xfffffdfff2f27812 */ /* 0x000fc800078ec0ff */
[----:B------:R-:W-:Y:S02]  /*33e90*/  @P0 LOP3.LUT R242, R242, 0x200, RZ, 0xfc, !PT ;  /* 0x00000200f2f20812 */ /* 0x000fe400078efcff */
[----:B------:R-:W-:Y:S01]  /*33ea0*/  ISETP.GE.AND P0, PT, R69, UR37, PT ;  /* 0x0000002545007c0c */ /* 0x000fe2000bf06270 */
[----:B------:R-:W-:-:S03]  /*33eb0*/  ULDC.64 UR36, c[0x0][0x228] ;  /* 0x00008a0000247ab9 */ /* 0x000fc60000000a00 */
[----:B------:R-:W-:Y:S02]  /*33ec0*/  ISETP.LT.AND P3, PT, R3, UR48, !P0 ;  /* 0x0000003003007c0c */ /* 0x000fe4000c761270 */
[----:B------:R-:W-:Y:S01]  /*33ed0*/  LOP3.LUT R242, R242, 0xfffffeff, RZ, 0xc0, !PT ;  /* 0xfffffefff2f27812 */ /* 0x000fe200078ec0ff */
[----:B------:R-:W-:Y:S01]  /*33ee0*/  VIADD R69, R70, UR28 ;  /* 0x0000001c46457c36 */ /* 0x000fe20008000000 */
[----:B------:R-:W-:Y:S01]  /*33ef0*/  ISETP.LT.AND P2, PT, R4, UR50, !P0 ;  /* 0x0000003204007c0c */ /* 0x000fe2000c741270 */
[----:B------:R-:W-:Y:S01]  /*33f00*/  ULDC UR50, c[0x0][0x228] ;  /* 0x00008a0000327ab9 */ /* 0x000fe20000000800 */
[----:B------:R-:W-:Y:S01]  /*33f10*/  ISETP.LT.AND P1, PT, R5, UR41, !P0 ;  /* 0x0000002905007c0c */ /* 0x000fe2000c721270 */
[----:B------:R-:W-:Y:S01]  /*33f20*/  VIADD R56, R0, 0x8a ;  /* 0x0000008a00387836 */ /* 0x000fe20000000000 */
[----:B------:R-:W-:-:S05]  /*33f30*/  ULDC UR48, c[0x0][0x228] ;  /* 0x00008a0000307ab9 */ /* 0x000fca0000000800 */
[----:B------:R-:W-:Y:S01]  /*33f40*/  @P3 LOP3.LUT R242, R242, 0x100, RZ, 0xfc, !PT ;  /* 0x00000100f2f23812 */ /* 0x000fe200078efcff */
[----:B------:R-:W-:Y:S01]  /*33f50*/  VIADD R52, R0, 0x86 ;  /* 0x0000008600347836 */ /* 0x000fe20000000000 */
[----:B------:R-:W-:Y:S02]  /*33f60*/  ULDC UR41, c[0x0][0x228] ;  /* 0x00008a0000297ab9 */ /* 0x000fe40000000800 */
        /* <DEDUP_REMOVED lines=15> */
[----:B------:R-:W-:-:S06]  /*34060*/  VIADD R51, R0, 0x85 ;  /* 0x0000008500337836 */ /* 0x000fcc0000000000 */
        /* <DEDUP_REMOVED lines=9> */
[----:B------:R-:W-:-:S04]  /*34100*/  ISETP.GE.AND P0, PT, R67, UR31, PT ;  /* 0x0000001f43007c0c */ /* 0x000fc8000bf06270 */
[----:B------:R-:W-:Y:S01]  /*34110*/  ISETP.LT.AND P2, PT, R4, UR30, !P0 ;  /* 0x0000001e04007c0c */ /* 0x000fe2000c741270 */
[----:B------:R-:W-:Y:S01]  /*34120*/  ULDC.64 UR30, c[0x0][0x228] ;  /* 0x00008a00001e7ab9 */ /* 0x000fe20000000a00 */
[----:B------:R-:W-:Y:S02]  /*34130*/  ISETP.LT.AND P1, PT, R5, UR43, !P0 ;  /* 0x0000002b05007c0c */ /* 0x000fe4000c721270 */
[----:B------:R-:W-:Y:S02]  /*34140*/  ISETP.LT.AND P3, PT, R3, UR32, !P0 ;  /* 0x0000002003007c0c */ /* 0x000fe4000c761270 */
[----:B------:R-:W-:Y:S01]  /*34150*/  ISETP.LT.AND P0, PT, R2, UR28, !P0 ;  /* 0x0000001c02007c0c */ /* 0x000fe2000c701270 */
[----:B------:R-:W-:-:S06]  /*34160*/  ULDC UR28, c[0x0][0x248] ;  /* 0x00009200001c7ab9 */ /* 0x000fcc0000000800 */
        /* <DEDUP_REMOVED lines=10> */
[----:B------:R-:W-:Y:S01]  /*34210*/  VIADD R68, R69, UR28 ;  /* 0x0000001c45447c36 */ /* 0x000fe20008000000 */
[----:B------:R-:W-:Y:S01]  /*34220*/  ISETP.LT.AND P2, PT, R4, UR60, !P0 ;  /* 0x0000003c04007c0c */ /* 0x000fe2000c741270 */
[----:B------:R-:W-:Y:S01]  /*34230*/  VIADD R50, R0, 0x84 ;  /* 0x0000008400327836 */ /* 0x000fe20000000000 */
[----:B------:R-:W-:Y:S01]  /*34240*/  LOP3.LUT R241, R241, 0xefffffff, RZ, 0xc0, !PT ;  /* 0xeffffffff1f17812 */ /* 0x000fe200078ec0ff */
[----:B------:R-:W-:Y:S01]  /*34250*/  ULDC UR28, c[0x0][0x228] ;  /* 0x00008a00001c7ab9 */ /* 0x000fe20000000800 */
[----:B------:R-:W-:Y:S01]  /*34260*/  ISETP.LT.AND P1, PT, R5, UR42, !P0 ;  /* 0x0000002a05007c0c */ /* 0x000fe2000c721270 */
[----:B------:R-:W-:Y:S01]  /*34270*/  ULDC.64 UR42, c[0x0][0x228] ;  /* 0x00008a00002a7ab9 */ /* 0x000fe20000000a00 */
[----:B------:R-:W-:Y:S01]  /*34280*/  LOP3.LUT R239, R239, 0x7fffffff, RZ, 0xc0, !PT ;  /* 0x7fffffffefef7812 */ /* 0x000fe200078ec0ff */
[----:B------:R-:W-:Y:S01]  /*34290*/  ULDC UR61, c[0x0][0x228] ;  /* 0x00008a00003d7ab9 */ /* 0x000fe20000000800 */
[----:B------:R-:W-:Y:S01]  /*342a0*/  PRMT R129, R48, 0x5410, R49 ;  /* 0x0000541030817816 */ /* 0x000fe20000000031 */
[----:B------:R-:W-:Y:S01]  /*342b0*/  VIADD R47, R0, 0x81 ;  /* 0x00000081002f7836 */ /* 0x000fe20000000000 */
[----:B------:R-:W-:Y:S01]  /*342c0*/  ULDC UR60, c[0x0][0x228] ;  /* 0x00008a00003c7ab9 */ /* 0x000fe20000000800 */
        /* <DEDUP_REMOVED lines=14> */
[C---:B------:R-:W-:Y:S01]  /*343b0*/  VIADD R49, R0.reuse, 0x83 ;  /* 0x0000008300317836 */ /* 0x040fe20000000000 */
[----:B------:R-:W-:Y:S01]  /*343c0*/  LOP3.LUT R241, R241, 0xfeffffff, RZ, 0xc0, !PT ;  /* 0xfefffffff1f17812 */ /* 0x000fe200078ec0ff */
[----:B------:R-:W-:Y:S01]  /*343d0*/  ULDC UR56, c[0x0][0x228] ;  /* 0x00008a0000387ab9 */ /* 0x000fe20000000800 */
[----:B------:R-:W-:Y:S01]  /*343e0*/  ISETP.LT.AND P1, PT, R5, UR26, !P0 ;  /* 0x0000001a05007c0c */ /* 0x000fe2000c721270 */
[----:B------:R-:W-:Y:S01]  /*343f0*/  ULDC UR26, c[0x0][0x248] ;  /* 0x00009200001a7ab9 */ /* 0x000fe20000000800 */
[C---:B------:R-:W-:Y:S01]  /*34400*/  VIADD R48, R0.reuse, 0x82 ;  /* 0x0000008200307836 */ /* 0x040fe20000000000 */
[----:B------:R-:W-:Y:S01]  /*34410*/  SHF.R.U32.HI R45, RZ, 0x8, R45 ;  /* 0x00000008ff2d7819 */ /* 0x000fe2000001162d */
[----:B------:R-:W-:Y:S01]  /*34420*/  VIADD R46, R0, 0x80 ;  /* 0x00000080002e7836 */ /* 0x000fe20000000000 */
[----:B------:R-:W-:-:S02]  /*34430*/  ULDC UR59, c[0x0][0x228] ;  /* 0x00008a00003b7ab9 */ /* 0x000fc40000000800 */
        /* <DEDUP_REMOVED lines=17> */
[----:B------:R-:W-:Y:S01]  /*34550*/  ULDC UR25, c[0x0][0x248] ;  /* 0x0000920000197ab9 */ /* 0x000fe20000000800 */
[----:B------:R-:W-:Y:S01]  /*34560*/  LOP3.LUT R45, R45, 0xffff, RZ, 0xc0, !PT ;  /* 0x0000ffff2d2d7812 */ /* 0x000fe200078ec0ff */
[----:B------:R-:W-:Y:S01]  /*34570*/  VIADD R43, R0, 0x7d ;  /* 0x0000007d002b7836 */ /* 0x000fe20000000000 */
        /* <DEDUP_REMOVED lines=17> */
[----:B------:R-:W-:Y:S01]  /*34690*/  VIADD R42, R0, 0x7c ;  /* 0x0000007c002a7836 */ /* 0x000fe20000000000 */
[----:B------:R-:W-:-:S02]  /*346a0*/  ISETP.LT.AND P1, PT, R5, UR18, !P0 ;  /* 0x0000001205007c0c */ /* 0x000fc4000c721270 */
[----:B------:R-:W-:Y:S01]  /*346b0*/  LOP3.LUT R41, R41, 0xffff, RZ, 0xc0, !PT ;  /* 0x0000ffff29297812 */ /* 0x000fe200078ec0ff */
[C---:B------:R-:W-:Y:S01]  /*346c0*/  VIADD R39, R0.reuse, 0x79 ;  /* 0x0000007900277836 */ /* 0x040fe20000000000 */
[----:B------:R-:W-:Y:S01]  /*346d0*/  PRMT R45, R45, 0x3340, R0 ;  /* 0x000033402d2d7816 */ /* 0x000fe20000000000 */
[----:B------:R-:W-:Y:S01]  /*346e0*/  VIADD R38, R0, 0x78 ;  /* 0x0000007800267836 */ /* 0x000fe20000000000 */
[----:B------:R-:W-:Y:S01]  /*346f0*/  LOP3.LUT R238, R238, 0x7fffffff, RZ, 0xc0, !PT ;  /* 0x7fffffffeeee7812 */ /* 0x000fe200078ec0ff */
[----:B------:R-:W-:Y:S02]  /*34700*/  ULDC UR25, c[0x0][0x228] ;  /* 0x00008a0000197ab9 */ /* 0x000fe40000000800 */
[----:B------:R-:W-:-:S04]  /*34710*/  @P3 LOP3.LUT R241, R241, 0x10000, RZ, 0xfc, !PT ;  /* 0x00010000f1f13812 */ /* 0x000fc800078efcff */
[----:B------:R-:W-:-:S04]  /*34720*/  LOP3.LUT R241, R241, 0xffff7fff, RZ, 0xc0, !PT ;  /* 0xffff7ffff1f17812 */ /* 0x000fc800078ec0ff */
[----:B------:R-:W-:Y:S02]  /*34730*/  @P2 LOP3.LUT R241, R241, 0x8000, RZ, 0xfc, !PT ;  /* 0x00008000f1f12812 */ /* 0x000fe400078efcff */
[----:B------:R-:W-:Y:S01]  /*34740*/  ISETP.LT.AND P0, PT, R2, UR36, !P0 ;  /* 0x0000002402007c0c */ /* 0x000fe2000c701270 */
[----:B------:R-:W-:Y:S01]  /*34750*/  VIADD R64, R65, UR17 ;  /* 0x0000001141407c36 */ /* 0x000fe20008000000 */
[----:B------:R-:W-:Y:S01]  /*34760*/  LOP3.LUT R241, R241, 0xffffbfff, RZ, 0xc0, !PT ;  /* 0xffffbffff1f17812 */ /* 0x000fe200078ec0ff */
[----:B------:R-:W-:-:S03]  /*34770*/  ULDC UR36, c[0x0][0x228] ;  /* 0x00008a0000247ab9 */ /* 0x000fc60000000800 */
[----:B------:R-:W-:-:S04]  /*34780*/  @P1 LOP3.LUT R241, R241, 0x4000, RZ, 0xfc, !PT ;  /* 0x00004000f1f11812 */ /* 0x000fc800078efcff */
[----:B------:R-:W-:-:S04]  /*34790*/  LOP3.LUT R241, R241, 0xffffdfff, RZ, 0xc0, !PT ;  /* 0xffffdffff1f17812 */ /* 0x000fc800078ec0ff */
[----:B------:R-:W-:Y:S02]  /*347a0*/  @P0 LOP3.LUT R241, R241, 0x2000, RZ, 0xfc, !PT ;  /* 0x00002000f1f10812 */ /* 0x000fe400078efcff */
[----:B------:R-:W-:Y:S01]  /*347b0*/  ISETP.GE.AND P0, PT, R62, UR31, PT ;  /* 0x0000001f3e007c0c */ /* 0x000fe2000bf06270 */
[----:B------:R-:W-:-:S03]  /*347c0*/  ULDC.64 UR30, c[0x0][0x228] ;  /* 0x00008a00001e7ab9 */ /* 0x000fc60000000a00 */
[----:B------:R-:W-:Y:S02]  /*347d0*/  ISETP.LT.AND P3, PT, R3, UR12, !P0 ;  /* 0x0000000c03007c0c */ /* 0x000fe4000c761270 */
[----:B------:R-:W-:Y:S01]  /*347e0*/  ISETP.LT.AND P2, PT, R4, UR9, !P0 ;  /* 0x0000000904007c0c */ /* 0x000fe2000c741270 */
[----:B------:R-:W-:Y:S01]  /*347f0*/  ULDC UR9, c[0x0][0x248] ;  /* 0x0000920000097ab9 */ /* 0x000fe20000000800 */
[----:B------:R-:W-:Y:S02]  /*34800*/  LOP3.LUT R241, R241, 0xffffefff, RZ, 0xc0, !PT ;  /* 0xffffeffff1f17812 */ /* 0x000fe400078ec0ff */
[----:B------:R-:W-:-:S07]  /*34810*/  ISETP.LT.AND P1, PT, R5, UR11, !P0 ;  /* 0x0000000b05007c0c */ /* 0x000fce000c721270 */
[----:B------:R-:W-:-:S04]  /*34820*/  @P3 LOP3.LUT R241, R241, 0x1000, RZ, 0xfc, !PT ;  /* 0x00001000f1f13812 */ /* 0x000fc800078efcff */
[----:B------:R-:W-:-:S04]  /*34830*/  LOP3.LUT R241, R241, 0xfffff7ff, RZ, 0xc0, !PT ;  /* 0xfffff7fff1f17812 */ /* 0x000fc800078ec0ff */
[----:B------:R-:W-:Y:S02]  /*34840*/  @P2 LOP3.LUT R241, R241, 0x800, RZ, 0xfc, !PT ;  /* 0x00000800f1f12812 */ /* 0x000fe400078efcff */
[----:B------:R-:W-:Y:S02]  /*34850*/  ISETP.LT.AND P0, PT, R2, UR42, !P0 ;  /* 0x0000002a02007c0c */ /* 0x000fe4000c701270 */
[----:B------:R-:W-:Y:S02]  /*34860*/  PRMT R125, R44, 0x5410, R45 ;  /* 0x000054102c7d7816 */ /* 0x000fe4000000002d */
[----:B------:R-:W-:Y:S01]  /*34870*/  LOP3.LUT R241, R241, 0xfffffbff, RZ, 0xc0, !PT ;  /* 0xfffffbfff1f17812 */ /* 0x000fe200078ec0ff */
[----:B------:R-:W-:Y:S01]  /*34880*/  VIADD R63, R64, UR9 ;  /* 0x00000009403f7c36 */ /* 0x000fe20008000000 */
[----:B------:R-:W-:Y:S01]  /*34890*/  PRMT R41, R41, 0x3340, R0 ;  /* 0x0000334029297816 */ /* 0x000fe20000000000 */
[C---:B------:R-:W-:Y:S01]  /*348a0*/  VIADD R45, R0.reuse, 0x7f ;  /* 0x0000007f002d7836 */ /* 0x040fe20000000000 */
[----:B------:R-:W-:Y:S01]  /*348b0*/  @P1 LOP3.LUT R241, R241, 0x400, RZ, 0xfc, !PT ;  /* 0x00000400f1f11812 */ /* 0x000fe200078efcff */
[C---:B------:R-:W-:Y:S01]  /*348c0*/  VIADD R44, R0.reuse, 0x7e ;  /* 0x0000007e002c7836 */ /* 0x040fe20000000000 */
[----:B------:R-:W-:Y:S01]  /*348d0*/  ULDC UR42, c[0x0][0x228] ;  /* 0x00008a00002a7ab9 */ /* 0x000fe20000000800 */
[----:B------:R-:W-:Y:S01]  /*348e0*/  LOP3.LUT R37, R37, 0xffff, RZ, 0xc0, !PT ;  /* 0x0000ffff25257812 */ /* 0x000fe200078ec0ff */
[----:B------:R-:W-:Y:S01]  /*348f0*/  VIADD R35, R0, 0x75 ;  /* 0x0000007500237836 */ /* 0x000fe20000000000 */
[----:B------:R-:W-:Y:S01]  /*34900*/  LOP3.LUT R241, R241, 0xfffffdff, RZ, 0xc0, !PT ;  /* 0xfffffdfff1f17812 */ /* 0x000fe200078ec0ff */
[----:B------:R-:W-:-:S03]  /*34910*/  ULDC UR9, c[0x0][0x228] ;  /* 0x00008a0000097ab9 */ /* 0x000fc60000000800 */
[----:B------:R-:W-:Y:S02]  /*34920*/  @P0 LOP3.LUT R241, R241, 0x200, RZ, 0xfc, !PT ;  /* 0x00000200f1f10812 */ /* 0x000fe400078efcff */
[----:B------:R-:W-:Y:S01]  /*34930*/  ISETP.GE.AND P0, PT, R61, UR33, PT ;  /* 0x000000213d007c0c */ /* 0x000fe2000bf06270 */
[----:B------:R-:W-:-:S03]  /*34940*/  ULDC.64 UR32, c[0x0][0x228] ;  /* 0x00008a0000207ab9 */ /* 0x000fc60000000a00 */
[----:B------:R-:W-:Y:S01]  /*34950*/  ISETP.LT.AND P3, PT, R3, UR10, !P0 ;  /* 0x0000000a03007c0c */ /* 0x000fe2000c761270 */
[----:B------:R-:W-:Y:S01]  /*34960*/  ULDC.64 UR10, c[0x0][0x228] ;  /* 0x00008a00000a7ab9 */ /* 0x000fe20000000a00 */
        /* <DEDUP_REMOVED lines=21> */
[----:B------:R-:W-:Y:S01]  /*34ac0*/  ULDC UR5, c[0x0][0x248] ;  /* 0x0000920000057ab9 */ /* 0x000fe20000000800 */
[----:B------:R-:W-:Y:S01]  /*34ad0*/  LOP3.LUT R241, R241, 0xffffffef, RZ, 0xc0, !PT ;  /* 0xffffffeff1f17812 */ /* 0x000fe200078ec0ff */
[C---:B------:R-:W-:Y:S01]  /*34ae0*/  VIADD R41, R0.reuse, 0x7b ;  /* 0x0000007b00297836 */ /* 0x040fe20000000000 */
[----:B------:R-:W-:Y:S01]  /*34af0*/  ISETP.LT.AND P1, PT, R5, UR51, !P0 ;  /* 0x0000003305007c0c */ /* 0x000fe2000c721270 */
[----:B------:R-:W-:Y:S01]  /*34b00*/  VIADD R60, R61, UR5 ;  /* 0x000000053d3c7c36 */ /* 0x000fe20008000000 */
[----:B------:R-:W-:Y:S01]  /*34b10*/  ULDC UR53, c[0x0][0x228] ;  /* 0x00008a0000357ab9 */ /* 0x000fe20000000800 */
[C---:B------:R-:W-:Y:S01]  /*34b20*/  VIADD R40, R0.reuse, 0x7a ;  /* 0x0000007a00287836 */ /* 0x040fe20000000000 */
[----:B------:R-:W-:Y:S01]  /*34b30*/  PRMT R37, R37, 0x3340, R0 ;  /* 0x0000334025257816 */ /* 0x000fe20000000000 */
[----:B------:R-:W-:Y:S01]  /*34b40*/  ULDC UR5, c[0x0][0x248] ;  /* 0x0000920000057ab9 */ /* 0x000fe20000000800 */
[----:B------:R-:W-:Y:S01]  /*34b50*/  LOP3.LUT R237, R237, 0x7fffffff, RZ, 0xc0, !PT ;  /* 0x7fffffffeded7812 */ /* 0x000fe200078ec0ff */
[----:B------:R-:W-:Y:S01]  /*34b60*/  VIADD R34, R0, 0x74 ;  /* 0x0000007400227836 */ /* 0x000fe20000000000 */
[----:B------:R-:W-:Y:S01]  /*34b70*/  @P3 LOP3.LUT R241, R241, 0x10, RZ, 0xfc, !PT ;  /* 0x00000010f1f13812 */ /* 0x000fe200078efcff */
[----:B------:R-:W-:Y:S01]  /*34b80*/  ULDC UR52, c[0x0][0x228] ;  /* 0x00008a0000347ab9 */ /* 0x000fe20000000800 */
[----:B------:R-:W-:Y:S01]  /*34b90*/  SHF.R.U32.HI R33, RZ, 0x8, R33 ;  /* 0x00000008ff217819 */ /* 0x000fe20000011621 */
[----:B------:R-:W-:Y:S01]  /*34ba0*/  ULDC UR51, c[0x0][0x228] ;  /* 0x00008a0000337ab9 */ /* 0x000fe20000000800 */
        /* <DEDUP_REMOVED lines=8> */
[----:B------:R-:W-:-:S03]  /*34c30*/  ULDC UR37, c[0x0][0x228] ;  /* 0x00008a0000257ab9 */ /* 0x000fc60000000800 */
[----:B------:R-:W-:Y:S02]  /*34c40*/  ISETP.LT.AND P2, PT, R4, UR54, !P0 ;  /* 0x0000003604007c0c */ /* 0x000fe4000c741270 */
[----:B------:R-:W-:Y:S01]  /*34c50*/  LOP3.LUT R241, R241, 0xfffffffe, RZ, 0xc0, !PT ;  /* 0xfffffffef1f17812 */ /* 0x000fe200078ec0ff */
[----:B------:R-:W-:Y:S01]  /*34c60*/  VIADD R59, R60, UR5 ;  /* 0x000000053c3b7c36 */ /* 0x000fe20008000000 */
[----:B------:R-:W-:Y:S01]  /*34c70*/  ISETP.LT.AND P1, PT, R5, UR13, !P0 ;  /* 0x0000000d05007c0c */ /* 0x000fe2000c721270 */
[----:B------:R-:W-:Y:S01]  /*34c80*/  ULDC.64 UR12, c[0x0][0x228] ;  /* 0x00008a00000c7ab9 */ /* 0x000fe20000000a00 */
[----:B------:R-:W-:Y:S01]  /*34c90*/  ISETP.LT.AND P3, PT, R3, UR55, !P0 ;  /* 0x0000003703007c0c */ /* 0x000fe2000c761270 */
[----:B------:R-:W-:Y:S01]  /*34ca0*/  ULDC UR5, c[0x0][0x248] ;  /* 0x0000920000057ab9 */ /* 0x000fe20000000800 */
[----:B------:R-:W-:Y:S01]  /*34cb0*/  ISETP.LT.AND P0, PT, R2, UR32, !P0 ;  /* 0x0000002002007c0c */ /* 0x000fe2000c701270 */
[----:B------:R-:W-:Y:S01]  /*34cc0*/  ULDC UR55, c[0x0][0x228] ;  /* 0x00008a0000377ab9 */ /* 0x000fe20000000800 */
[----:B------:R-:W-:-:S03]  /*34cd0*/  ULDC UR54, c[0x0][0x228] ;  /* 0x00008a0000367ab9 */ /* 0x000fc60000000800 */
[----:B------:R-:W-:-:S04]  /*34ce0*/  @P2 LOP3.LUT R240, R240, 0x80000000, RZ, 0xfc, !PT ;  /* 0x80000000f0f02812 */ /* 0x000fc800078efcff */
[----:B------:R-:W-:-:S04]  /*34cf0*/  LOP3.LUT R240, R240, 0xbfffffff, RZ, 0xc0, !PT ;  /* 0xbffffffff0f07812 */ /* 0x000fc800078ec0ff */
[----:B------:R-:W-:-:S04]  /*34d00*/  @P1 LOP3.LUT R240, R240, 0x40000000, RZ, 0xfc, !PT ;  /* 0x40000000f0f01812 */ /* 0x000fc800078efcff */
[----:B------:R-:W-:-:S04]  /*34d10*/  LOP3.LUT R240, R240, 0xdfffffff, RZ, 0xc0, !PT ;  /* 0xdffffffff0f07812 */ /* 0x000fc800078ec0ff */
[----:B------:R-:W-:Y:S02]  /*34d20*/  @P0 LOP3.LUT R240, R240, 0x20000000, RZ, 0xfc, !PT ;  /* 0x20000000f0f00812 */ /* 0x000fe400078efcff */
[----:B------:R-:W-:Y:S01]  /*34d30*/  ISETP.GE.AND P0, PT, R58, UR43, PT ;  /* 0x0000002b3a007c0c */ /* 0x000fe2000bf06270 */
[----:B------:R-:W-:Y:S01]  /*34d40*/  ULDC UR43, c[0x0][0x228] ;  /* 0x00008a00002b7ab9 */ /* 0x000fe20000000800 */
[----:B------:R-:W-:Y:S02]  /*34d50*/  @P3 LOP3.LUT R241, R241, 0x1, RZ, 0xfc, !PT ;  /* 0x00000001f1f13812 */ /* 0x000fe400078efcff */
[----:B------:R-:W-:Y:S02]  /*34d60*/  ISETP.LT.AND P3, PT, R3, UR14, !P0 ;  /* 0x0000000e03007c0c */ /* 0x000fe4000c761270 */
[----:B------:R-:W-:Y:S01]  /*34d70*/  ISETP.LT.AND P2, PT, R4, UR15, !P0 ;  /* 0x0000000f04007c0c */ /* 0x000fe2000c741270 */
[----:B------:R-:W-:Y:S01]  /*34d80*/  ULDC.64 UR14, c[0x0][0x228] ;  /* 0x00008a00000e7ab9 */ /* 0x000fe20000000a00 */
[----:B------:R-:W-:-:S02]  /*34d90*/  LOP3.LUT R240, R240, 0xefffffff, RZ, 0xc0, !PT ;  /* 0xeffffffff0f07812 */ /* 0x000fc400078ec0ff */
[----:B------:R-:W-:Y:S01]  /*34da0*/  ISETP.LT.AND P1, PT, R5, UR21, !P0 ;  /* 0x0000001505007c0c */ /* 0x000fe2000c721270 */
[----:B------:R-:W-:-:S06]  /*34db0*/  ULDC.64 UR20, c[0x0][0x228] ;  /* 0x00008a0000147ab9 */ /* 0x000fcc0000000a00 */
[----:B------:R-:W-:-:S04]  /*34dc0*/  @P3 LOP3.LUT R240, R240, 0x10000000, RZ, 0xfc, !PT ;  /* 0x10000000f0f03812 */ /* 0x000fc800078efcff */
[----:B------:R-:W-:-:S04]  /*34dd0*/  LOP3.LUT R240, R240, 0xf7ffffff, RZ, 0xc0, !PT ;  /* 0xf7fffffff0f07812 */ /* 0x000fc800078ec0ff */
[----:B------:R-:W-:Y:S02]  /*34de0*/  @P2 LOP3.LUT R240, R240, 0x8000000, RZ, 0xfc, !PT ;  /* 0x08000000f0f02812 */ /* 0x000fe400078efcff */
[----:B------:R-:W-:Y:S01]  /*34df0*/  ISETP.LT.AND P0, PT, R2, UR12, !P0 ;  /* 0x0000000c02007c0c */ /* 0x000fe2000c701270 */
[----:B------:R-:W-:Y:S01]  /*34e00*/  VIADD R58, R59, UR5 ;  /* 0x000000053b3a7c36 */ /* 0x000fe20008000000 */
[----:B------:R-:W-:Y:S01]  /*34e10*/  LOP3.LUT R240, R240, 0xfbffffff, RZ, 0xc0, !PT ;  /* 0xfbfffffff0f07812 */ /* 0x000fe200078ec0ff */
[----:B------:R-:W-:Y:S01]  /*34e20*/  ULDC UR5, c[0x0][0x248] ;  /* 0x0000920000057ab9 */ /* 0x000fe20000000800 */
[----:B------:R-:W-:Y:S01]  /*34e30*/  PRMT R120, R36, 0x5410, R37 ;  /* 0x0000541024787816 */ /* 0x000fe20000000025 */
[----:B------:R-:W-:Y:S01]  /*34e40*/  ULDC UR12, c[0x0][0x228] ;  /* 0x00008a00000c7ab9 */ /* 0x000fe20000000800 */
[----:B------:R-:W-:-:S04]  /*34e50*/  @P1 LOP3.LUT R240, R240, 0x4000000, RZ, 0xfc, !PT ;  /* 0x04000000f0f01812 */ /* 0x000fc800078efcff */
[----:B------:R-:W-:-:S04]  /*34e60*/  LOP3.LUT R240, R240, 0xfdffffff, RZ, 0xc0, !PT ;  /* 0xfdfffffff0f07812 */ /* 0x000fc800078ec0ff */
[----:B------:R-:W-:Y:S02]  /*34e70*/  @P0 LOP3.LUT R240, R240, 0x2000000, RZ, 0xfc, !PT ;  /* 0x02000000f0f00812 */ /* 0x000fe400078efcff */
[----:B------:R-:W-:-:S04]  /*34e80*/  ISETP.GE.AND P0, PT, R57, UR31, PT ;  /* 0x0000001f39007c0c */ /* 0x000fc8000bf06270 */
[----:B------:R-:W-:Y:S01]  /*34e90*/  ISETP.LT.AND P3, PT, R3, UR19, !P0 ;  /* 0x0000001303007c0c */ /* 0x000fe2000c761270 */
[----:B------:R-:W-:Y:S01]  /*34ea0*/  ULDC.64 UR18, c[0x0][0x228] ;  /* 0x00008a0000127ab9 */ /* 0x000fe20000000a00 */
[----:B------:R-:W-:Y:S01]  /*34eb0*/  ISETP.LT.AND P2, PT, R4, UR16, !P0 ;  /* 0x0000001004007c0c */ /* 0x000fe2000c741270 */
[----:B------:R-:W-:Y:S01]  /*34ec0*/  ULDC.64 UR16, c[0x0][0x228] ;  /* 0x00008a0000107ab9 */ /* 0x000fe20000000a00 */
[----:B------:R-:W-:Y:S02]  /*34ed0*/  LOP3.LUT R240, R240, 0xfeffffff, RZ, 0xc0, !PT ;  /* 0xfefffffff0f07812 */ /* 0x000fe400078ec0ff */
[----:B------:R-:W-:-:S07]  /*34ee0*/  ISETP.LT.AND P1, PT, R5, UR22, !P0 ;  /* 0x0000001605007c0c */ /* 0x000fce000c721270 */
        /* <DEDUP_REMOVED lines=16> */
[----:B------:R-:W-:-:S06]  /*34ff0*/  ULDC.64 UR22, c[0x0][0x228] ;  /* 0x00008a0000167ab9 */ /* 0x000fcc0000000a00 */
        /* <DEDUP_REMOVED lines=13> */
[----:B------:R-:W-:Y:S01]  /*350d0*/  VIADD R57, R58, UR5 ;  /* 0x000000053a397c36 */ /* 0x000fe20008000000 */
[----:B------:R-:W-:Y:S01]  /*350e0*/  LOP3.LUT R240, R240, 0xfffeffff, RZ, 0xc0, !PT ;  /* 0xfffefffff0f07812 */ /* 0x000fe200078ec0ff */
[----:B------:R-:W-:Y:S01]  /*350f0*/  ULDC UR5, c[0x0][0x248] ;  /* 0x0000920000057ab9 */ /* 0x000fe20000000800 */
[----:B------:R-:W-:Y:S01]  /*35100*/  ISETP.LT.AND P1, PT, R5, UR38, !P0 ;  /* 0x0000002605007c0c */ /* 0x000fe2000c721270 */
[----:B------:R-:W-:-:S06]  /*35110*/  ULDC UR24, c[0x0][0x248] ;  /* 0x0000920000187ab9 */ /* 0x000fcc0000000800 */
[----:B------:R-:W-:Y:S01]  /*35120*/  @P3 LOP3.LUT R240, R240, 0x10000, RZ, 0xfc, !PT ;  /* 0x00010000f0f03812 */ /* 0x000fe200078efcff */
[----:B------:R-:W-:Y:S01]  /*35130*/  VIADD R56, R57, UR5 ;  /* 0x0000000539387c36 */ /* 0x000fe20008000000 */
[----:B------:R-:W-:Y:S01]  /*35140*/  ISETP.LT.AND P0, PT, R2, UR10, !P0 ;  /* 0x0000000a02007c0c */ /* 0x000fe2000c701270 */
[----:B------:R-:W-:Y:S01]  /*35150*/  ULDC UR5, c[0x0][0x248] ;  /* 0x0000920000057ab9 */ /* 0x000fe20000000800 */
[----:B------:R-:W-:Y:S01]  /*35160*/  LOP3.LUT R240, R240, 0xffff7fff, RZ, 0xc0, !PT ;  /* 0xffff7ffff0f07812 */ /* 0x000fe200078ec0ff */
[----:B------:R-:W-:Y:S01]  /*35170*/  ULDC UR10, c[0x0][0x248] ;  /* 0x00009200000a7ab9 */ /* 0x000fe20000000800 */
[C---:B------:R-:W-:Y:S01]  /*35180*/  VIADD R37, R0.reuse, 0x77 ;  /* 0x0000007700257836 */ /* 0x040fe20000000000 */
[----:B------:R-:W-:Y:S01]  /*35190*/  LOP3.LUT R33, R33, 0xffff, RZ, 0xc0, !PT ;  /* 0x0000ffff21217812 */ /* 0x000fe200078ec0ff */
[----:B------:R-:W-:Y:S01]  /*351a0*/  VIADD R36, R0, 0x76 ;  /* 0x0000007600247836 */ /* 0x000fe20000000000 */
[----:B------:R-:W-:Y:S02]  /*351b0*/  @P2 LOP3.LUT R240, R240, 0x8000, RZ, 0xfc, !PT ;  /* 0x00008000f0f02812 */ /* 0x000fe400078efcff */
[----:B------:R-:W-:-:S02]  /*351c0*/  LOP3.LUT R97, R97, 0xffff, RZ, 0xc0, !PT ;  /* 0x0000ffff61617812 */ /* 0x000fc400078ec0ff */
[----:B------:R-:W-:Y:S02]  /*351d0*/  LOP3.LUT R109, R109, 0xffff, RZ, 0xc0, !PT ;  /* 0x0000ffff6d6d7812 */ /* 0x000fe400078ec0ff */
[----:B------:R-:W-:Y:S01]  /*351e0*/  LOP3.LUT R117, R117, 0xffff, RZ, 0xc0, !PT ;  /* 0x0000ffff75757812 */ /* 0x000fe200078ec0ff */
[----:B------:R-:W-:Y:S01]  /*351f0*/  VIADD R115, R0, 0x6e ;  /* 0x0000006e00737836 */ /* 0x000fe20000000000 */
[----:B------:R-:W-:Y:S01]  /*35200*/  LOP3.LUT R240, R240, 0xffffbfff, RZ, 0xc0, !PT ;  /* 0xffffbffff0f07812 */ /* 0x000fe200078ec0ff */
[----:B------:R-:W-:-:S03]  /*35210*/  ULDC UR38, c[0x0][0x228] ;  /* 0x00008a0000267ab9 */ /* 0x000fc60000000800 */
        /* <DEDUP_REMOVED lines=12> */
[----:B------:R-:W-:-:S08]  /*352e0*/  ULDC UR47, c[0x0][0x228] ;  /* 0x00008a00002f7ab9 */ /* 0x000fd00000000800 */
[----:B------:R-:W-:Y:S01]  /*352f0*/  @P3 LOP3.LUT R240, R240, 0x1000, RZ, 0xfc, !PT ;  /* 0x00001000f0f03812 */ /* 0x000fe200078efcff */
[----:B------:R-:W-:Y:S01]  /*35300*/  VIADD R54, R55, UR5 ;  /* 0x0000000537367c36 */ /* 0x000fe20008000000 */
[----:B------:R-:W-:Y:S01]  /*35310*/  ISETP.LT.AND P0, PT, R2, UR22, !P0 ;  /* 0x0000001602007c0c */ /* 0x000fe2000c701270 */
[----:B------:R-:W-:Y:S01]  /*35320*/  ULDC UR5, c[0x0][0x248] ;  /* 0x0000920000057ab9 */ /* 0x000fe20000000800 */
[----:B------:R-:W-:Y:S01]  /*35330*/  LOP3.LUT R240, R240, 0xfffff7ff, RZ, 0xc0, !PT ;  /* 0xfffff7fff0f07812 */ /* 0x000fe200078ec0ff */
[----:B------:R-:W-:Y:S01]  /*35340*/  ULDC UR26, c[0x0][0x228] ;  /* 0x00008a00001a7ab9 */ /* 0x000fe20000000800 */
[----:B------:R-:W-:Y:S01]  /*35350*/  PRMT R33, R33, 0x3340, R0 ;  /* 0x0000334021217816 */ /* 0x000fe20000000000 */
[----:B------:R-:W-:Y:S01]  /*35360*/  ULDC UR22, c[0x0][0x228] ;  /* 0x00008a0000167ab9 */ /* 0x000fe20000000800 */
[----:B------:R-:W-:-:S04]  /*35370*/  @P2 LOP3.LUT R240, R240, 0x800, RZ, 0xfc, !PT ;  /* 0x00000800f0f02812 */ /* 0x000fc800078efcff */
[----:B------:R-:W-:-:S04]  /*35380*/  LOP3.LUT R240, R240, 0xfffffbff, RZ, 0xc0, !PT ;  /* 0xfffffbfff0f07812 */ /* 0x000fc800078ec0ff */
        /* <DEDUP_REMOVED lines=11> */
[----:B------:R-:W-:Y:S01]  /*35440*/  ULDC UR48, c[0x0][0x228] ;  /* 0x00008a0000307ab9 */ /* 0x000fe20000000800 */
[----:B------:R-:W-:Y:S01]  /*35450*/  PRMT R118, R32, 0x5410, R33 ;  /* 0x0000541020767816 */ /* 0x000fe20000000021 */
[----:B------:R-:W-:Y:S01]  /*35460*/  ULDC UR39, c[0x0][0x228] ;  /* 0x00008a0000277ab9 */ /* 0x000fe20000000800 */
[--C-:B------:R-:W-:Y:S01]  /*35470*/  PRMT R97, R97, 0x3340, R0.reuse ;  /* 0x0000334061617816 */ /* 0x100fe20000000000 */
[----:B------:R-:W-:Y:S01]  /*35480*/  VIADD R114, R0, 0x6d ;  /* 0x0000006d00727836 */ /* 0x000fe20000000000 */
[----:B------:R-:W-:Y:S01]  /*35490*/  PRMT R109, R109, 0x3340, R0 ;  /* 0x000033406d6d7816 */ /* 0x000fe20000000000 */
        /* <DEDUP_REMOVED lines=19> */
[C---:B------:R-:W-:Y:S02]  /*355d0*/  VIADD R33, R0.reuse, 0x73 ;  /* 0x0000007300217836 */ /* 0x040fe40000000000 */
[----:B------:R-:W-:Y:S01]  /*355e0*/  VIADD R32, R0, 0x72 ;  /* 0x0000007200207836 */ /* 0x000fe20000000000 */
[----:B------:R-:W-:Y:S01]  /*355f0*/  PRMT R159, R96, 0x5410, R97 ;  /* 0x00005410609f7816 */ /* 0x000fe20000000061 */
[----:B------:R-:W-:Y:S01]  /*35600*/  ULDC UR41, c[0x0][0x228] ;  /* 0x00008a0000297ab9 */ /* 0x000fe20000000800 */
[----:B------:R-:W-:Y:S01]  /*35610*/  @P3 LOP3.LUT R240, R240, 0x10, RZ, 0xfc, !PT ;  /* 0x00000010f0f03812 */ /* 0x000fe200078efcff */
[----:B------:R-:W-:-:S03]  /*35620*/  ULDC UR46, c[0x0][0x228] ;  /* 0x00008a00002e7ab9 */ /* 0x000fc60000000800 */
        /* <DEDUP_REMOVED lines=8> */
[----:B------:R-:W-:Y:S02]  /*356b0*/  ISETP.GE.AND P0, PT, R51, UR11, PT ;  /* 0x0000000b33007c0c */ /* 0x000fe4000bf06270 */
[----:B------:R-:W-:Y:S01]  /*356c0*/  LOP3.LUT R240, R240, 0xfffffffe, RZ, 0xc0, !PT ;  /* 0xfffffffef0f07812 */ /* 0x000fe200078ec0ff */
[----:B------:R-:W-:Y:S01]  /*356d0*/  VIADD R51, R52, UR13 ;  /* 0x0000000d34337c36 */ /* 0x000fe20008000000 */
[----:B------:R-:W-:Y:S01]  /*356e0*/  ISETP.LT.AND P2, PT, R4, UR34, !P0 ;  /* 0x0000002204007c0c */ /* 0x000fe2000c741270 */
[----:B------:R-:W-:Y:S01]  /*356f0*/  ULDC UR34, c[0x0][0x228] ;  /* 0x00008a0000227ab9 */ /* 0x000fe20000000800 */
[----:B------:R-:W-:Y:S01]  /*35700*/  ISETP.LT.AND P1, PT, R5, UR49, !P0 ;  /* 0x0000003105007c0c */ /* 0x000fe2000c721270 */
[----:B------:R-:W-:Y:S01]  /*35710*/  ULDC UR49, c[0x0][0x228] ;  /* 0x00008a0000317ab9 */ /* 0x000fe20000000800 */
[----:B------:R-:W-:Y:S01]  /*35720*/  ISETP.LT.AND P3, PT, R3, UR29, !P0 ;  /* 0x0000001d03007c0c */ /* 0x000fe2000c761270 */
[----:B------:R-:W-:Y:S01]  /*35730*/  ULDC UR29, c[0x0][0x228] ;  /* 0x00008a00001d7ab9 */ /* 0x000fe20000000800 */
[----:B------:R-:W-:Y:S01]  /*35740*/  ISETP.LT.AND P0, PT, R2, UR18, !P0 ;  /* 0x0000001202007c0c */ /* 0x000fe2000c701270 */
[----:B------:R-:W-:Y:S01]  /*35750*/  ULDC UR18, c[0x0][0x248] ;  /* 0x0000920000127ab9 */ /* 0x000fe20000000800 */
[----:B------:R-:W-:Y:S01]  /*35760*/  ULDC UR11, c[0x0][0x228] ;  /* 0x00008a00000b7ab9 */ /* 0x000fe20000000800 */
[----:B------:R-:W-:-:S04]  /*35770*/  ULDC UR13, c[0x0][0x228] ;  /* 0x00008a00000d7ab9 */ /* 0x000fc80000000800 */
[----:B------:R-:W-:-:S04]  /*35780*/  @P2 LOP3.LUT R239, R239, 0x80000000, RZ, 0xfc, !PT ;  /* 0x80000000efef2812 */ /* 0x000fc800078efcff */
[----:B------:R-:W-:-:S04]  /*35790*/  LOP3.LUT R239, R239, 0xbfffffff, RZ, 0xc0, !PT ;  /* 0xbfffffffefef7812 */ /* 0x000fc800078ec0ff */
[----:B------:R-:W-:-:S04]  /*357a0*/  @P1 LOP3.LUT R239, R239, 0x40000000, RZ, 0xfc, !PT ;  /* 0x40000000efef1812 */ /* 0x000fc800078efcff */
[----:B------:R-:W-:-:S04]  /*357b0*/  LOP3.LUT R239, R239, 0xdfffffff, RZ, 0xc0, !PT ;  /* 0xdfffffffefef7812 */ /* 0x000fc800078ec0ff */
[----:B------:R-:W-:Y:S02]  /*357c0*/  @P0 LOP3.LUT R239, R239, 0x20000000, RZ, 0xfc, !PT ;  /* 0x20000000efef0812 */ /* 0x000fe400078efcff */
[----:B------:R-:W-:Y:S02]  /*357d0*/  ISETP.GE.AND P0, PT, R50, UR23, PT ;  /* 0x0000001732007c0c */ /* 0x000fe4000bf06270 */
[----:B------:R-:W-:Y:S02]  /*357e0*/  @P3 LOP3.LUT R240, R240, 0x1, RZ, 0xfc, !PT ;  /* 0x00000001f0f03812 */ /* 0x000fe400078efcff */
[----:B------:R-:W-:Y:S01]  /*357f0*/  LOP3.LUT R239, R239, 0xefffffff, RZ, 0xc0, !PT ;  /* 0xefffffffefef7812 */ /* 0x000fe200078ec0ff */
[----:B------:R-:W-:Y:S01]  /*35800*/  VIADD R50, R51, UR16 ;  /* 0x0000001033327c36 */ /* 0x000fe20008000000 */
[----:B------:R-:W-:Y:S01]  /*35810*/  ISETP.LT.AND P3, PT, R3, UR29, !P0 ;  /* 0x0000001d03007c0c */ /* 0x000fe2000c761270 */
[----:B------:R-:W-:Y:S01]  /*35820*/  ULDC UR29, c[0x0][0x228] ;  /* 0x00008a00001d7ab9 */ /* 0x000fe20000000800 */
[----:B------:R-:W-:Y:S01]  /*35830*/  ISETP.LT.AND P2, PT, R4, UR34, !P0 ;  /* 0x0000002204007c0c */ /* 0x000fe2000c741270 */
[----:B------:R-:W-:Y:S01]  /*35840*/  ULDC.64 UR34, c[0x0][0x228] ;  /* 0x00008a0000227ab9 */ /* 0x000fe20000000a00 */
[----:B------:R-:W-:Y:S01]  /*35850*/  ISETP.LT.AND P1, PT, R5, UR28, !P0 ;  /* 0x0000001c05007c0c */ /* 0x000fe2000c721270 */
[----:B------:R-:W-:Y:S01]  /*35860*/  ULDC UR16, c[0x0][0x248] ;  /* 0x0000920000107ab9 */ /* 0x000fe20000000800 */
[----:B------:R-:W-:Y:S01]  /*35870*/  VIADD R97, R0, 0x71 ;  /* 0x0000007100617836 */ /* 0x000fe20000000000 */
[----:B------:R-:W-:Y:S01]  /*35880*/  PRMT R165, R108, 0x5410, R109 ;  /* 0x000054106ca57816 */ /* 0x000fe2000000006d */
[----:B------:R-:W-:-:S05]  /*35890*/  ULDC UR23, c[0x0][0x228] ;  /* 0x00008a0000177ab9 */ /* 0x000fca0000000800 */
        /* <DEDUP_REMOVED lines=18> */
[----:B------:R-:W-:-:S07]  /*359c0*/  ULDC UR16, c[0x0][0x228] ;  /* 0x00008a0000107ab9 */ /* 0x000fce0000000800 */
[----:B------:R-:W-:Y:S01]  /*359d0*/  @P3 LOP3.LUT R239, R239, 0x1000000, RZ, 0xfc, !PT ;  /* 0x01000000efef3812 */ /* 0x000fe200078efcff */
[----:B------:R-:W-:Y:S01]  /*359e0*/  VIADD R108, R0, 0x70 ;  /* 0x00000070006c7836 */ /* 0x000fe20000000000 */
[----:B------:R-:W-:Y:S01]  /*359f0*/  PRMT R117, R117, 0x3340, R0 ;  /* 0x0000334075757816 */ /* 0x000fe20000000000 */
        /* <DEDUP_REMOVED lines=17> */
[----:B------:R-:W-:Y:S01]  /*35b10*/  ULDC UR15, c[0x0][0x228] ;  /* 0x00008a00000f7ab9 */ /* 0x000fe20000000800 */
        /* <DEDUP_REMOVED lines=15> */
[----:B------:R-:W-:Y:S01]  /*35c10*/  ULDC.64 UR30, c[0x0][0x228] ;  /* 0x00008a00001e7ab9 */ /* 0x000fe20000000a00 */
[----:B------:R-:W-:Y:S02]  /*35c20*/  LOP3.LUT R239, R239, 0xfffeffff, RZ, 0xc0, !PT ;  /* 0xfffeffffefef7812 */ /* 0x000fe400078ec0ff */
        /* <DEDUP_REMOVED lines=14> */
[----:B------:R-:W-:Y:S02]  /*35d10*/  ISETP.LT.AND P2, PT, R4, UR37, !P0 ;  /* 0x0000002504007c0c */ /* 0x000fe4000c741270 */
        /* <DEDUP_REMOVED lines=23> */
[----:B------:R-:W-:-:S03]  /*35e90*/  ULDC UR27, c[0x0][0x228] ;  /* 0x00008a00001b7ab9 */ /* 0x000fc60000000800 */
        /* <DEDUP_REMOVED lines=15> */
[----:B------:R-:W-:Y:S01]  /*35f90*/  ULDC UR47, c[0x0][0x228] ;  /* 0x00008a00002f7ab9 */ /* 0x000fe20000000800 */
[----:B------:R-:W-:Y:S01]  /*35fa0*/  ISETP.LT.AND P1, PT, R5, UR58, !P0 ;  /* 0x0000003a05007c0c */ /* 0x000fe2000c721270 */
[----:B------:R-:W-:-:S06]  /*35fb0*/  ULDC.64 UR28, c[0x0][0x228] ;  /* 0x00008a00001c7ab9 */ /* 0x000fcc0000000a00 */
[----:B------:R-:W-:Y:S01]  /*35fc0*/  @P3 LOP3.LUT R239, R239, 0x10, RZ, 0xfc, !PT ;  /* 0x00000010efef3812 */ /* 0x000fe200078efcff */
[----:B------:R-:W-:Y:S01]  /*35fd0*/  VIADD R116, R0, 0x6f ;  /* 0x0000006f00747836 */ /* 0x000fe20000000000 */
[----:B------:R-:W-:Y:S02]  /*35fe0*/  LOP3.LUT R236, R236, 0x7fffffff, RZ, 0xc0, !PT ;  /* 0x7fffffffecec7812 */ /* 0x000fe400078ec0ff */
[----:B------:R-:W-:Y:S01]  /*35ff0*/  PRMT R167, R112, 0x5410, R113 ;  /* 0x0000541070a77816 */ /* 0x000fe20000000071 */
[C---:B------:R-:W-:Y:S01]  /*36000*/  VIADD R111, R0.reuse, 0x6a ;  /* 0x0000006a006f7836 */ /* 0x040fe20000000000 */
[----:B------:R-:W-:Y:S01]  /*36010*/  LOP3.LUT R239, R239, 0xfffffff7, RZ, 0xc0, !PT ;  /* 0xfffffff7efef7812 */ /* 0x000fe200078ec0ff */
[C---:B------:R-:W-:Y:S02]  /*36020*/  VIADD R110, R0.reuse, 0x69 ;  /* 0x00000069006e7836 */ /* 0x040fe40000000000 */
[C---:B------:R-:W-:Y:S01]  /*36030*/  VIADD R107, R0.reuse, 0x67 ;  /* 0x00000067006b7836 */ /* 0x040fe20000000000 */
[----:B------:R-:W-:Y:S01]  /*36040*/  @P2 LOP3.LUT R239, R239, 0x8, RZ, 0xfc, !PT ;  /* 0x00000008efef2812 */ /* 0x000fe200078efcff */
[----:B------:R-:W-:Y:S01]  /*36050*/  VIADD R109, R0, 0x68 ;  /* 0x00000068006d7836 */ /* 0x000fe20000000000 */
[----:B------:R-:W-:Y:S01]  /*36060*/  ISETP.LT.AND P0, PT, R2, UR34, !P0 ;  /* 0x0000002202007c0c */ /* 0x000fe2000c701270 */
[----:B------:R-:W-:Y:S01]  /*36070*/  VIADD R106, R0, 0x66 ;  /* 0x00000066006a7836 */ /* 0x000fe20000000000 */
[----:B------:R-:W-:-:S02]  /*36080*/  LOP3.LUT R239, R239, 0xfffffffb, RZ, 0xc0, !PT ;  /* 0xfffffffbefef7812 */ /* 0x000fc400078ec0ff */
[----:B------:R-:W-:Y:S01]  /*36090*/  LOP3.LUT R105, R105, 0xffff, RZ, 0xc0, !PT ;  /* 0x0000ffff69697812 */ /* 0x000fe200078ec0ff */
[----:B------:R-:W-:Y:S01]  /*360a0*/  STL [R1+0x334], R172 ;  /* 0x000334ac01007387 */ /* 0x000fe20000100800 */
[----:B------:R-:W-:Y:S01]  /*360b0*/  @P1 LOP3.LUT R239, R239, 0x4, RZ, 0xfc, !PT ;  /* 0x00000004efef1812 */ /* 0x000fe200078efcff */
[C---:B------:R-:W-:Y:S01]  /*360c0*/  VIADD R103, R0.reuse, 0x63 ;  /* 0x0000006300677836 */ /* 0x040fe20000000000 */
[----:B------:R-:W-:Y:S01]  /*360d0*/  LOP3.LUT R235, R235, 0x7fffffff, RZ, 0xc0, !PT ;  /* 0x7fffffffebeb7812 */ /* 0x000fe200078ec0ff */
[C---:B------:R-:W-:Y:S01]  /*360e0*/  VIADD R102, R0.reuse, 0x62 ;  /* 0x0000006200667836 */ /* 0x040fe20000000000 */
[----:B------:R-:W-:Y:S02]  /*360f0*/  LOP3.LUT R239, R239, 0xfffffffd, RZ, 0xc0, !PT ;  /* 0xfffffffdefef7812 */ /* 0x000fe400078ec0ff */
[----:B------:R-:W-:Y:S01]  /*36100*/  LOP3.LUT R101, R101, 0xffff, RZ, 0xc0, !PT ;  /* 0x0000ffff65657812 */ /* 0x000fe200078ec0ff */
[C---:B------:R-:W-:Y:S01]  /*36110*/  VIADD R99, R0.reuse, 0x5f ;  /* 0x0000005f00637836 */ /* 0x040fe20000000000 */
[----:B------:R-:W-:Y:S01]  /*36120*/  @P0 LOP3.LUT R239, R239, 0x2, RZ, 0xfc, !PT ;  /* 0x00000002efef0812 */ /* 0x000fe200078efcff */
[----:B------:R-:W-:Y:S01]  /*36130*/  VIADD R98, R0, 0x5e ;  /* 0x0000005e00627836 */ /* 0x000fe20000000000 */
[----:B------:R-:W-:Y:S01]  /*36140*/  ISETP.GE.AND P0, PT, R43, UR33, PT ;  /* 0x000000212b007c0c */ /* 0x000fe2000bf06270 */
[----:B------:R-:W-:Y:S01]  /*36150*/  ULDC.64 UR32, c[0x0][0x228] ;  /* 0x00008a0000207ab9 */ /* 0x000fe20000000a00 */
[----:B------:R-:W-:-:S02]  /*36160*/  ULDC UR58, c[0x0][0x228] ;  /* 0x00008a00003a7ab9 */ /* 0x000fc40000000800 */
[----:B------:R-:W-:Y:S01]  /*36170*/  ISETP.LT.AND P2, PT, R4, UR43, !P0 ;  /* 0x0000002b04007c0c */ /* 0x000fe2000c741270 */
[----:B------:R-:W-:Y:S01]  /*36180*/  ULDC UR43, c[0x0][0x228] ;  /* 0x00008a00002b7ab9 */ /* 0x000fe20000000800 */
[----:B------:R-:W-:Y:S01]  /*36190*/  ISETP.LT.AND P1, PT, R5, UR57, !P0 ;  /* 0x0000003905007c0c */ /* 0x000fe2000c721270 */
[----:B------:R-:W-:Y:S01]  /*361a0*/  VIADD R113, R0, 0x6c ;  /* 0x0000006c00717836 */ /* 0x000fe20000000000 */
[----:B------:R-:W-:Y:S01]  /*361b0*/  ISETP.LT.AND P3, PT, R3, UR47, !P0 ;  /* 0x0000002f03007c0c */ /* 0x000fe2000c761270 */
        /* <DEDUP_REMOVED lines=26> */
[----:B------:R-:W-:Y:S02]  /*36360*/  LOP3.LUT R238, R238, 0xf7ffffff, RZ, 0xc0, !PT ;  /* 0xf7ffffffeeee7812 */ /* 0x000fe400078ec0ff */
[--C-:B------:R-:W-:Y:S01]  /*36370*/  PRMT R105, R105, 0x3340, R0.reuse ;  /* 0x0000334069697816 */ /* 0x100fe20000000000 */
[----:B------:R-:W-:Y:S01]  /*36380*/  STL [R1+0x338], R87 ;  /* 0x0003385701007387 */ /* 0x000fe20000100800 */
[----:B------:R-:W-:Y:S01]  /*36390*/  @P2 LOP3.LUT R238, R238, 0x8000000, RZ, 0xfc, !PT ;  /* 0x08000000eeee2812 */ /* 0x000fe200078efcff */
[----:B------:R-:W-:Y:S01]  /*363a0*/  VIADD R96, R0, 0x5d ;  /* 0x0000005d00607836 */ /* 0x000fe20000000000 */
[----:B------:R-:W-:Y:S01]  /*363b0*/  PRMT R101, R101, 0x3340, R0 ;  /* 0x0000334065657816 */ /* 0x000fe20000000000 */
        /* <DEDUP_REMOVED lines=21> */
[----:B------:R-:W-:Y:S01]  /*36510*/  PRMT R163, R104, 0x5410, R105 ;  /* 0x0000541068a37816 */ /* 0x000fe20000000069 */
        /* <DEDUP_REMOVED lines=18> */
[----:B------:R-:W-:-:S05]  /*36640*/  ULDC UR59, c[0x0][0x228] ;  /* 0x00008a00003b7ab9 */ /* 0x000fca0000000800 */
        /* <DEDUP_REMOVED lines=18> */
[C---:B------:R-:W-:Y:S01]  /*36770*/  VIADD R105, R0.reuse, 0x65 ;  /* 0x0000006500697836 */ /* 0x040fe20000000000 */
[----:B------:R-:W-:Y:S01]  /*36780*/  STL [R1+0x340], R85 ;  /* 0x0003405501007387 */ /* 0x000fe20000100800 */
[----:B------:R-:W-:Y:S01]  /*36790*/  VIADD R104, R0, 0x64 ;  /* 0x0000006400687836 */ /* 0x000fe20000000000 */
[----:B------:R-:W-:Y:S01]  /*367a0*/  LOP3.LUT R238, R238, 0xffff7fff, RZ, 0xc0, !PT ;  /* 0xffff7fffeeee7812 */ /* 0x000fe200078ec0ff */
[----:B------:R-:W-:Y:S01]  /*367b0*/  VIADD R101, R0, 0x61 ;  /* 0x0000006100657836 */ /* 0x000fe20000000000 */
[----:B------:R-:W-:Y:S01]  /*367c0*/  LOP3.LUT R234, R234, 0x7fffffff, RZ, 0xc0, !PT ;  /* 0x7fffffffeaea7812 */ /* 0x000fe200078ec0ff */
[----:B------:R-:W-:Y:S01]  /*367d0*/  VIADD R100, R0, 0x60 ;  /* 0x0000006000647836 */ /* 0x000fe20000000000 */
[----:B------:R-:W-:Y:S01]  /*367e0*/  @P2 LOP3.LUT R238, R238, 0x8000, RZ, 0xfc, !PT ;  /* 0x00008000eeee2812 */ /* 0x000fe200078efcff */
[----:B------:R-:W-:Y:S01]  /*367f0*/  ULDC UR53, c[0x0][0x228] ;  /* 0x00008a0000357ab9 */ /* 0x000fe20000000800 */
[----:B------:R-:W-:-:S02]  /*36800*/  ISETP.LT.AND P0, PT, R2, UR34, !P0 ;  /* 0x0000002202007c0c */ /* 0x000fc4000c701270 */
        /* <DEDUP_REMOVED lines=43> */
[----:B------:R-:W-:Y:S01]  /*36ac0*/  ISETP.LT.AND P3, PT, R3, UR60, !P0 ;  /* 0x0000003c03007c0c */ /* 0x000fe2000c761270 */
[----:B------:R-:W-:Y:S01]  /*36ad0*/  STL [R1+0x344], R84 ;  /* 0x0003445401007387 */ /* 0x000fe20000100800 */
[----:B------:R-:W-:Y:S01]  /*36ae0*/  ISETP.LT.AND P2, PT, R4, UR61, !P0 ;  /* 0x0000003d04007c0c */ /* 0x000fe2000c741270 */
[----:B------:R-:W-:Y:S01]  /*36af0*/  ULDC UR60, c[0x0][0x228] ;  /* 0x00008a00003c7ab9 */ /* 0x000fe20000000800 */
[----:B------:R-:W-:Y:S02]  /*36b00*/  LOP3.LUT R238, R238, 0xffffffef, RZ, 0xc0, !PT ;  /* 0xffffffefeeee7812 */ /* 0x000fe400078ec0ff */
[----:B------:R-:W-:Y:S01]  /*36b10*/  ISETP.LT.AND P1, PT, R5, UR25, !P0 ;  /* 0x0000001905007c0c */ /* 0x000fe2000c721270 */
[----:B------:R-:W-:Y:S01]  /*36b20*/  ULDC UR25, c[0x0][0x248] ;  /* 0x0000920000197ab9 */ /* 0x000fe20000000800 */
[----:B------:R-:W-:Y:S01]  /*36b30*/  STL [R1+0x348], R83 ;  /* 0x0003485301007387 */ /* 0x000fe20000100800 */
[----:B------:R-:W-:-:S04]  /*36b40*/  ULDC UR61, c[0x0][0x228] ;  /* 0x00008a00003d7ab9 */ /* 0x000fc80000000800 */
        /* <DEDUP_REMOVED lines=14> */
[----:B------:R-:W-:Y:S01]  /*36c30*/  STL [R1+0x34c], R82 ;  /* 0x00034c5201007387 */ /* 0x000fe20000100800 */
[----:B------:R-:W-:Y:S01]  /*36c40*/  ISETP.LT.AND P3, PT, R3, UR5, !P0 ;  /* 0x0000000503007c0c */ /* 0x000fe2000c761270 */
[----:B------:R-:W-:Y:S01]  /*36c50*/  ULDC UR5, c[0x0][0x248] ;  /* 0x0000920000057ab9 */ /* 0x000fe20000000800 */
[----:B------:R-:W-:Y:S01]  /*36c60*/  ISETP.LT.AND P0, PT, R2, UR36, !P0 ;  /* 0x0000002402007c0c */ /* 0x000fe2000c701270 */
[----:B------:R-:W-:Y:S01]  /*36c70*/  ULDC UR36, c[0x0][0x228] ;  /* 0x00008a0000247ab9 */ /* 0x000fe20000000800 */
[----:B------:R-:W-:Y:S01]  /*36c80*/  LOP3.LUT R238, R238, 0xfffffffe, RZ, 0xc0, !PT ;  /* 0xfffffffeeeee7812 */ /* 0x000fe200078ec0ff */
        /* <DEDUP_REMOVED lines=14> */
[----:B------:R-:W-:-:S07]  /*36d70*/  ISETP.LT.AND P1, PT, R5, UR12, !P0 ;  /* 0x0000000c05007c0c */ /* 0x000fce000c721270 */
        /* <DEDUP_REMOVED lines=11> */
[----:B------:R-:W-:Y:S01]  /*36e30*/  STL [R1+0x350], R81 ;  /* 0x0003505101007387 */ /* 0x000fe20000100800 */
[----:B------:R-:W-:Y:S01]  /*36e40*/  ISETP.LT.AND P2, PT, R4, UR13, !P0 ;  /* 0x0000000d04007c0c */ /* 0x000fe2000c741270 */
[----:B------:R-:W-:Y:S01]  /*36e50*/  ULDC.64 UR12, c[0x0][0x228] ;  /* 0x00008a00000c7ab9 */ /* 0x000fe20000000a00 */
[----:B------:R-:W-:Y:S01]  /*36e60*/  LOP3.LUT R237, R237, 0xfeffffff, RZ, 0xc0, !PT ;  /* 0xfeffffffeded7812 */ /* 0x000fe200078ec0ff */
[----:B------:R-:W-:Y:S01]  /*36e70*/  VIADD R36, R37, UR5 ;  /* 0x0000000525247c36 */ /* 0x000fe20008000000 */
[----:B------:R-:W-:Y:S01]  /*36e80*/  ISETP.LT.AND P1, PT, R5, UR14, !P0 ;  /* 0x0000000e05007c0c */ /* 0x000fe2000c721270 */
[----:B------:R-:W-:Y:S01]  /*36e90*/  STL [R1+0x354], R80 ;  /* 0x0003545001007387 */ /* 0x000fe20000100800 */
[----:B------:R-:W-:-:S05]  /*36ea0*/  ULDC UR48, c[0x0][0x228] ;  /* 0x00008a0000307ab9 */ /* 0x000fca0000000800 */
        /* <DEDUP_REMOVED lines=13> */
[----:B------:R-:W-:Y:S01]  /*36f80*/  VIADD R35, R36, UR5 ;  /* 0x0000000524237c36 */ /* 0x000fe20008000000 */
[----:B------:R-:W-:Y:S02]  /*36f90*/  LOP3.LUT R237, R237, 0xffefffff, RZ, 0xc0, !PT ;  /* 0xffefffffeded7812 */ /* 0x000fe400078ec0ff */
[----:B------:R-:W-:Y:S01]  /*36fa0*/  ISETP.LT.AND P1, PT, R5, UR15, !P0 ;  /* 0x0000000f05007c0c */ /* 0x000fe2000c721270 */
[----:B------:R-:W-:Y:S01]  /*36fb0*/  ULDC.64 UR14, c[0x0][0x228] ;  /* 0x00008a00000e7ab9 */ /* 0x000fe20000000a00 */
[----:B------:R-:W-:Y:S01]  /*36fc0*/  STL [R1+0x35c], R78 ;  /* 0x00035c4e01007387 */ /* 0x000fe20000100800 */
[----:B------:R-:W-:Y:S01]  /*36fd0*/  ULDC UR5, c[0x0][0x248] ;  /* 0x0000920000057ab9 */ /* 0x000fe20000000800 */
[----:B------:R-:W-:Y:S01]  /*36fe0*/  ULDC UR51, c[0x0][0x228] ;  /* 0x00008a0000337ab9 */ /* 0x000fe20000000800 */
[C---:B------:R-:W-:Y:S01]  /*36ff0*/  VIADD R94, R0.reuse, 0x5b ;  /* 0x0000005b005e7836 */ /* 0x040fe20000000000 */
[----:B------:R-:W-:Y:S01]  /*37000*/  LOP3.LUT R93, R93, 0xffff, RZ, 0xc0, !PT ;  /* 0x0000ffff5d5d7812 */ /* 0x000fe200078ec0ff */
[----:B------:R-:W-:Y:S01]  /*37010*/  VIADD R91, R0, 0x58 ;  /* 0x00000058005b7836 */ /* 0x000fe20000000000 */
[----:B------:R-:W-:Y:S01]  /*37020*/  @P3 LOP3.LUT R237, R237, 0x100000, RZ, 0xfc, !PT ;  /* 0x00100000eded3812 */ /* 0x000fe200078efcff */
[----:B------:R-:W-:-:S03]  /*37030*/  ULDC UR52, c[0x0][0x228] ;  /* 0x00008a0000347ab9 */ /* 0x000fc60000000800 */
[----:B------:R-:W-:-:S04]  /*37040*/  LOP3.LUT R237, R237, 0xfff7ffff, RZ, 0xc0, !PT ;  /* 0xfff7ffffeded7812 */ /* 0x000fc800078ec0ff */
[----:B------:R-:W-:Y:S02]  /*37050*/  @P2 LOP3.LUT R237, R237, 0x80000, RZ, 0xfc, !PT ;  /* 0x00080000eded2812 */ /* 0x000fe400078efcff */
[----:B------:R-:W-:Y:S01]  /*37060*/  ISETP.LT.AND P0, PT, R2, UR12, !P0 ;  /* 0x0000000c02007c0c */ /* 0x000fe2000c701270 */
[----:B------:R-:W-:Y:S01]  /*37070*/  STL [R1+0x360], R77 ;  /* 0x0003604d01007387 */ /* 0x000fe20000100800 */
[----:B------:R-:W-:Y:S01]  /*37080*/  LOP3.LUT R237, R237, 0xfffbffff, RZ, 0xc0, !PT ;  /* 0xfffbffffeded7812 */ /* 0x000fe200078ec0ff */
[----:B------:R-:W-:Y:S01]  /*37090*/  VIADD R34, R35, UR5 ;  /* 0x0000000523227c36 */ /* 0x000fe20008000000 */
[----:B------:R-:W-:Y:S01]  /*370a0*/  ULDC UR5, c[0x0][0x248] ;  /* 0x0000920000057ab9 */ /* 0x000fe20000000800 */
        /* <DEDUP_REMOVED lines=8> */
[----:B------:R-:W-:Y:S01]  /*37130*/  ULDC.64 UR16, c[0x0][0x228] ;  /* 0x00008a0000107ab9 */ /* 0x000fe20000000a00 */
[----:B------:R-:W-:Y:S02]  /*37140*/  LOP3.LUT R237, R237, 0xfffeffff, RZ, 0xc0, !PT ;  /* 0xfffeffffeded7812 */ /* 0x000fe400078ec0ff */
[----:B------:R-:W-:-:S07]  /*37150*/  ISETP.LT.AND P1, PT, R5, UR20, !P0 ;  /* 0x0000001405007c0c */ /* 0x000fce000c721270 */
[----:B------:R-:W-:-:S04]  /*37160*/  @P3 LOP3.LUT R237, R237, 0x10000, RZ, 0xfc, !PT ;  /* 0x00010000eded3812 */ /* 0x000fc800078efcff */
[----:B------:R-:W-:-:S04]  /*37170*/  LOP3.LUT R237, R237, 0xffff7fff, RZ, 0xc0, !PT ;  /* 0xffff7fffeded7812 */ /* 0x000fc800078ec0ff */
[----:B------:R-:W-:Y:S02]  /*37180*/  @P2 LOP3.LUT R237, R237, 0x8000, RZ, 0xfc, !PT ;  /* 0x00008000eded2812 */ /* 0x000fe400078efcff */
[----:B------:R-:W-:Y:S01]  /*37190*/  ISETP.LT.AND P0, PT, R2, UR14, !P0 ;  /* 0x0000000e02007c0c */ /* 0x000fe2000c701270 */
[----:B------:R-:W-:Y:S01]  /*371a0*/  STL [R1+0x364], R76 ;  /* 0x0003644c01007387 */ /* 0x000fe20000100800 */
[----:B------:R-:W-:Y:S01]  /*371b0*/  LOP3.LUT R237, R237, 0xffffbfff, RZ, 0xc0, !PT ;  /* 0xffffbfffeded7812 */ /* 0x000fe200078ec0ff */
[----:B------:R-:W-:Y:S01]  /*371c0*/  VIADD R33, R34, UR5 ;  /* 0x0000000522217c36 */ /* 0x000fe20008000000 */
[----:B------:R-:W-:Y:S01]  /*371d0*/  ULDC UR5, c[0x0][0x248] ;  /* 0x0000920000057ab9 */ /* 0x000fe20000000800 */
[----:B------:R-:W-:Y:S01]  /*371e0*/  PRMT R93, R93, 0x3340, R0 ;  /* 0x000033405d5d7816 */ /* 0x000fe20000000000 */
        /* <DEDUP_REMOVED lines=24> */
[----:B------:R-:W-:-:S03]  /*37370*/  ULDC.64 UR10, c[0x0][0x228] ;  /* 0x00008a00000a7ab9 */ /* 0x000fc60000000a00 */
[----:B------:R-:W-:Y:S01]  /*37380*/  ISETP.LT.AND P3, PT, R3, UR23, !P0 ;  /* 0x0000001703007c0c */ /* 0x000fe2000c761270 */
[----:B------:R-:W-:Y:S01]  /*37390*/  ULDC.64 UR22, c[0x0][0x228] ;  /* 0x00008a0000167ab9 */ /* 0x000fe20000000a00 */
[----:B------:R-:W-:Y:S01]  /*373a0*/  ISETP.LT.AND P2, PT, R4, UR21, !P0 ;  /* 0x0000001504007c0c */ /* 0x000fe2000c741270 */
[----:B------:R-:W-:Y:S01]  /*373b0*/  ULDC.64 UR20, c[0x0][0x228] ;  /* 0x00008a0000147ab9 */ /* 0x000fe20000000a00 */
[----:B------:R-:W-:Y:S02]  /*373c0*/  LOP3.LUT R237, R237, 0xfffffeff, RZ, 0xc0, !PT ;  /* 0xfffffeffeded7812 */ /* 0x000fe400078ec0ff */
[----:B------:R-:W-:Y:S01]  /*373d0*/  ISETP.LT.AND P1, PT, R5, UR27, !P0 ;  /* 0x0000001b05007c0c */ /* 0x000fe2000c721270 */
[----:B------:R-:W-:-:S06]  /*373e0*/  ULDC.64 UR26, c[0x0][0x228] ;  /* 0x00008a00001a7ab9 */ /* 0x000fcc0000000a00 */
[----:B------:R-:W-:-:S04]  /*373f0*/  @P3 LOP3.LUT R237, R237, 0x100, RZ, 0xfc, !PT ;  /* 0x00000100eded3812 */ /* 0x000fc800078efcff */
[----:B------:R-:W-:-:S04]  /*37400*/  LOP3.LUT R237, R237, 0xffffff7f, RZ, 0xc0, !PT ;  /* 0xffffff7feded7812 */ /* 0x000fc800078ec0ff */
[----:B------:R-:W-:Y:S02]  /*37410*/  @P2 LOP3.LUT R237, R237, 0x80, RZ, 0xfc, !PT ;  /* 0x00000080eded2812 */ /* 0x000fe400078efcff */
[----:B------:R-:W-:Y:S01]  /*37420*/  ISETP.LT.AND P0, PT, R2, UR18, !P0 ;  /* 0x0000001202007c0c */ /* 0x000fe2000c701270 */
[----:B------:R-:W-:Y:S01]  /*37430*/  STL [R1+0x36c], R74 ;  /* 0x00036c4a01007387 */ /* 0x000fe20000100800 */
[----:B------:R-:W-:Y:S01]  /*37440*/  LOP3.LUT R237, R237, 0xffffffbf, RZ, 0xc0, !PT ;  /* 0xffffffbfeded7812 */ /* 0x000fe200078ec0ff */
[----:B------:R-:W-:-:S03]  /*37450*/  ULDC UR18, c[0x0][0x228] ;  /* 0x00008a0000127ab9 */ /* 0x000fc60000000800 */
[----:B------:R-:W-:-:S04]  /*37460*/  @P1 LOP3.LUT R237, R237, 0x40, RZ, 0xfc, !PT ;  /* 0x00000040eded1812 */ /* 0x000fc800078efcff */
[----:B------:R-:W-:-:S04]  /*37470*/  LOP3.LUT R237, R237, 0xffffffdf, RZ, 0xc0, !PT ;  /* 0xffffffdfeded7812 */ /* 0x000fc800078ec0ff */
[----:B------:R-:W-:Y:S02]  /*37480*/  @P0 LOP3.LUT R237, R237, 0x20, RZ, 0xfc, !PT ;  /* 0x00000020eded0812 */ /* 0x000fe400078efcff */
[----:B------:R-:W-:Y:S01]  /*37490*/  ISETP.GE.AND P0, PT, R115, UR13, PT ;  /* 0x0000000d73007c0c */ /* 0x000fe2000bf06270 */
[----:B------:R-:W-:Y:S01]  /*374a0*/  STL [R1+0x370], R73 ;  /* 0x0003704901007387 */ /* 0x000fe20000100800 */
[----:B------:R-:W-:Y:S01]  /*374b0*/  LOP3.LUT R237, R237, 0xffffffef, RZ, 0xc0, !PT ;  /* 0xffffffefeded7812 */ /* 0x000fe200078ec0ff */
[----:B------:R-:W-:Y:S01]  /*374c0*/  ULDC UR13, c[0x0][0x228] ;  /* 0x00008a00000d7ab9 */ /* 0x000fe20000000800 */
[----:B------:R-:W-:Y:S01]  /*374d0*/  ISETP.LT.AND P3, PT, R3, UR24, !P0 ;  /* 0x0000001803007c0c */ /* 0x000fe2000c761270 */
[----:B------:R-:W-:Y:S01]  /*374e0*/  ULDC.64 UR24, c[0x0][0x228] ;  /* 0x00008a0000187ab9 */ /* 0x000fe20000000a00 */
[----:B------:R-:W-:Y:S01]  /*374f0*/  ISETP.LT.AND P2, PT, R4, UR38, !P0 ;  /* 0x0000002604007c0c */ /* 0x000fe2000c741270 */
[----:B------:R-:W-:Y:S01]  /*37500*/  ULDC UR38, c[0x0][0x228] ;  /* 0x00008a0000267ab9 */ /* 0x000fe20000000800 */
[----:B------:R-:W-:Y:S01]  /*37510*/  ISETP.LT.AND P1, PT, R5, UR39, !P0 ;  /* 0x0000002705007c0c */ /* 0x000fe2000c721270 */
[----:B------:R-:W-:Y:S08]  /*37520*/  STL [R1+0x374], R72 ;  /* 0x0003744801007387 */ /* 0x000ff00000100800 */
[----:B------:R-:W-:Y:S01]  /*37530*/  @P3 LOP3.LUT R237, R237, 0x10, RZ, 0xfc, !PT ;  /* 0x00000010eded3812 */ /* 0x000fe200078efcff */
[----:B------:R-:W-:Y:S01]  /*37540*/  VIADD R90, R0, 0x57 ;  /* 0x00000057005a7836 */ /* 0x000fe20000000000 */
[----:B------:R-:W-:Y:S01]  /*37550*/  PRMT R157, R92, 0x5410, R93 ;  /* 0x000054105c9d7816 */ /* 0x000fe2000000005d */
[C---:B------:R-:W-:Y:S01]  /*37560*/  VIADD R89, R0.reuse, 0x56 ;  /* 0x0000005600597836 */ /* 0x040fe20000000000 */
[----:B------:R-:W-:Y:S01]  /*37570*/  LOP3.LUT R237, R237, 0xfffffff7, RZ, 0xc0, !PT ;  /* 0xfffffff7eded7812 */ /* 0x000fe200078ec0ff */
[----:B------:R-:W-:Y:S01]  /*37580*/  VIADD R88, R0, 0x55 ;  /* 0x0000005500587836 */ /* 0x000fe20000000000 */
[----:B------:R-:W-:-:S02]  /*37590*/  ULDC UR39, c[0x0][0x228] ;  /* 0x00008a0000277ab9 */ /* 0x000fc40000000800 */
        /* <DEDUP_REMOVED lines=11> */
[----:B------:R-:W-:Y:S01]  /*37650*/  VIADD R93, R0, 0x5a ;  /* 0x0000005a005d7836 */ /* 0x000fe20000000000 */
[----:B------:R-:W-:Y:S01]  /*37660*/  ISETP.LT.AND P2, PT, R4, UR41, !P0 ;  /* 0x0000002904007c0c */ /* 0x000fe2000c741270 */
[----:B------:R-:W-:Y:S01]  /*37670*/  ULDC UR15, c[0x0][0x228] ;  /* 0x00008a00000f7ab9 */ /* 0x000fe20000000800 */
[----:B------:R-:W-:Y:S02]  /*37680*/  ISETP.LT.AND P1, PT, R5, UR43, !P0 ;  /* 0x0000002b05007c0c */ /* 0x000fe4000c721270 */
[----:B------:R-:W-:Y:S01]  /*37690*/  ISETP.LT.AND P3, PT, R3, UR40, !P0 ;  /* 0x0000002803007c0c */ /* 0x000fe2000c761270 */
[----:B------:R-:W-:Y:S01]  /*376a0*/  STL [R1+0x380], R69 ;  /* 0x0003804501007387 */ /* 0x000fe20000100800 */
[----:B------:R-:W-:Y:S01]  /*376b0*/  ISETP.LT.AND P0, PT, R2, UR20, !P0 ;  /* 0x0000001402007c0c */ /* 0x000fe2000c701270 */
[----:B------:R-:W-:Y:S01]  /*376c0*/  ULDC UR43, c[0x0][0x228] ;  /* 0x00008a00002b7ab9 */ /* 0x000fe20000000800 */
[----:B------:R-:W-:Y:S01]  /*376d0*/  ULDC UR41, c[0x0][0x228] ;  /* 0x00008a0000297ab9 */ /* 0x000fe20000000800 */
[----:B------:R-:W-:Y:S01]  /*376e0*/  VIADD R92, R0, 0x59 ;  /* 0x00000059005c7836 */ /* 0x000fe20000000000 */
[----:B------:R-:W-:Y:S01]  /*376f0*/  LOP3.LUT R233, R233, 0x7fffffff, RZ, 0xc0, !PT ;  /* 0x7fffffffe9e97812 */ /* 0x000fe200078ec0ff */
[----:B------:R-:W-:-:S02]  /*37700*/  ULDC UR40, c[0x0][0x228] ;  /* 0x00008a0000287ab9 */ /* 0x000fc40000000800 */
[----:B------:R-:W-:-:S04]  /*37710*/  @P2 LOP3.LUT R236, R236, 0x80000000, RZ, 0xfc, !PT ;  /* 0x80000000ecec2812 */ /* 0x000fc800078efcff */
[----:B------:R-:W-:Y:S01]  /*37720*/  @P3 LOP3.LUT R237, R237, 0x1, RZ, 0xfc, !PT ;  /* 0x00000001eded3812 */ /* 0x000fe200078efcff */
        /* <DEDUP_REMOVED lines=10> */
[----:B------:R-:W-:Y:S02]  /*377d0*/  ISETP.LT.AND P3, PT, R3, UR46, !P0 ;  /* 0x0000002e03007c0c */ /* 0x000fe4000c761270 */
[----:B------:R-:W-:Y:S02]  /*377e0*/  ISETP.LT.AND P2, PT, R4, UR47, !P0 ;  /* 0x0000002f04007c0c */ /* 0x000fe4000c741270 */
[----:B------:R-:W-:Y:S01]  /*377f0*/  ISETP.LT.AND P1, PT, R5, UR49, !P0 ;  /* 0x0000003105007c0c */ /* 0x000fe2000c721270 */
[----:B------:R-:W-:Y:S01]  /*37800*/  STL [R1+0x38c], R66 ;  /* 0x00038c4201007387 */ /* 0x000fe20000100800 */
[----:B------:R-:W-:-:S07]  /*37810*/  ULDC UR46, c[0x0][0x228] ;  /* 0x00008a00002e7ab9 */ /* 0x000fce0000000800 */
[----:B------:R-:W-:Y:S01]  /*37820*/  @P3 LOP3.LUT R236, R236, 0x10000000, RZ, 0xfc, !PT ;  /* 0x10000000ecec3812 */ /* 0x000fe200078efcff */
[----:B------:R-:W-:Y:S01]  /*37830*/  ULDC UR47, c[0x0][0x228] ;  /* 0x00008a00002f7ab9 */ /* 0x000fe20000000800 */
[----:B------:R-:W-:Y:S02]  /*37840*/  ULDC UR49, c[0x0][0x228] ;  /* 0x00008a0000317ab9 */ /* 0x000fe40000000800 */
        /* <DEDUP_REMOVED lines=20> */
[----:B------:R-:W-:Y:S01]  /*37990*/  VIADD R6, R0, 0x54 ;  /* 0x0000005400067836 */ /* 0x000fe20000000000 */
        /* <DEDUP_REMOVED lines=13> */
[----:B------:R-:W-:Y:S01]  /*37a70*/  ULDC UR30, c[0x0][0x228] ;  /* 0x00008a00001e7ab9 */ /* 0x000fe20000000800 */
[----:B------:R-:W-:Y:S01]  /*37a80*/  ISETP.LT.AND P2, PT, R4, UR32, !P0 ;  /* 0x0000002004007c0c */ /* 0x000fe2000c741270 */
[----:B------:R-:W-:Y:S01]  /*37a90*/  ULDC.64 UR32, c[0x0][0x228] ;  /* 0x00008a0000207ab9 */ /* 0x000fe20000000a00 */
[----:B------:R-:W-:Y:S01]  /*37aa0*/  ISETP.LT.AND P1, PT, R5, UR59, !P0 ;  /* 0x0000003b05007c0c */ /* 0x000fe2000c721270 */
[----:B------:R-:W-:Y:S08]  /*37ab0*/  STL [R1+0x3a0], R61 ;  /* 0x0003a03d01007387 */ /* 0x000ff00000100800 */
[----:B------:R-:W-:Y:S01]  /*37ac0*/  @P3 LOP3.LUT R236, R236, 0x100000, RZ, 0xfc, !PT ;  /* 0x00100000ecec3812 */ /* 0x000fe200078efcff */
[----:B------:R-:W-:Y:S01]  /*37ad0*/  VIADD R7, R0, 0x53 ;  /* 0x0000005300077836 */ /* 0x000fe20000000000 */
[----:B------:R-:W-:-:S02]  /*37ae0*/  ULDC UR59, c[0x0][0x228] ;  /* 0x00008a00003b7ab9 */ /* 0x000fc40000000800 */
        /* <DEDUP_REMOVED lines=16> */
[----:B------:R-:W-:Y:S01]  /*37bf0*/  ULDC UR36, c[0x0][0x228] ;  /* 0x00008a0000247ab9 */ /* 0x000fe20000000800 */
[----:B------:R-:W-:Y:S01]  /*37c00*/  ISETP.LT.AND P1, PT, R5, UR30, !P0 ;  /* 0x0000001e05007c0c */ /* 0x000fe2000c721270 */
[----:B------:R-:W-:-:S08]  /*37c10*/  ULDC.64 UR30, c[0x0][0x228] ;  /* 0x00008a00001e7ab9 */ /* 0x000fd00000000a00 */
        /* <DEDUP_REMOVED lines=33> */
[----:B------:R-:W-:Y:S06]  /*37e30*/  STL [R1+0x3b0], R57 ;  /* 0x0003b03901007387 */ /* 0x000fec0000100800 */
[----:B------:R-:W-:Y:S01]  /*37e40*/  @P3 LOP3.LUT R236, R236, 0x100, RZ, 0xfc, !PT ;  /* 0x00000100ecec3812 */ /* 0x000fe200078efcff */
[----:B------:R-:W-:-:S03]  /*37e50*/  ULDC UR42, c[0x0][0x228] ;  /* 0x00008a00002a7ab9 */ /* 0x000fc60000000800 */
        /* <DEDUP_REMOVED lines=31> */
[----:B------:R-:W-:Y:S01]  /*38050*/  ULDC.64 UR32, c[0x0][0x228] ;  /* 0x00008a0000207ab9 */ /* 0x000fe20000000a00 */
[----:B------:R-:W-:Y:S02]  /*38060*/  ISETP.LT.AND P2, PT, R4, UR35, !P0 ;  /* 0x0000002304007c0c */ /* 0x000fe4000c741270 */
[----:B------:R-:W-:Y:S02]  /*38070*/  ISETP.LT.AND P1, PT, R5, UR34, !P0 ;  /* 0x0000002205007c0c */ /* 0x000fe4000c721270 */
[----:B------:R-:W-:Y:S01]  /*38080*/  ISETP.LT.AND P3, PT, R3, UR38, !P0 ;  /* 0x0000002603007c0c */ /* 0x000fe2000c761270 */
[----:B------:R-:W-:Y:S01]  /*38090*/  STL [R1+0x3c4], R52 ;  /* 0x0003c43401007387 */ /* 0x000fe20000100800 */
[----:B------:R-:W-:Y:S01]  /*380a0*/  ISETP.LT.AND P0, PT, R2, UR36, !P0 ;  /* 0x0000002402007c0c */ /* 0x000fe2000c701270 */
[----:B------:R-:W-:Y:S01]  /*380b0*/  ULDC.64 UR34, c[0x0][0x228] ;  /* 0x00008a0000227ab9 */ /* 0x000fe20000000a00 */
[----:B------:R-:W-:-:S05]  /*380c0*/  ULDC UR38, c[0x0][0x228] ;  /* 0x00008a0000267ab9 */ /* 0x000fca0000000800 */
[----:B------:R-:W-:-:S04]  /*380d0*/  @P2 LOP3.LUT R235, R235, 0x80000000, RZ, 0xfc, !PT ;  /* 0x80000000ebeb2812 */ /* 0x000fc800078efcff */
[----:B------:R-:W-:-:S04]  /*380e0*/  LOP3.LUT R235, R235, 0xbfffffff, RZ, 0xc0, !PT ;  /* 0xbfffffffebeb7812 */ /* 0x000fc800078ec0ff */
[----:B------:R-:W-:-:S04]  /*380f0*/  @P1 LOP3.LUT R235, R235, 0x40000000, RZ, 0xfc, !PT ;  /* 0x40000000ebeb1812 */ /* 0x000fc800078efcff */
[----:B------:R-:W-:-:S04]  /*38100*/  LOP3.LUT R235, R235, 0xdfffffff, RZ, 0xc0, !PT ;  /* 0xdfffffffebeb7812 */ /* 0x000fc800078ec0ff */
[----:B------:R-:W-:Y:S02]  /*38110*/  @P0 LOP3.LUT R235, R235, 0x20000000, RZ, 0xfc, !PT ;  /* 0x20000000ebeb0812 */ /* 0x000fe400078efcff */
[----:B------:R-:W-:Y:S02]  /*38120*/  ISETP.GE.AND P0, PT, R104, UR31, PT ;  /* 0x0000001f68007c0c */ /* 0x000fe4000bf06270 */
[----:B------:R-:W-:Y:S01]  /*38130*/  @P3 LOP3.LUT R236, R236, 0x1, RZ, 0xfc, !PT ;  /* 0x00000001ecec3812 */ /* 0x000fe200078efcff */
[----:B------:R-:W-:Y:S01]  /*38140*/  STL [R1+0x3c8], R51 ;  /* 0x0003c83301007387 */ /* 0x000fe20000100800 */
[----:B------:R-:W-:Y:S01]  /*38150*/  ISETP.LT.AND P3, PT, R3, UR46, !P0 ;  /* 0x0000002e03007c0c */ /* 0x000fe2000c761270 */
[----:B------:R-:W-:Y:S01]  /*38160*/  ULDC UR46, c[0x0][0x228] ;  /* 0x00008a00002e7ab9 */ /* 0x000fe20000000800 */
[----:B------:R-:W-:Y:S01]  /*38170*/  ISETP.LT.AND P2, PT, R4, UR43, !P0 ;  /* 0x0000002b04007c0c */ /* 0x000fe2000c741270 */
[----:B------:R-:W-:Y:S01]  /*38180*/  STL [R1+0x3cc], R50 ;  /* 0x0003cc3201007387 */ /* 0x000fe20000100800 */
[----:B------:R-:W-:Y:S01]  /*38190*/  LOP3.LUT R235, R235, 0xefffffff, RZ, 0xc0, !PT ;  /* 0xefffffffebeb7812 */ /* 0x000fe200078ec0ff */
[----:B------:R-:W-:Y:S01]  /*381a0*/  ULDC.64 UR30, c[0x0][0x228] ;  /* 0x00008a00001e7ab9 */ /* 0x000fe20000000a00 */
[----:B------:R-:W-:Y:S01]  /*381b0*/  ISETP.LT.AND P1, PT, R5, UR41, !P0 ;  /* 0x0000002905007c0c */ /* 0x000fe2000c721270 */
[----:B------:R-:W-:Y:S01]  /*381c0*/  STL [R1+0x3d0], R49 ;  /* 0x0003d03101007387 */ /* 0x000fe20000100800 */
[----:B------:R-:W-:Y:S01]  /*381d0*/  ULDC UR41, c[0x0][0x228] ;  /* 0x00008a0000297ab9 */ /* 0x000fe20000000800 */
[----:B------:R-:W-:-:S02]  /*381e0*/  ULDC UR43, c[0x0][0x228] ;  /* 0x00008a00002b7ab9 */ /* 0x000fc40000000800 */
[----:B------:R-:W-:Y:S02]  /*381f0*/  STL [R1+0x3d4], R48 ;  /* 0x0003d43001007387 */ /* 0x000fe40000100800 */
[----:B------:R-:W-:Y:S02]  /*38200*/  @P3 LOP3.LUT R235, R235, 0x10000000, RZ, 0xfc, !PT ;  /* 0x10000000ebeb3812 */ /* 0x000fe400078efcff */
[----:B------:R-:W-:Y:S04]  /*38210*/  STL [R1+0x3d8], R47 ;  /* 0x0003d82f01007387 */ /* 0x000fe80000100800 */
[----:B------:R-:W-:Y:S04]  /*38220*/  STL [R1+0x3dc], R46 ;  /* 0x0003dc2e01007387 */ /* 0x000fe80000100800 */
[----:B------:R-:W-:Y:S01]  /*38230*/  STL [R1+0x3e0], R45 ;  /* 0x0003e02d01007387 */ /* 0x000fe20000100800 */
[----:B------:R-:W-:-:S03]  /*38240*/  LOP3.LUT R235, R235, 0xf7ffffff, RZ, 0xc0, !PT ;  /* 0xf7ffffffebeb7812 */ /* 0x000fc600078ec0ff */
[----:B------:R-:W-:Y:S04]  /*38250*/  STL [R1+0x3e4], R44 ;  /* 0x0003e42c01007387 */ /* 0x000fe80000100800 */
[----:B------:R-:W-:Y:S04]  /*38260*/  STL [R1+0x3e8], R43 ;  /* 0x0003e82b01007387 */ /* 0x000fe80000100800 */
[----:B------:R-:W-:Y:S04]  /*38270*/  STL [R1+0x3ec], R42 ;  /* 0x0003ec2a01007387 */ /* 0x000fe80000100800 */
[----:B------:R-:W-:Y:S01]  /*38280*/  STL [R1+0x3f0], R41 ;  /* 0x0003f02901007387 */ /* 0x000fe20000100800 */
[----:B------:R-:W-:-:S03]  /*38290*/  @P2 LOP3.LUT R235, R235, 0x8000000, RZ, 0xfc, !PT ;  /* 0x08000000ebeb2812 */ /* 0x000fc600078efcff */
[----:B------:R-:W-:Y:S04]  /*382a0*/  STL [R1+0x3f4], R40 ;  /* 0x0003f42801007387 */ /* 0x000fe80000100800 */
[----:B------:R-:W-:Y:S04]  /*382b0*/  STL [R1+0x3f8], R39 ;  /* 0x0003f82701007387 */ /* 0x000fe80000100800 */
[----:B------:R-:W-:Y:S01]  /*382c0*/  STL [R1+0x3fc], R38 ;  /* 0x0003fc2601007387 */ /* 0x000fe20000100800 */
[----:B------:R-:W-:Y:S01]  /*382d0*/  ISETP.LT.AND P0, PT, R2, UR34, !P0 ;  /* 0x0000002202007c0c */ /* 0x000fe2000c701270 */
[----:B------:R-:W-:-:S02]  /*382e0*/  ULDC UR34, c[0x0][0x228] ;  /* 0x00008a0000227ab9 */ /* 0x000fc40000000800 */
[----:B------:R-:W-:Y:S01]  /*382f0*/  STL [R1+0x400], R37 ;  /* 0x0004002501007387 */ /* 0x000fe20000100800 */
[----:B------:R-:W-:-:S03]  /*38300*/  LOP3.LUT R235, R235, 0xfbffffff, RZ, 0xc0, !PT ;  /* 0xfbffffffebeb7812 */ /* 0x000fc600078ec0ff */
[----:B------:R-:W-:Y:S04]  /*38310*/  STL [R1+0x404], R36 ;  /* 0x0004042401007387 */ /* 0x000fe80000100800 */
[----:B------:R-:W-:Y:S04]  /*38320*/  STL [R1+0x408], R35 ;  /* 0x0004082301007387 */ /* 0x000fe80000100800 */
[----:B------:R-:W-:Y:S04]  /*38330*/  STL [R1+0x40c], R34 ;  /* 0x00040c2201007387 */ /* 0x000fe80000100800 */
[----:B------:R-:W-:Y:S01]  /*38340*/  STL [R1+0x410], R33 ;  /* 0x0004102101007387 */ /* 0x000fe20000100800 */
[----:B------:R-:W-:-:S03]  /*38350*/  @P1 LOP3.LUT R235, R235, 0x4000000, RZ, 0xfc, !PT ;  /* 0x04000000ebeb1812 */ /* 0x000fc600078efcff */
[----:B------:R0:W-:Y:S01]  /*38360*/  STL [R1+0x414], R32 ;  /* 0x0004142001007387 */ /* 0x0001e20000100800 */
[----:B------:R-:W-:Y:S01]  /*38370*/  LOP3.LUT R235, R235, 0xfdffffff, RZ, 0xc0, !PT ;  /* 0xfdffffffebeb7812 */ /* 0x000fe200078ec0ff */
[----:B0-----:R-:W-:Y:S01]  /*38380*/  VIADD R32, R32, UR5 ;  /* 0x0000000520207c36 */ /* 0x001fe20008000000 */
[----:B------:R-:W-:-:S04]  /*38390*/  ULDC UR5, c[0x0][0x248] ;  /* 0x0000920000057ab9 */ /* 0x000fc80000000800 */
[----:B------:R0:W-:Y:S01]  /*383a0*/  STL [R1+0x418], R32 ;  /* 0x0004182001007387 */ /* 0x0001e20000100800 */
[----:B------:R-:W-:Y:S02]  /*383b0*/  @P0 LOP3.LUT R235, R235, 0x2000000, RZ, 0xfc, !PT ;  /* 0x02000000ebeb0812 */ /* 0x000fe400078efcff */
[----:B------:R-:W-:Y:S01]  /*383c0*/  ISETP.GE.AND P0, PT, R103, UR29, PT ;  /* 0x0000001d67007c0c */ /* 0x000fe2000bf06270 */
[----:B0-----:R-:W-:Y:S01]  /*383d0*/  VIADD R32, R32, UR5 ;  /* 0x0000000520207c36 */ /* 0x001fe20008000000 */
[----:B------:R-:W-:-:S04]  /*383e0*/  ULDC UR5, c[0x0][0x248] ;  /* 0x0000920000057ab9 */ /* 0x000fc80000000800 */
[----:B------:R0:W-:Y:S01]  /*383f0*/  STL [R1+0x41c], R32 ;  /* 0x00041c2001007387 */ /* 0x0001e20000100800 */
[----:B------:R-:W-:Y:S01]  /*38400*/  ISETP.LT.AND P3, PT, R3, UR47, !P0 ;  /* 0x0000002f03007c0c */ /* 0x000fe2000c761270 */
[----:B------:R-:W-:Y:S01]  /*38410*/  ULDC UR47, c[0x0][0x228] ;  /* 0x00008a00002f7ab9 */ /* 0x000fe20000000800 */
[----:B0-----:R-:W-:Y:S01]  /*38420*/  VIADD R32, R32, UR5 ;  /* 0x0000000520207c36 */ /* 0x001fe20008000000 */
[----:B------:R-:W-:-:S04]  /*38430*/  ULDC UR5, c[0x0][0x248] ;  /* 0x0000920000057ab9 */ /* 0x000fc80000000800 */
[----:B------:R0:W-:Y:S01]  /*38440*/  STL [R1+0x420], R32 ;  /* 0x0004202001007387 */ /* 0x0001e20000100800 */
[----:B------:R-:W-:Y:S01]  /*38450*/  ISETP.LT.AND P2, PT, R4, UR46, !P0 ;  /* 0x0000002e04007c0c */ /* 0x000fe2000c741270 */
[----:B------:R-:W-:Y:S01]  /*38460*/  VIADD R16, R0, 0x52 ;  /* 0x0000005200107836 */ /* 0x000fe20000000000 */
[----:B------:R-:W-:Y:S01]  /*38470*/  LOP3.LUT R235, R235, 0xfeffffff, RZ, 0xc0, !PT ;  /* 0xfeffffffebeb7812 */ /* 0x000fe200078ec0ff */
[----:B------:R-:W-:Y:S01]  /*38480*/  ULDC UR46, c[0x0][0x228] ;  /* 0x00008a00002e7ab9 */ /* 0x000fe20000000800 */
[----:B0-----:R-:W-:Y:S01]  /*38490*/  VIADD R32, R32, UR5 ;  /* 0x0000000520207c36 */ /* 0x001fe20008000000 */
[----:B------:R-:W-:-:S04]  /*384a0*/  ULDC UR5, c[0x0][0x248] ;  /* 0x0000920000057ab9 */ /* 0x000fc80000000800 */
[----:B------:R0:W-:Y:S01]  /*384b0*/  STL [R1+0x424], R32 ;  /* 0x0004242001007387 */ /* 0x0001e20000100800 */
[----:B------:R-:W-:Y:S02]  /*384c0*/  @P3 LOP3.LUT R235, R235, 0x1000000, RZ, 0xfc, !PT ;  /* 0x01000000ebeb3812 */ /* 0x000fe400078efcff */
[----:B------:R-:W-:Y:S01]  /*384d0*/  ISETP.LT.AND P1, PT, R5, UR48, !P0 ;  /* 0x0000003005007c0c */ /* 0x000fe2000c721270 */
[----:B------:R-:W-:Y:S01]  /*384e0*/  ULDC UR48, c[0x0][0x228] ;  /* 0x00008a0000307ab9 */ /* 0x000fe20000000800 */
[----:B0-----:R-:W-:Y:S01]  /*384f0*/  VIADD R32, R32, UR5 ;  /* 0x0000000520207c36 */ /* 0x001fe20008000000 */
[----:B------:R-:W-:Y:S01]  /*38500*/  LOP3.LUT R235, R235, 0xff7fffff, RZ, 0xc0, !PT ;  /* 0xff7fffffebeb7812 */ /* 0x000fe200078ec0ff */
[----:B------:R-:W-:-:S03]  /*38510*/  ULDC UR5, c[0x0][0x228] ;  /* 0x00008a0000057ab9 */ /* 0x000fc60000000800 */
[----:B------:R0:W-:Y:S01]  /*38520*/  STL [R1+0x428], R32 ;  /* 0x0004282001007387 */ /* 0x0001e20000100800 */
[----:B------:R-:W-:Y:S01]  /*38530*/  @P2 LOP3.LUT R235, R235, 0x800000, RZ, 0xfc, !PT ;  /* 0x00800000ebeb2812 */ /* 0x000fe200078efcff */
[----:B0-----:R-:W-:Y:S01]  /*38540*/  VIADD R32, R32, UR10 ;  /* 0x0000000a20207c36 */ /* 0x001fe20008000000 */
[----:B------:R-:W-:-:S04]  /*38550*/  ULDC UR10, c[0x0][0x248] ;  /* 0x00009200000a7ab9 */ /* 0x000fc80000000800 */
[----:B------:R0:W-:Y:S01]  /*38560*/  STL [R1+0x42c], R32 ;  /* 0x00042c2001007387 */ /* 0x0001e20000100800 */
[----:B------:R-:W-:Y:S01]  /*38570*/  ISETP.LT.AND P0, PT, R2, UR30, !P0 ;  /* 0x0000001e02007c0c */ /* 0x000fe2000c701270 */
[----:B------:R-:W-:Y:S01]  /*38580*/  ULDC UR30, c[0x0][0x228] ;  /* 0x00008a00001e7ab9 */ /* 0x000fe20000000800 */
[----:B------:R-:W-:Y:S01]  /*38590*/  LOP3.LUT R235, R235, 0xffbfffff, RZ, 0xc0, !PT ;  /* 0xffbfffffebeb7812 */ /* 0x000fe200078ec0ff */
[----:B0-----:R-:W-:-:S03]  /*385a0*/  VIADD R32, R32, UR10 ;  /* 0x0000000a20207c36 */ /* 0x001fc60008000000 */
[----:B------:R-:W-:Y:S01]  /*385b0*/  @P1 LOP3.LUT R235, R235, 0x400000, RZ, 0xfc, !PT ;  /* 0x00400000ebeb1812 */ /* 0x000fe200078efcff */
[----:B------:R-:W-:Y:S01]  /*385c0*/  ULDC UR10, c[0x0][0x228] ;  /* 0x00008a00000a7ab9 */ /* 0x000fe20000000800 */
[----:B------:R0:W-:Y:S02]  /*385d0*/  STL [R1+0x430], R32 ;  /* 0x0004302001007387 */ /* 0x0001e40000100800 */
[----:B------:R-:W-:Y:S01]  /*385e0*/  LOP3.LUT R235, R235, 0xffdfffff, RZ, 0xc0, !PT ;  /* 0xffdfffffebeb7812 */ /* 0x000fe200078ec0ff */
[----:B0-----:R-:W-:-:S03]  /*385f0*/  VIADD R32, R32, UR12 ;  /* 0x0000000c20207c36 */ /* 0x001fc60008000000 */
[----:B------:R-:W-:Y:S01]  /*38600*/  @P0 LOP3.LUT R235, R235, 0x200000, RZ, 0xfc, !PT ;  /* 0x00200000ebeb0812 */ /* 0x000fe200078efcff */
[----:B------:R-:W-:Y:S01]  /*38610*/  ULDC UR12, c[0x0][0x228] ;  /* 0x00008a00000c7ab9 */ /* 0x000fe20000000800 */
[----:B------:R0:W-:Y:S01]  /*38620*/  STL [R1+0x434], R32 ;  /* 0x0004342001007387 */ /* 0x0001e20000100800 */
[----:B------:R-:W-:Y:S01]  /*38630*/  ISETP.GE.AND P0, PT, R102, UR27, PT ;  /* 0x0000001b66007c0c */ /* 0x000fe2000bf06270 */
[----:B------:R-:W-:Y:S01]  /*38640*/  ULDC UR27, c[0x0][0x228] ;  /* 0x00008a00001b7ab9 */ /* 0x000fe20000000800 */
[----:B0-----:R-:W-:Y:S02]  /*38650*/  VIADD R32, R32, UR16 ;  /* 0x0000001020207c36 */ /* 0x001fe40008000000 */
[----:B------:R-:W-:Y:S01]  /*38660*/  ISETP.LT.AND P3, PT, R3, UR56, !P0 ;  /* 0x0000003803007c0c */ /* 0x000fe2000c761270 */
[----:B------:R-:W-:Y:S01]  /*38670*/  ULDC UR56, c[0x0][0x228] ;  /* 0x00008a0000387ab9 */ /* 0x000fe20000000800 */
[----:B------:R-:W-:Y:S01]  /*38680*/  ISETP.LT.AND P2, PT, R4, UR57, !P0 ;  /* 0x0000003904007c0c */ /* 0x000fe2000c741270 */
[----:B------:R-:W-:Y:S01]  /*38690*/  ULDC UR57, c[0x0][0x228] ;  /* 0x00008a0000397ab9 */ /* 0x000fe20000000800 */
[----:B------:R0:W-:Y:S01]  /*386a0*/  STL [R1+0x438], R32 ;  /* 0x0004382001007387 */ /* 0x0001e20000100800 */
[----:B------:R-:W-:Y:S01]  /*386b0*/  LOP3.LUT R235, R235, 0xffefffff, RZ, 0xc0, !PT ;  /* 0xffefffffebeb7812 */ /* 0x000fe200078ec0ff */
[----:B------:R-:W-:Y:S01]  /*386c0*/  ULDC UR16, c[0x0][0x228] ;  /* 0x00008a0000107ab9 */ /* 0x000fe20000000800 */
[----:B0-----:R-:W-:-:S06]  /*386d0*/  VIADD R32, R32, UR21 ;  /* 0x0000001520207c36 */ /* 0x001fcc0008000000 */
[----:B------:R-:W-:Y:S01]  /*386e0*/  @P3 LOP3.LUT R235, R235, 0x100000, RZ, 0xfc, !PT ;  /* 0x00100000ebeb3812 */ /* 0x000fe200078efcff */
[----:B------:R-:W-:Y:S01]  /*386f0*/  ULDC UR21, c[0x0][0x228] ;  /* 0x00008a0000157ab9 */ /* 0x000fe20000000800 */
[----:B------:R0:W-:Y:S02]  /*38700*/  STL [R1+0x43c], R32 ;  /* 0x00043c2001007387 */ /* 0x0001e40000100800 */
[----:B0-----:R-:W-:Y:S01]  /*38710*/  VIADD R32, R32, UR24 ;  /* 0x0000001820207c36 */ /* 0x001fe20008000000 */
[----:B------:R-:W-:Y:S01]  /*38720*/  ISETP.LT.AND P1, PT, R5, UR49, !P0 ;  /* 0x0000003105007c0c */ /* 0x000fe2000c721270 */
[----:B------:R-:W-:Y:S01]  /*38730*/  ULDC UR24, c[0x0][0x228] ;  /* 0x00008a0000187ab9 */ /* 0x000fe20000000800 */
[----:B------:R-:W-:Y:S01]  /*38740*/  LOP3.LUT R235, R235, 0xfff7ffff, RZ, 0xc0, !PT ;  /* 0xfff7ffffebeb7812 */ /* 0x000fe200078ec0ff */
[----:B------:R-:W-:Y:S01]  /*38750*/  ULDC UR49, c[0x0][0x228] ;  /* 0x00008a0000317ab9 */ /* 0x000fe20000000800 */
[----:B------:R0:W-:Y:S02]  /*38760*/  STL [R1+0x444], R32 ;  /* 0x0004442001007387 */ /* 0x0001e40000100800 */
[----:B0-----:R-:W-:Y:S01]  /*38770*/  VIADD R32, R32, UR28 ;  /* 0x0000001c20207c36 */ /* 0x001fe20008000000 */
[----:B------:R-:W-:-:S04]  /*38780*/  ULDC UR28, c[0x0][0x248] ;  /* 0x00009200001c7ab9 */ /* 0x000fc80000000800 */
[----:B------:R0:W-:Y:S01]  /*38790*/  STL [R1+0x448], R32 ;  /* 0x0004482001007387 */ /* 0x0001e20000100800 */
[----:B------:R-:W-:Y:S01]  /*387a0*/  @P2 LOP3.LUT R235, R235, 0x80000, RZ, 0xfc, !PT ;  /* 0x00080000ebeb2812 */ /* 0x000fe200078efcff */
        /* <DEDUP_REMOVED lines=19> */
[----:B------:R0:W-:Y:S06]  /*388e0*/  STL [R1+0x450], R32 ;  /* 0x0004502001007387 */ /* 0x0001ec0000100800 */
[----:B------:R-:W-:Y:S01]  /*388f0*/  @P3 LOP3.LUT R235, R235, 0x10000, RZ, 0xfc, !PT ;  /* 0x00010000ebeb3812 */ /* 0x000fe200078efcff */
[----:B------:R-:W-:Y:S01]  /*38900*/  VIADD R17, R0, 0x51 ;  /* 0x0000005100117836 */ /* 0x000fe20000000000 */
[----:B------:R-:W-:-:S02]  /*38910*/  ULDC UR51, c[0x0][0x228] ;  /* 0x00008a0000337ab9 */ /* 0x000fc40000000800 */
        /* <DEDUP_REMOVED lines=41> */
[----:B0-----:R-:W-:Y:S01]  /*38bb0*/  VIADD R32, R32, UR28 ;  /* 0x0000001c20207c36 */ /* 0x001fe20008000000 */
[----:B------:R-:W-:Y:S01]  /*38bc0*/  ISETP.LT.AND P2, PT, R4, UR57, !P0 ;  /* 0x0000003904007c0c */ /* 0x000fe2000c741270 */
[----:B------:R-:W-:Y:S01]  /*38bd0*/  ULDC UR28, c[0x0][0x248] ;  /* 0x00009200001c7ab9 */ /* 0x000fe20000000800 */
[----:B------:R-:W-:Y:S01]  /*38be0*/  LOP3.LUT R235, R235, 0xffffffef, RZ, 0xc0, !PT ;  /* 0xffffffefebeb7812 */ /* 0x000fe200078ec0ff */
[C---:B------:R-:W-:Y:S01]  /*38bf0*/  VIADD R18, R0.reuse, 0x50 ;  /* 0x0000005000127836 */ /* 0x040fe20000000000 */
[----:B------:R-:W-:Y:S01]  /*38c00*/  ISETP.LT.AND P1, PT, R5, UR58, !P0 ;  /* 0x0000003a05007c0c */ /* 0x000fe2000c721270 */
[----:B------:R0:W-:Y:S01]  /*38c10*/  STL [R1+0x454], R32 ;  /* 0x0004542001007387 */ /* 0x0001e20000100800 */
[----:B------:R-:W-:Y:S01]  /*38c20*/  VIADD R19, R0, 0x4f ;  /* 0x0000004f00137836 */ /* 0x000fe20000000000 */
[----:B------:R-:W-:Y:S01]  /*38c30*/  LOP3.LUT R232, R232, 0x7fffffff, RZ, 0xc0, !PT ;  /* 0x7fffffffe8e87812 */ /* 0x000fe200078ec0ff */
[C---:B------:R-:W-:Y:S01]  /*38c40*/  VIADD R20, R0.reuse, 0x4e ;  /* 0x0000004e00147836 */ /* 0x040fe20000000000 */
[----:B------:R-:W-:Y:S01]  /*38c50*/  ULDC UR57, c[0x0][0x228] ;  /* 0x00008a0000397ab9 */ /* 0x000fe20000000800 */
[C---:B------:R-:W-:Y:S01]  /*38c60*/  VIADD R21, R0.reuse, 0x4d ;  /* 0x0000004d00157836 */ /* 0x040fe20000000000 */
[----:B------:R-:W-:Y:S01]  /*38c70*/  @P3 LOP3.LUT R235, R235, 0x10, RZ, 0xfc, !PT ;  /* 0x00000010ebeb3812 */ /* 0x000fe200078efcff */
[C---:B------:R-:W-:Y:S01]  /*38c80*/  VIADD R22, R0.reuse, 0x4c ;  /* 0x0000004c00167836 */ /* 0x040fe20000000000 */
[----:B------:R-:W-:Y:S01]  /*38c90*/  ULDC UR58, c[0x0][0x228] ;  /* 0x00008a00003a7ab9 */ /* 0x000fe20000000800 */
[C---:B------:R-:W-:Y:S01]  /*38ca0*/  VIADD R23, R0.reuse, 0x4b ;  /* 0x0000004b00177836 */ /* 0x040fe20000000000 */
[----:B------:R-:W-:Y:S01]  /*38cb0*/  LOP3.LUT R235, R235, 0xfffffff7, RZ, 0xc0, !PT ;  /* 0xfffffff7ebeb7812 */ /* 0x000fe200078ec0ff */
[----:B------:R-:W-:Y:S01]  /*38cc0*/  VIADD R24, R0, 0x4a ;  /* 0x0000004a00187836 */ /* 0x000fe20000000000 */
[----:B------:R-:W-:-:S02]  /*38cd0*/  ULDC UR56, c[0x0][0x228] ;  /* 0x00008a0000387ab9 */ /* 0x000fc40000000800 */
[----:B------:R-:W-:Y:S02]  /*38ce0*/  @P2 LOP3.LUT R235, R235, 0x8, RZ, 0xfc, !PT ;  /* 0x00000008ebeb2812 */ /* 0x000fe400078efcff */
[----:B------:R-:W-:Y:S02]  /*38cf0*/  ISETP.LT.AND P0, PT, R2, UR30, !P0 ;  /* 0x0000001e02007c0c */ /* 0x000fe4000c701270 */
[----:B------:R-:W-:-:S04]  /*38d00*/  LOP3.LUT R235, R235, 0xfffffffb, RZ, 0xc0, !PT ;  /* 0xfffffffbebeb7812 */ /* 0x000fc800078ec0ff */
[----:B------:R-:W-:-:S04]  /*38d10*/  @P1 LOP3.LUT R235, R235, 0x4, RZ, 0xfc, !PT ;  /* 0x00000004ebeb1812 */ /* 0x000fc800078efcff */
[----:B------:R-:W-:Y:S01]  /*38d20*/  LOP3.LUT R235, R235, 0xfffffffd, RZ, 0xc0, !PT ;  /* 0xfffffffdebeb7812 */ /* 0x000fe200078ec0ff */
[----:B0-----:R-:W-:Y:S01]  /*38d30*/  VIADD R32, R32, UR28 ;  /* 0x0000001c20207c36 */ /* 0x001fe20008000000 */
[----:B------:R-:W-:Y:S02]  /*38d40*/  ULDC UR28, c[0x0][0x248] ;  /* 0x00009200001c7ab9 */ /* 0x000fe40000000800 */
        /* <DEDUP_REMOVED lines=8> */
[----:B------:R-:W-:Y:S01]  /*38dd0*/  ULDC UR55, c[0x0][0x228] ;  /* 0x00008a0000377ab9 */ /* 0x000fe20000000800 */
[----:B------:R-:W-:Y:S01]  /*38de0*/  ISETP.LT.AND P3, PT, R3, UR61, !P0 ;  /* 0x0000003d03007c0c */ /* 0x000fe2000c761270 */
[----:B------:R-:W-:Y:S01]  /*38df0*/  ULDC UR61, c[0x0][0x228] ;  /* 0x00008a00003d7ab9 */ /* 0x000fe20000000800 */
[----:B------:R-:W-:Y:S01]  /*38e00*/  ULDC UR60, c[0x0][0x228] ;  /* 0x00008a00003c7ab9 */ /* 0x000fe20000000800 */
        /* <DEDUP_REMOVED lines=13> */
[----:B------:R-:W-:Y:S02]  /*38ee0*/  LOP3.LUT R234, R234, 0xdfffffff, RZ, 0xc0, !PT ;  /* 0xdfffffffeaea7812 */ /* 0x000fe400078ec0ff */
[----:B------:R-:W-:-:S05]  /*38ef0*/  @P3 LOP3.LUT R235, R235, 0x1, RZ, 0xfc, !PT ;  /* 0x00000001ebeb3812 */ /* 0x000fca00078efcff */
[----:B------:R-:W-:Y:S02]  /*38f00*/  @P0 LOP3.LUT R234, R234, 0x20000000, RZ, 0xfc, !PT ;  /* 0x20000000eaea0812 */ /* 0x000fe400078efcff */
[----:B------:R-:W-:Y:S01]  /*38f10*/  ISETP.GE.AND P0, PT, R95, UR37, PT ;  /* 0x000000255f007c0c */ /* 0x000fe2000bf06270 */
[----:B------:R0:W-:Y:S01]  /*38f20*/  STL [R1+0xfe8], R32 ;  /* 0x000fe82001007387 */ /* 0x0001e20000100800 */
[----:B------:R-:W-:Y:S01]  /*38f30*/  LOP3.LUT R234, R234, 0xefffffff, RZ, 0xc0, !PT ;  /* 0xefffffffeaea7812 */ /* 0x000fe200078ec0ff */
[----:B------:R-:W-:Y:S01]  /*38f40*/  ULDC.64 UR36, c[0x0][0x228] ;  /* 0x00008a0000247ab9 */ /* 0x000fe20000000a00 */
[----:B------:R-:W-:Y:S01]  /*38f50*/  ISETP.LT.AND P3, PT, R3, UR54, !P0 ;  /* 0x0000003603007c0c */ /* 0x000fe2000c761270 */
[----:B------:R-:W-:Y:S01]  /*38f60*/  ULDC UR54, c[0x0][0x228] ;  /* 0x00008a0000367ab9 */ /* 0x000fe20000000800 */
[----:B------:R-:W-:Y:S01]  /*38f70*/  ISETP.LT.AND P2, PT, R4, UR53, !P0 ;  /* 0x0000003504007c0c */ /* 0x000fe2000c741270 */
[----:B------:R-:W-:Y:S01]  /*38f80*/  VIADD R26, R0, 0x48 ;  /* 0x00000048001a7836 */ /* 0x000fe20000000000 */
[----:B------:R-:W-:Y:S01]  /*38f90*/  ISETP.LT.AND P1, PT, R5, UR9, !P0 ;  /* 0x0000000905007c0c */ /* 0x000fe2000c721270 */
[----:B------:R-:W-:-:S08]  /*38fa0*/  ULDC UR53, c[0x0][0x228] ;  /* 0x00008a0000357ab9 */ /* 0x000fd00000000800 */
[----:B------:R-:W-:Y:S01]  /*38fb0*/  @P3 LOP3.LUT R234, R234, 0x10000000, RZ, 0xfc, !PT ;  /* 0x10000000eaea3812 */ /* 0x000fe200078efcff */
[----:B0-----:R-:W-:Y:S01]  /*38fc0*/  VIADD R32, R32, UR28 ;  /* 0x0000001c20207c36 */ /* 0x001fe20008000000 */
[----:B------:R-:W-:Y:S01]  /*38fd0*/  ISETP.LT.AND P0, PT, R2, UR7, !P0 ;  /* 0x0000000702007c0c */ /* 0x000fe2000c701270 */
[----:B------:R-:W-:Y:S01]  /*38fe0*/  ULDC UR7, c[0x0][0x248] ;  /* 0x0000920000077ab9 */ /* 0x000fe20000000800 */
[----:B------:R-:W-:Y:S01]  /*38ff0*/  LOP3.LUT R234, R234, 0xf7ffffff, RZ, 0xc0, !PT ;  /* 0xf7ffffffeaea7812 */ /* 0x000fe200078ec0ff */
[----:B------:R-:W-:Y:S01]  /*39000*/  ULDC UR28, c[0x0][0x248] ;  /* 0x00009200001c7ab9 */ /* 0x000fe20000000800 */
[----:B------:R-:W-:Y:S01]  /*39010*/  VIADD R27, R0, 0x47 ;  /* 0x00000047001b7836 */ /* 0x000fe20000000000 */
        /* <DEDUP_REMOVED lines=9> */
[----:B------:R0:W-:Y:S01]  /*390b0*/  STL [R1+0xfec], R32 ;  /* 0x000fec2001007387 */ /* 0x0001e20000100800 */
[----:B------:R-:W-:Y:S01]  /*390c0*/  ISETP.LT.AND P2, PT, R4, UR5, !P0 ;  /* 0x0000000504007c0c */ /* 0x000fe2000c741270 */
[----:B------:R-:W-:Y:S01]  /*390d0*/  ULDC UR5, c[0x0][0x248] ;  /* 0x0000920000057ab9 */ /* 0x000fe20000000800 */
[----:B------:R-:W-:Y:S01]  /*390e0*/  LOP3.LUT R234, R234, 0xfeffffff, RZ, 0xc0, !PT ;  /* 0xfeffffffeaea7812 */ /* 0x000fe200078ec0ff */
[----:B------:R-:W-:Y:S01]  /*390f0*/  ULDC UR32, c[0x0][0x248] ;  /* 0x0000920000207ab9 */ /* 0x000fe20000000800 */
[----:B------:R-:W-:-:S07]  /*39100*/  ISETP.LT.AND P1, PT, R5, UR19, !P0 ;  /* 0x0000001305007c0c */ /* 0x000fce000c721270 */
[----:B------:R-:W-:-:S04]  /*39110*/  @P3 LOP3.LUT R234, R234, 0x1000000, RZ, 0xfc, !PT ;  /* 0x01000000eaea3812 */ /* 0x000fc800078efcff */
[----:B------:R-:W-:-:S04]  /*39120*/  LOP3.LUT R234, R234, 0xff7fffff, RZ, 0xc0, !PT ;  /* 0xff7fffffeaea7812 */ /* 0x000fc800078ec0ff */
[----:B------:R-:W-:Y:S02]  /*39130*/  @P2 LOP3.LUT R234, R234, 0x800000, RZ, 0xfc, !PT ;  /* 0x00800000eaea2812 */ /* 0x000fe400078efcff */
[----:B------:R-:W-:Y:S01]  /*39140*/  ISETP.LT.AND P0, PT, R2, UR20, !P0 ;  /* 0x0000001402007c0c */ /* 0x000fe2000c701270 */
[----:B0-----:R-:W-:Y:S01]  /*39150*/  VIADD R32, R32, UR7 ;  /* 0x0000000720207c36 */ /* 0x001fe20008000000 */
[----:B------:R-:W-:Y:S01]  /*39160*/  LOP3.LUT R234, R234, 0xffbfffff, RZ, 0xc0, !PT ;  /* 0xffbfffffeaea7812 */ /* 0x000fe200078ec0ff */
[----:B------:R-:W-:Y:S01]  /*39170*/  ULDC UR7, c[0x0][0x228] ;  /* 0x00008a0000077ab9 */ /* 0x000fe20000000800 */
[----:B------:R-:W-:Y:S01]  /*39180*/  VIADD R28, R0, 0x46 ;  /* 0x00000046001c7836 */ /* 0x000fe20000000000 */
[----:B------:R-:W-:Y:S01]  /*39190*/  ULDC UR20, c[0x0][0x228] ;  /* 0x00008a0000147ab9 */ /* 0x000fe20000000800 */
        /* <DEDUP_REMOVED lines=8> */
[----:B------:R-:W-:Y:S01]  /*39220*/  ULDC UR34, c[0x0][0x228] ;  /* 0x00008a0000227ab9 */ /* 0x000fe20000000800 */
[----:B------:R-:W-:Y:S02]  /*39230*/  ISETP.LT.AND P2, PT, R4, UR15, !P0 ;  /* 0x0000000f04007c0c */ /* 0x000fe4000c741270 */
        /* <DEDUP_REMOVED lines=16> */
[----:B------:R-:W-:Y:S01]  /*39340*/  ULDC UR14, c[0x0][0x228] ;  /* 0x00008a00000e7ab9 */ /* 0x000fe20000000800 */
[----:B------:R-:W-:Y:S01]  /*39350*/  ISETP.LT.AND P1, PT, R5, UR11, !P0 ;  /* 0x0000000b05007c0c */ /* 0x000fe2000c721270 */
[----:B------:R-:W-:-:S06]  /*39360*/  ULDC.64 UR10, c[0x0][0x228] ;  /* 0x00008a00000a7ab9 */ /* 0x000fcc0000000a00 */
[----:B------:R-:W-:-:S04]  /*39370*/  @P3 LOP3.LUT R234, R234, 0x10000, RZ, 0xfc, !PT ;  /* 0x00010000eaea3812 */ /* 0x000fc800078efcff */
[----:B------:R-:W-:-:S04]  /*39380*/  LOP3.LUT R234, R234, 0xffff7fff, RZ, 0xc0, !PT ;  /* 0xffff7fffeaea7812 */ /* 0x000fc800078ec0ff */
[----:B------:R-:W-:Y:S02]  /*39390*/  @P2 LOP3.LUT R234, R234, 0x8000, RZ, 0xfc, !PT ;  /* 0x00008000eaea2812 */ /* 0x000fe400078efcff */
[----:B------:R-:W-:Y:S01]  /*393a0*/  ISETP.LT.AND P0, PT, R2, UR12, !P0 ;  /* 0x0000000c02007c0c */ /* 0x000fe2000c701270 */
[----:B------:R-:W-:Y:S01]  /*393b0*/  ULDC.64 UR12, c[0x0][0x228] ;  /* 0x00008a00000c7ab9 */ /* 0x000fe20000000a00 */
[----:B------:R-:W-:-:S04]  /*393c0*/  LOP3.LUT R234, R234, 0xffffbfff, RZ, 0xc0, !PT ;  /* 0xffffbfffeaea7812 */ /* 0x000fc800078ec0ff */
[----:B------:R-:W-:-:S04]  /*393d0*/  @P1 LOP3.LUT R234, R234, 0x4000, RZ, 0xfc, !PT ;  /* 0x00004000eaea1812 */ /* 0x000fc800078efcff */
[----:B------:R-:W-:-:S04]  /*393e0*/  LOP3.LUT R234, R234, 0xffffdfff, RZ, 0xc0, !PT ;  /* 0xffffdfffeaea7812 */ /* 0x000fc800078ec0ff */
[----:B------:R-:W-:Y:S02]  /*393f0*/  @P0 LOP3.LUT R234, R234, 0x2000, RZ, 0xfc, !PT ;  /* 0x00002000eaea0812 */ /* 0x000fe400078efcff */
[----:B------:R-:W-:Y:S01]  /*39400*/  ISETP.GE.AND P0, PT, R91, UR33, PT ;  /* 0x000000215b007c0c */ /* 0x000fe2000bf06270 */
[----:B------:R0:W-:Y:S01]  /*39410*/  STL [R1+0x1054], R32 ;  /* 0x0010542001007387 */ /* 0x0001e20000100800 */
        /* <DEDUP_REMOVED lines=8> */
[----:B0-----:R-:W-:-:S06]  /*394a0*/  VIADD R32, R32, UR5 ;  /* 0x0000000520207c36 */ /* 0x001fcc0008000000 */
[----:B------:R-:W-:Y:S01]  /*394b0*/  @P3 LOP3.LUT R234, R234, 0x1000, RZ, 0xfc, !PT ;  /* 0x00001000eaea3812 */ /* 0x000fe200078efcff */
[----:B------:R-:W-:Y:S01]  /*394c0*/  ULDC UR5, c[0x0][0x248] ;  /* 0x0000920000057ab9 */ /* 0x000fe20000000800 */
[----:B------:R-:W-:Y:S01]  /*394d0*/  VIADD R30, R0, 0x44 ;  /* 0x00000044001e7836 */ /* 0x000fe20000000000 */
[----:B------:R-:W0:Y:S01]  /*394e0*/  S2R R170, SR_TID.X ;  /* 0x0000000000aa7919 */ /* 0x000e220000002100 */
[----:B------:R-:W-:Y:S01]  /*394f0*/  LOP3.LUT R234, R234, 0xfffff7ff, RZ, 0xc0, !PT ;  /* 0xfffff7ffeaea7812 */ /* 0x000fe200078ec0ff */
[----:B------:R-:W-:Y:S01]  /*39500*/  VIADD R117, R0, 0xac ;  /* 0x000000ac00757836 */ /* 0x000fe20000000000 */
[----:B------:R-:W-:Y:S02]  /*39510*/  ULDC UR52, c[0x0][0x248] ;  /* 0x0000920000347ab9 */ /* 0x000fe40000000800 */
[----:B------:R-:W-:Y:S02]  /*39520*/  @P2 LOP3.LUT R234, R234, 0x800, RZ, 0xfc, !PT ;  /* 0x00000800eaea2812 */ /* 0x000fe400078efcff */
[----:B------:R-:W-:Y:S01]  /*39530*/  ISETP.LT.AND P0, PT, R2, UR18, !P0 ;  /* 0x0000001202007c0c */ /* 0x000fe2000c701270 */
[----:B------:R-:W-:Y:S01]  /*39540*/  ULDC.64 UR18, c[0x0][0x228] ;  /* 0x00008a0000127ab9 */ /* 0x000fe20000000a00 */
[----:B------:R-:W-:-:S04]  /*39550*/  LOP3.LUT R234, R234, 0xfffffbff, RZ, 0xc0, !PT ;  /* 0xfffffbffeaea7812 */ /* 0x000fc800078ec0ff */
[----:B------:R-:W-:-:S04]  /*39560*/  @P1 LOP3.LUT R234, R234, 0x400, RZ, 0xfc, !PT ;  /* 0x00000400eaea1812 */ /* 0x000fc800078efcff */
[----:B------:R-:W-:-:S04]  /*39570*/  LOP3.LUT R234, R234, 0xfffffdff, RZ, 0xc0, !PT ;  /* 0xfffffdffeaea7812 */ /* 0x000fc800078ec0ff */
[----:B------:R-:W-:Y:S02]  /*39580*/  @P0 LOP3.LUT R234, R234, 0x200, RZ, 0xfc, !PT ;  /* 0x00000200eaea0812 */ /* 0x000fe400078efcff */
[----:B------:R-:W-:-:S04]  /*39590*/  ISETP.GE.AND P0, PT, R90, UR35, PT ;  /* 0x000000235a007c0c */ /* 0x000fc8000bf06270 */
[----:B------:R-:W-:Y:S01]  /*395a0*/  ISETP.LT.AND P3, PT, R3, UR12, !P0 ;  /* 0x0000000c03007c0c */ /* 0x000fe2000c761270 */
[----:B------:R1:W-:Y:S01]  /*395b0*/  STL [R1+0x10d0], R32 ;  /* 0x0010d02001007387 */ /* 0x0003e20000100800 */
[----:B------:R-:W-:Y:S01]  /*395c0*/  ISETP.LT.AND P2, PT, R4, UR16, !P0 ;  /* 0x0000001004007c0c */ /* 0x000fe2000c741270 */
[----:B------:R-:W-:Y:S01]  /*395d0*/  ULDC.64 UR16, c[0x0][0x228] ;  /* 0x00008a0000107ab9 */ /* 0x000fe20000000a00 */
[----:B------:R-:W-:Y:S01]  /*395e0*/  LOP3.LUT R234, R234, 0xfffffeff, RZ, 0xc0, !PT ;  /* 0xfffffeffeaea7812 */ /* 0x000fe200078ec0ff */
[----:B------:R-:W-:Y:S01]  /*395f0*/  ULDC UR12, c[0x0][0x228] ;  /* 0x00008a00000c7ab9 */ /* 0x000fe20000000800 */
[----:B------:R-:W-:-:S07]  /*39600*/  ISETP.LT.AND P1, PT, R5, UR22, !P0 ;  /* 0x0000001605007c0c */ /* 0x000fce000c721270 */
        /* <DEDUP_REMOVED lines=10> */
[----:B-1----:R-:W-:Y:S01]  /*396b0*/  VIADD R32, R32, UR5 ;  /* 0x0000000520207c36 */ /* 0x002fe20008000000 */
[----:B------:R-:W-:Y:S01]  /*396c0*/  LOP3.LUT R234, R234, 0xffffffef, RZ, 0xc0, !PT ;  /* 0xffffffefeaea7812 */ /* 0x000fe200078ec0ff */
[----:B------:R-:W-:Y:S01]  /*396d0*/  ULDC UR5, c[0x0][0x248] ;  /* 0x0000920000057ab9 */ /* 0x000fe20000000800 */
[----:B------:R-:W-:Y:S01]  /*396e0*/  ISETP.LT.AND P3, PT, R3, UR16, !P0 ;  /* 0x0000001003007c0c */ /* 0x000fe2000c761270 */
[----:B------:R-:W-:Y:S01]  /*396f0*/  ULDC UR15, c[0x0][0x248] ;  /* 0x00009200000f7ab9 */ /* 0x000fe20000000800 */
[----:B------:R-:W-:Y:S02]  /*39700*/  ISETP.LT.AND P2, PT, R4, UR21, !P0 ;  /* 0x0000001504007c0c */ /* 0x000fe4000c741270 */
[----:B------:R-:W-:Y:S01]  /*39710*/  ISETP.LT.AND P1, PT, R5, UR25, !P0 ;  /* 0x0000001905007c0c */ /* 0x000fe2000c721270 */
[----:B------:R1:W-:Y:S01]  /*39720*/  STL [R1+0x10d4], R32 ;  /* 0x0010d42001007387 */ /* 0x0003e20000100800 */
[----:B------:R-:W-:-:S07]  /*39730*/  ULDC UR16, c[0x0][0x228] ;  /* 0x00008a0000107ab9 */ /* 0x000fce0000000800 */
[----:B------:R-:W-:Y:S01]  /*39740*/  @P3 LOP3.LUT R234, R234, 0x10, RZ, 0xfc, !PT ;  /* 0x00000010eaea3812 */ /* 0x000fe200078efcff */
[----:B------:R-:W-:-:S03]  /*39750*/  ULDC UR21, c[0x0][0x228] ;  /* 0x00008a0000157ab9 */ /* 0x000fc60000000800 */
[----:B------:R-:W-:-:S04]  /*39760*/  LOP3.LUT R234, R234, 0xfffffff7, RZ, 0xc0, !PT ;  /* 0xfffffff7eaea7812 */ /* 0x000fc800078ec0ff */
[----:B------:R-:W-:Y:S02]  /*39770*/  @P2 LOP3.LUT R234, R234, 0x8, RZ, 0xfc, !PT ;  /* 0x00000008eaea2812 */ /* 0x000fe400078efcff */
[----:B------:R-:W-:Y:S01]  /*39780*/  ISETP.LT.AND P0, PT, R2, UR26, !P0 ;  /* 0x0000001a02007c0c */ /* 0x000fe2000c701270 */
[----:B-1----:R-:W-:Y:S01]  /*39790*/  VIADD R32, R32, UR5 ;  /* 0x0000000520207c36 */ /* 0x002fe20008000000 */
[----:B------:R-:W-:Y:S01]  /*397a0*/  LOP3.LUT R234, R234, 0xfffffffb, RZ, 0xc0, !PT ;  /* 0xfffffffbeaea7812 */ /* 0x000fe200078ec0ff */
[----:B------:R-:W-:Y:S01]  /*397b0*/  ULDC UR26, c[0x0][0x248] ;  /* 0x00009200001a7ab9 */ /* 0x000fe20000000800 */
[----:B------:R-:W-:Y:S02]  /*397c0*/  ULDC UR5, c[0x0][0x228] ;  /* 0x00008a0000057ab9 */ /* 0x000fe40000000800 */
        /* <DEDUP_REMOVED lines=8> */
[----:B------:R-:W-:Y:S01]  /*39850*/  ULDC.64 UR24, c[0x0][0x228] ;  /* 0x00008a0000187ab9 */ /* 0x000fe20000000a00 */
[----:B------:R-:W-:Y:S01]  /*39860*/  ISETP.LT.AND P1, PT, R5, UR39, !P0 ;  /* 0x0000002705007c0c */ /* 0x000fe2000c721270 */
[----:B------:R-:W-:Y:S01]  /*39870*/  ULDC UR39, c[0x0][0x228] ;  /* 0x00008a0000277ab9 */ /* 0x000fe20000000800 */
[----:B------:R-:W-:Y:S01]  /*39880*/  ISETP.LT.AND P3, PT, R3, UR18, !P0 ;  /* 0x0000001203007c0c */ /* 0x000fe2000c761270 */
[----:B------:R-:W-:Y:S01]  /*39890*/  ULDC UR18, c[0x0][0x228] ;  /* 0x00008a0000127ab9 */ /* 0x000fe20000000800 */
[----:B------:R-:W-:-:S07]  /*398a0*/  ISETP.LT.AND P0, PT, R2, UR40, !P0 ;  /* 0x0000002802007c0c */ /* 0x000fce000c701270 */
[----:B------:R-:W-:-:S04]  /*398b0*/  @P2 LOP3.LUT R233, R233, 0x80000000, RZ, 0xfc, !PT ;  /* 0x80000000e9e92812 */ /* 0x000fc800078efcff */
[----:B------:R-:W-:-:S04]  /*398c0*/  LOP3.LUT R233, R233, 0xbfffffff, RZ, 0xc0, !PT ;  /* 0xbfffffffe9e97812 */ /* 0x000fc800078ec0ff */
[----:B------:R-:W-:-:S04]  /*398d0*/  @P1 LOP3.LUT R233, R233, 0x40000000, RZ, 0xfc, !PT ;  /* 0x40000000e9e91812 */ /* 0x000fc800078efcff */
[----:B------:R-:W-:-:S04]  /*398e0*/  LOP3.LUT R233, R233, 0xdfffffff, RZ, 0xc0, !PT ;  /* 0xdfffffffe9e97812 */ /* 0x000fc800078ec0ff */
[----:B------:R-:W-:Y:S02]  /*398f0*/  @P0 LOP3.LUT R233, R233, 0x20000000, RZ, 0xfc, !PT ;  /* 0x20000000e9e90812 */ /* 0x000fe400078efcff */
[----:B------:R-:W-:Y:S01]  /*39900*/  ISETP.GE.AND P0, PT, R6, UR13, PT ;  /* 0x0000000d06007c0c */ /* 0x000fe2000bf06270 */
[----:B-1----:R-:W-:Y:S01]  /*39910*/  VIADD R32, R32, UR10 ;  /* 0x0000000a20207c36 */ /* 0x002fe20008000000 */
[----:B------:R-:W-:Y:S01]  /*39920*/  @P3 LOP3.LUT R234, R234, 0x1, RZ, 0xfc, !PT ;  /* 0x00000001eaea3812 */ /* 0x000fe200078efcff */
[----:B------:R-:W-:Y:S01]  /*39930*/  ULDC UR13, c[0x0][0x248] ;  /* 0x00009200000d7ab9 */ /* 0x000fe20000000800 */
[----:B------:R-:W-:Y:S01]  /*39940*/  ISETP.LT.AND P3, PT, R3, UR22, !P0 ;  /* 0x0000001603007c0c */ /* 0x000fe2000c761270 */
[----:B------:R-:W-:Y:S01]  /*39950*/  ULDC UR22, c[0x0][0x248] ;  /* 0x0000920000167ab9 */ /* 0x000fe20000000800 */
[----:B------:R-:W-:Y:S02]  /*39960*/  ISETP.LT.AND P2, PT, R4, UR38, !P0 ;  /* 0x0000002604007c0c */ /* 0x000fe4000c741270 */
[----:B------:R-:W-:-:S02]  /*39970*/  LOP3.LUT R233, R233, 0xefffffff, RZ, 0xc0, !PT ;  /* 0xefffffffe9e97812 */ /* 0x000fc400078ec0ff */
[----:B------:R-:W-:Y:S01]  /*39980*/  ISETP.LT.AND P1, PT, R5, UR41, !P0 ;  /* 0x0000002905007c0c */ /* 0x000fe2000c721270 */
[----:B------:R1:W-:Y:S01]  /*39990*/  STL [R1+0x1124], R32 ;  /* 0x0011242001007387 */ /* 0x0003e20000100800 */
[----:B------:R-:W-:Y:S01]  /*399a0*/  ULDC UR38, c[0x0][0x248] ;  /* 0x0000920000267ab9 */ /* 0x000fe20000000800 */
[----:B------:R-:W-:-:S04]  /*399b0*/  ULDC UR10, c[0x0][0x228] ;  /* 0x00008a00000a7ab9 */ /* 0x000fc80000000800 */
[----:B------:R-:W-:Y:S01]  /*399c0*/  @P3 LOP3.LUT R233, R233, 0x10000000, RZ, 0xfc, !PT ;  /* 0x10000000e9e93812 */ /* 0x000fe200078efcff */
[----:B------:R-:W-:-:S03]  /*399d0*/  ULDC.64 UR40, c[0x0][0x228] ;  /* 0x00008a0000287ab9 */ /* 0x000fc60000000a00 */
        /* <DEDUP_REMOVED lines=20> */
[----:B------:R-:W-:-:S04]  /*39b20*/  @P3 LOP3.LUT R233, R233, 0x1000000, RZ, 0xfc, !PT ;  /* 0x01000000e9e93812 */ /* 0x000fc800078efcff */
[----:B------:R-:W-:-:S04]  /*39b30*/  LOP3.LUT R233, R233, 0xff7fffff, RZ, 0xc0, !PT ;  /* 0xff7fffffe9e97812 */ /* 0x000fc800078ec0ff */
[----:B------:R-:W-:Y:S02]  /*39b40*/  @P2 LOP3.LUT R233, R233, 0x800000, RZ, 0xfc, !PT ;  /* 0x00800000e9e92812 */ /* 0x000fe400078efcff */
[----:B------:R-:W-:Y:S02]  /*39b50*/  ISETP.LT.AND P0, PT, R2, UR47, !P0 ;  /* 0x0000002f02007c0c */ /* 0x000fe4000c701270 */
[----:B------:R-:W-:Y:S01]  /*39b60*/  LOP3.LUT R233, R233, 0xffbfffff, RZ, 0xc0, !PT ;  /* 0xffbfffffe9e97812 */ /* 0x000fe200078ec0ff */
[----:B-1----:R-:W-:Y:S01]  /*39b70*/  VIADD R32, R32, UR11 ;  /* 0x0000000b20207c36 */ /* 0x002fe20008000000 */
[----:B------:R-:W-:Y:S02]  /*39b80*/  ULDC UR11, c[0x0][0x228] ;  /* 0x00008a00000b7ab9 */ /* 0x000fe40000000800 */
[----:B------:R-:W-:Y:S02]  /*39b90*/  @P1 LOP3.LUT R233, R233, 0x400000, RZ, 0xfc, !PT ;  /* 0x00400000e9e91812 */ /* 0x000fe400078efcff */
[----:B------:R1:W-:Y:S02]  /*39ba0*/  STL [R1+0x118c], R32 ;  /* 0x00118c2001007387 */ /* 0x0003e40000100800 */
[----:B------:R-:W-:-:S04]  /*39bb0*/  LOP3.LUT R233, R233, 0xffdfffff, RZ, 0xc0, !PT ;  /* 0xffdfffffe9e97812 */ /* 0x000fc800078ec0ff */
[----:B------:R-:W-:Y:S01]  /*39bc0*/  @P0 LOP3.LUT R233, R233, 0x200000, RZ, 0xfc, !PT ;  /* 0x00200000e9e90812 */ /* 0x000fe200078efcff */
[----:B-1----:R-:W-:Y:S01]  /*39bd0*/  VIADD R32, R32, UR13 ;  /* 0x0000000d20207c36 */ /* 0x002fe20008000000 */
[----:B------:R-:W-:Y:S01]  /*39be0*/  ISETP.GE.AND P0, PT, R16, UR19, PT ;  /* 0x0000001310007c0c */ /* 0x000fe2000bf06270 */
[----:B------:R-:W-:Y:S01]  /*39bf0*/  ULDC UR13, c[0x0][0x248] ;  /* 0x00009200000d7ab9 */ /* 0x000fe20000000800 */
[----:B------:R-:W-:Y:S01]  /*39c00*/  LOP3.LUT R233, R233, 0xffefffff, RZ, 0xc0, !PT ;  /* 0xffefffffe9e97812 */ /* 0x000fe200078ec0ff */
[----:B------:R-:W-:Y:S01]  /*39c10*/  VIADD R6, R32, UR28 ;  /* 0x0000001c20067c36 */ /* 0x000fe20008000000 */
[----:B------:R-:W-:Y:S01]  /*39c20*/  ULDC.64 UR28, c[0x0][0x228] ;  /* 0x00008a00001c7ab9 */ /* 0x000fe20000000a00 */
[----:B------:R-:W-:Y:S01]  /*39c30*/  STL [R1+0x11e8], R32 ;  /* 0x0011e82001007387 */ /* 0x000fe20000100800 */
[----:B------:R-:W-:Y:S01]  /*39c40*/  ISETP.LT.AND P3, PT, R3, UR28, !P0 ;  /* 0x0000001c03007c0c */ /* 0x000fe2000c761270 */
[----:B------:R-:W-:Y:S01]  /*39c50*/  ULDC UR19, c[0x0][0x248] ;  /* 0x0000920000137ab9 */ /* 0x000fe20000000800 */
[----:B------:R-:W-:-:S02]  /*39c60*/  ISETP.LT.AND P2, PT, R4, UR46, !P0 ;  /* 0x0000002e04007c0c */ /* 0x000fc4000c741270 */
[----:B------:R-:W-:Y:S01]  /*39c70*/  ISETP.LT.AND P1, PT, R5, UR27, !P0 ;  /* 0x0000001b05007c0c */ /* 0x000fe2000c721270 */
[----:B------:R1:W-:Y:S08]  /*39c80*/  STL [R1+0x11ec], R6 ;  /* 0x0011ec0601007387 */ /* 0x0003f00000100800 */
        /* <DEDUP_REMOVED lines=12> */
[----:B------:R-:W-:-:S04]  /*39d50*/  ISETP.GE.AND P0, PT, R17, UR23, PT ;  /* 0x0000001711007c0c */ /* 0x000fc8000bf06270 */
[----:B------:R-:W-:Y:S02]  /*39d60*/  ISETP.LT.AND P3, PT, R3, UR30, !P0 ;  /* 0x0000001e03007c0c */ /* 0x000fe4000c761270 */
[----:B------:R-:W-:Y:S01]  /*39d70*/  ISETP.LT.AND P2, PT, R4, UR59, !P0 ;  /* 0x0000003b04007c0c */ /* 0x000fe2000c741270 */
[----:B------:R1:W-:Y:S01]  /*39d80*/  STL [R1+0x1238], R6 ;  /* 0x0012380601007387 */ /* 0x0003e20000100800 */
[----:B------:R-:W-:Y:S01]  /*39d90*/  LOP3.LUT R233, R233, 0xfffeffff, RZ, 0xc0, !PT ;  /* 0xfffeffffe9e97812 */ /* 0x000fe200078ec0ff */
[----:B------:R-:W-:Y:S01]  /*39da0*/  ULDC UR59, c[0x0][0x228] ;  /* 0x00008a00003b7ab9 */ /* 0x000fe20000000800 */
[----:B------:R-:W-:Y:S01]  /*39db0*/  ISETP.LT.AND P1, PT, R5, UR50, !P0 ;  /* 0x0000003205007c0c */ /* 0x000fe2000c721270 */
[----:B------:R-:W-:-:S06]  /*39dc0*/  ULDC UR50, c[0x0][0x248] ;  /* 0x0000920000327ab9 */ /* 0x000fcc0000000800 */
[----:B------:R-:W-:-:S04]  /*39dd0*/  @P3 LOP3.LUT R233, R233, 0x10000, RZ, 0xfc, !PT ;  /* 0x00010000e9e93812 */ /* 0x000fc800078efcff */
[----:B------:R-:W-:-:S04]  /*39de0*/  LOP3.LUT R233, R233, 0xffff7fff, RZ, 0xc0, !PT ;  /* 0xffff7fffe9e97812 */ /* 0x000fc800078ec0ff */
[----:B------:R-:W-:Y:S02]  /*39df0*/  @P2 LOP3.LUT R233, R233, 0x8000, RZ, 0xfc, !PT ;  /* 0x00008000e9e92812 */ /* 0x000fe400078efcff */
[----:B------:R-:W-:Y:S01]  /*39e00*/  ISETP.LT.AND P0, PT, R2, UR51, !P0 ;  /* 0x0000003302007c0c */ /* 0x000fe2000c701270 */
[----:B-1----:R-:W-:Y:S01]  /*39e10*/  VIADD R6, R6, UR22 ;  /* 0x0000001606067c36 */ /* 0x002fe20008000000 */
[----:B------:R-:W-:Y:S01]  /*39e20*/  LOP3.LUT R233, R233, 0xffffbfff, RZ, 0xc0, !PT ;  /* 0xffffbfffe9e97812 */ /* 0x000fe200078ec0ff */
[----:B------:R-:W-:Y:S01]  /*39e30*/  ULDC.64 UR22, c[0x0][0x228] ;  /* 0x00008a0000167ab9 */ /* 0x000fe20000000a00 */
[----:B------:R-:W-:Y:S02]  /*39e40*/  ULDC UR51, c[0x0][0x248] ;  /* 0x0000920000337ab9 */ /* 0x000fe40000000800 */
[----:B------:R-:W-:-:S04]  /*39e50*/  @P1 LOP3.LUT R233, R233, 0x4000, RZ, 0xfc, !PT ;  /* 0x00004000e9e91812 */ /* 0x000fc800078efcff */
[----:B------:R-:W-:-:S04]  /*39e60*/  LOP3.LUT R233, R233, 0xffffdfff, RZ, 0xc0, !PT ;  /* 0xffffdfffe9e97812 */ /* 0x000fc800078ec0ff */
[----:B------:R-:W-:Y:S02]  /*39e70*/  @P0 LOP3.LUT R233, R233, 0x2000, RZ, 0xfc, !PT ;  /* 0x00002000e9e90812 */ /* 0x000fe400078efcff */
[----:B------:R-:W-:-:S04]  /*39e80*/  ISETP.GE.AND P0, PT, R18, UR25, PT ;  /* 0x0000001912007c0c */ /* 0x000fc8000bf06270 */
[----:B------:R-:W-:Y:S02]  /*39e90*/  ISETP.LT.AND P3, PT, R3, UR36, !P0 ;  /* 0x0000002403007c0c */ /* 0x000fe4000c761270 */
        /* <DEDUP_REMOVED lines=15> */
[----:B------:R1:W-:Y:S01]  /*39f90*/  STL [R1+0x123c], R6 ;  /* 0x00123c0601007387 */ /* 0x0003e20000100800 */
[----:B------:R-:W-:Y:S01]  /*39fa0*/  LOP3.LUT R233, R233, 0xfffffeff, RZ, 0xc0, !PT ;  /* 0xfffffeffe9e97812 */ /* 0x000fe200078ec0ff */
[----:B------:R-:W-:Y:S01]  /*39fb0*/  ULDC.64 UR28, c[0x0][0x228] ;  /* 0x00008a00001c7ab9 */ /* 0x000fe20000000a00 */
[----:B------:R-:W-:Y:S02]  /*39fc0*/  ISETP.LT.AND P3, PT, R3, UR40, !P0 ;  /* 0x0000002803007c0c */ /* 0x000fe4000c761270 */
[----:B------:R-:W-:Y:S01]  /*39fd0*/  ISETP.LT.AND P2, PT, R4, UR33, !P0 ;  /* 0x0000002104007c0c */ /* 0x000fe2000c741270 */
[----:B------:R-:W-:Y:S01]  /*39fe0*/  ULDC UR33, c[0x0][0x228] ;  /* 0x00008a0000217ab9 */ /* 0x000fe20000000800 */
[----:B------:R-:W-:Y:S01]  /*39ff0*/  ISETP.LT.AND P1, PT, R5, UR34, !P0 ;  /* 0x0000002205007c0c */ /* 0x000fe2000c721270 */
[----:B------:R-:W-:-:S08]  /*3a000*/  ULDC UR34, c[0x0][0x228] ;  /* 0x00008a0000227ab9 */ /* 0x000fd00000000800 */
        /* <DEDUP_REMOVED lines=30> */
[----:B-1----:R-:W-:Y:S01]  /*3a1f0*/  VIADD R6, R6, UR26 ;  /* 0x0000001a06067c36 */ /* 0x002fe20008000000 */
[----:B------:R-:W-:Y:S01]  /*3a200*/  ULDC.64 UR26, c[0x0][0x228] ;  /* 0x00008a00001a7ab9 */ /* 0x000fe20000000a00 */
[----:B------:R-:W-:Y:S01]  /*3a210*/  LOP3.LUT R233, R233, 0xfffffffe, RZ, 0xc0, !PT ;  /* 0xfffffffee9e97812 */ /* 0x000fe200078ec0ff */
[----:B------:R-:W-:Y:S01]  /*3a220*/  ULDC.64 UR36, c[0x0][0x228] ;  /* 0x00008a0000247ab9 */ /* 0x000fe20000000a00 */
[----:B------:R-:W-:Y:S02]  /*3a230*/  ISETP.LT.AND P2, PT, R4, UR39, !P0 ;  /* 0x0000002704007c0c */ /* 0x000fe4000c741270 */
        /* <DEDUP_REMOVED lines=11> */
[----:B------:R1:W-:Y:S01]  /*3a2f0*/  STL [R1+0x12bc], R6 ;  /* 0x0012bc0601007387 */ /* 0x0003e20000100800 */
[----:B------:R-:W-:Y:S01]  /*3a300*/  @P3 LOP3.LUT R233, R233, 0x1, RZ, 0xfc, !PT ;  /* 0x00000001e9e93812 */ /* 0x000fe200078efcff */
[----:B------:R-:W-:Y:S01]  /*3a310*/  ULDC.64 UR40, c[0x0][0x228] ;  /* 0x00008a0000287ab9 */ /* 0x000fe20000000a00 */
[----:B------:R-:W-:Y:S02]  /*3a320*/  ISETP.LT.AND P3, PT, R3, UR28, !P0 ;  /* 0x0000001c03007c0c */ /* 0x000fe4000c761270 */
[----:B------:R-:W-:Y:S01]  /*3a330*/  ISETP.LT.AND P2, PT, R4, UR59, !P0 ;  /* 0x0000003b04007c0c */ /* 0x000fe2000c741270 */
[----:B------:R-:W-:Y:S01]  /*3a340*/  ULDC UR59, c[0x0][0x228] ;  /* 0x00008a00003b7ab9 */ /* 0x000fe20000000800 */
[----:B------:R-:W-:-:S02]  /*3a350*/  LOP3.LUT R232, R232, 0xefffffff, RZ, 0xc0, !PT ;  /* 0xefffffffe8e87812 */ /* 0x000fc400078ec0ff */
[----:B------:R-:W-:-:S07]  /*3a360*/  ISETP.LT.AND P1, PT, R5, UR43, !P0 ;  /* 0x0000002b05007c0c */ /* 0x000fce000c721270 */
[----:B------:R-:W-:-:S04]  /*3a370*/  @P3 LOP3.LUT R232, R232, 0x10000000, RZ, 0xfc, !PT ;  /* 0x10000000e8e83812 */ /* 0x000fc800078efcff */
[----:B------:R-:W-:-:S04]  /*3a380*/  LOP3.LUT R232, R232, 0xf7ffffff, RZ, 0xc0, !PT ;  /* 0xf7ffffffe8e87812 */ /* 0x000fc800078ec0ff */
[----:B------:R-:W-:Y:S02]  /*3a390*/  @P2 LOP3.LUT R232, R232, 0x8000000, RZ, 0xfc, !PT ;  /* 0x08000000e8e82812 */ /* 0x000fe400078efcff */
[----:B------:R-:W-:Y:S01]  /*3a3a0*/  ISETP.LT.AND P0, PT, R2, UR54, !P0 ;  /* 0x0000003602007c0c */ /* 0x000fe2000c701270 */
[----:B-1----:R-:W-:Y:S01]  /*3a3b0*/  VIADD R6, R6, UR32 ;  /* 0x0000002006067c36 */ /* 0x002fe20008000000 */
[----:B------:R-:W-:Y:S01]  /*3a3c0*/  LOP3.LUT R232, R232, 0xfbffffff, RZ, 0xc0, !PT ;  /* 0xfbffffffe8e87812 */ /* 0x000fe200078ec0ff */
[----:B------:R-:W-:Y:S01]  /*3a3d0*/  ULDC.64 UR32, c[0x0][0x228] ;  /* 0x00008a0000207ab9 */ /* 0x000fe20000000a00 */
[----:B------:R-:W-:Y:S01]  /*3a3e0*/  VIADD R31, R0, 0x43 ;  /* 0x00000043001f7836 */ /* 0x000fe20000000000 */
[----:B------:R-:W-:Y:S01]  /*3a3f0*/  ULDC.64 UR54, c[0x0][0x228] ;  /* 0x00008a0000367ab9 */ /* 0x000fe20000000a00 */
        /* <DEDUP_REMOVED lines=16> */
[----:B------:R-:W-:Y:S02]  /*3a500*/  @P2 LOP3.LUT R232, R232, 0x400000, RZ, 0xfc, !PT ;  /* 0x00400000e8e82812 */ /* 0x000fe400078efcff */
[----:B------:R-:W-:Y:S02]  /*3a510*/  ISETP.GE.AND P0, PT, R24, UR27, PT ;  /* 0x0000001b18007c0c */ /* 0x000fe4000bf06270 */
[----:B------:R-:W-:-:S04]  /*3a520*/  LOP3.LUT R232, R232, 0xffdfffff, RZ, 0xc0, !PT ;  /* 0xffdfffffe8e87812 */ /* 0x000fc800078ec0ff */
[----:B------:R-:W-:Y:S02]  /*3a530*/  @P1 LOP3.LUT R232, R232, 0x200000, RZ, 0xfc, !PT ;  /* 0x00200000e8e81812 */ /* 0x000fe400078efcff */
[----:B------:R-:W-:Y:S02]  /*3a540*/  ISETP.LT.AND P1, PT, R3, UR32, !P0 ;  /* 0x0000002003007c0c */ /* 0x000fe4000c721270 */
[----:B------:R-:W-:Y:S02]  /*3a550*/  ISETP.LT.AND P3, PT, R4, UR26, !P0 ;  /* 0x0000001a04007c0c */ /* 0x000fe4000c761270 */
[----:B------:R-:W-:Y:S02]  /*3a560*/  LOP3.LUT R232, R232, 0xffefffff, RZ, 0xc0, !PT ;  /* 0xffefffffe8e87812 */ /* 0x000fe400078ec0ff */
[----:B------:R-:W-:-:S07]  /*3a570*/  ISETP.LT.AND P2, PT, R5, UR24, !P0 ;  /* 0x0000001805007c0c */ /* 0x000fce000c741270 */
[----:B------:R-:W-:-:S04]  /*3a580*/  @P1 LOP3.LUT R232, R232, 0x100000, RZ, 0xfc, !PT ;  /* 0x00100000e8e81812 */ /* 0x000fc800078efcff */
[----:B------:R-:W-:-:S04]  /*3a590*/  LOP3.LUT R232, R232, 0xfff7ffff, RZ, 0xc0, !PT ;  /* 0xfff7ffffe8e87812 */ /* 0x000fc800078ec0ff */
[----:B------:R-:W-:Y:S02]  /*3a5a0*/  @P3 LOP3.LUT R232, R232, 0x80000, RZ, 0xfc, !PT ;  /* 0x00080000e8e83812 */ /* 0x000fe400078efcff */
[----:B------:R-:W-:Y:S02]  /*3a5b0*/  ISETP.LT.AND P1, PT, R2, UR59, !P0 ;  /* 0x0000003b02007c0c */ /* 0x000fe4000c721270 */
        /* <DEDUP_REMOVED lines=27> */
[----:B------:R-:W-:Y:S01]  /*3a770*/  @P2 LOP3.LUT R232, R232, 0x400, RZ, 0xfc, !PT ;  /* 0x00000400e8e82812 */ /* 0x000fe200078efcff */
[----:B------:R1:W-:Y:S01]  /*3a780*/  STL [R1+0x1328], R6 ;  /* 0x0013280601007387 */ /* 0x0003e20000100800 */
[----:B------:R-:W-:Y:S02]  /*3a790*/  ISETP.GE.AND P0, PT, R27, UR33, PT ;  /* 0x000000211b007c0c */ /* 0x000fe4000bf06270 */
[----:B------:R-:W-:-:S04]  /*3a7a0*/  LOP3.LUT R232, R232, 0xfffffdff, RZ, 0xc0, !PT ;  /* 0xfffffdffe8e87812 */ /* 0x000fc800078ec0ff */
[----:B------:R-:W-:Y:S01]  /*3a7b0*/  @P1 LOP3.LUT R232, R232, 0x200, RZ, 0xfc, !PT ;  /* 0x00000200e8e81812 */ /* 0x000fe200078efcff */
[----:B-1----:R-:W-:Y:S01]  /*3a7c0*/  VIADD R6, R6, UR38 ;  /* 0x0000002606067c36 */ /* 0x002fe20008000000 */
[----:B------:R-:W-:Y:S02]  /*3a7d0*/  ULDC.64 UR38, c[0x0][0x228] ;  /* 0x00008a0000267ab9 */ /* 0x000fe40000000a00 */
        /* <DEDUP_REMOVED lines=24> */
[----:B------:R-:W-:Y:S02]  /*3a960*/  LOP3.LUT R232, R232, 0xfffffffd, RZ, 0xc0, !PT ;  /* 0xfffffffde8e87812 */ /* 0x000fe400078ec0ff */
[----:B------:R-:W-:Y:S02]  /*3a970*/  ISETP.LT.AND P3, PT, R4, UR20, !P0 ;  /* 0x0000001404007c0c */ /* 0x000fe4000c761270 */
[----:B------:R-:W-:Y:S02]  /*3a980*/  @P1 LOP3.LUT R232, R232, 0x2, RZ, 0xfc, !PT ;  /* 0x00000002e8e81812 */ /* 0x000fe400078efcff */
[----:B------:R-:W-:-:S02]  /*3a990*/  ISETP.LT.AND P1, PT, R3, UR40, !P0 ;  /* 0x0000002803007c0c */ /* 0x000fc4000c721270 */
[----:B------:R-:W-:Y:S02]  /*3a9a0*/  ISETP.LT.AND P2, PT, R5, UR16, !P0 ;  /* 0x0000001005007c0c */ /* 0x000fe4000c741270 */
[----:B------:R-:W-:Y:S01]  /*3a9b0*/  LOP3.LUT R232, R232, 0xfffffffe, RZ, 0xc0, !PT ;  /* 0xfffffffee8e87812 */ /* 0x000fe200078ec0ff */
[----:B------:R1:W-:Y:S04]  /*3a9c0*/  STL [R1+0x132c], R6 ;  /* 0x00132c0601007387 */ /* 0x0003e80000100800 */
[----:B------:R-:W-:-:S04]  /*3a9d0*/  @P3 LOP3.LUT R220, R220, 0x20000000, RZ, 0xfc, !PT ;  /* 0x20000000dcdc3812 */ /* 0x000fc800078efcff */
[----:B------:R-:W-:Y:S01]  /*3a9e0*/  @P1 LOP3.LUT R232, R232, 0x1, RZ, 0xfc, !PT ;  /* 0x00000001e8e81812 */ /* 0x000fe200078efcff */
[----:B-1----:R-:W-:Y:S01]  /*3a9f0*/  VIADD R6, R6, UR42 ;  /* 0x0000002a06067c36 */ /* 0x002fe20008000000 */
[----:B------:R-:W-:Y:S01]  /*3aa00*/  ISETP.LT.AND P1, PT, R2, UR15, !P0 ;  /* 0x0000000f02007c0c */ /* 0x000fe2000c721270 */
[----:B------:R-:W-:Y:S01]  /*3aa10*/  ULDC.64 UR42, c[0x0][0x228] ;  /* 0x00008a00002a7ab9 */ /* 0x000fe20000000a00 */
[----:B------:R-:W-:Y:S02]  /*3aa20*/  LOP3.LUT R220, R220, 0xefffffff, RZ, 0xc0, !PT ;  /* 0xefffffffdcdc7812 */ /* 0x000fe400078ec0ff */
[----:B------:R1:W-:Y:S01]  /*3aa30*/  STL [R1+0x1390], R6 ;  /* 0x0013900601007387 */ /* 0x0003e20000100800 */
[----:B------:R-:W-:Y:S02]  /*3aa40*/  ISETP.GE.AND P0, PT, R30, UR39, PT ;  /* 0x000000271e007c0c */ /* 0x000fe4000bf06270 */
[----:B------:R-:W-:Y:S02]  /*3aa50*/  @P2 LOP3.LUT R220, R220, 0x10000000, RZ, 0xfc, !PT ;  /* 0x10000000dcdc2812 */ /* 0x000fe400078efcff */
[----:B------:R-:W-:Y:S01]  /*3aa60*/  ISETP.LT.AND P3, PT, R3, UR42, !P0 ;  /* 0x0000002a03007c0c */ /* 0x000fe2000c761270 */
[----:B-1----:R-:W-:Y:S01]  /*3aa70*/  VIADD R6, R6, UR19 ;  /* 0x0000001306067c36 */ /* 0x002fe20008000000 */
[----:B------:R-:W-:-:S04]  /*3aa80*/  LOP3.LUT R220, R220, 0xf7ffffff, RZ, 0xc0, !PT ;  /* 0xf7ffffffdcdc7812 */ /* 0x000fc800078ec0ff */
[----:B------:R1:W-:Y:S01]  /*3aa90*/  STL [R1+0x1394], R6 ;  /* 0x0013940601007387 */ /* 0x0003e20000100800 */
[----:B------:R-:W-:Y:S02]  /*3aaa0*/  @P1 LOP3.LUT R220, R220, 0x8000000, RZ, 0xfc, !PT ;  /* 0x08000000dcdc1812 */ /* 0x000fe400078efcff */
[----:B------:R-:W-:Y:S01]  /*3aab0*/  ISETP.LT.AND P2, PT, R4, UR21, !P0 ;  /* 0x0000001504007c0c */ /* 0x000fe2000c741270 */
[----:B-1----:R-:W-:Y:S01]  /*3aac0*/  VIADD R6, R6, UR17 ;  /* 0x0000001106067c36 */ /* 0x002fe20008000000 */
[----:B------:R-:W-:-:S04]  /*3aad0*/  LOP3.LUT R220, R220, 0xfbffffff, RZ, 0xc0, !PT ;  /* 0xfbffffffdcdc7812 */ /* 0x000fc800078ec0ff */
[----:B------:R1:W-:Y:S01]  /*3aae0*/  STL [R1+0x13f0], R6 ;  /* 0x0013f00601007387 */ /* 0x0003e20000100800 */
[----:B------:R-:W-:Y:S01]  /*3aaf0*/  @P3 LOP3.LUT R220, R220, 0x4000000, RZ, 0xfc, !PT ;  /* 0x04000000dcdc3812 */ /* 0x000fe200078efcff */
[----:B-1----:R-:W-:Y:S01]  /*3ab00*/  VIADD R6, R6, UR13 ;  /* 0x0000000d06067c36 */ /* 0x002fe20008000000 */
[----:B------:R-:W-:-:S04]  /*3ab10*/  ISETP.LT.AND P1, PT, R5, UR18, !P0 ;  /* 0x0000001205007c0c */ /* 0x000fc8000c721270 */
[----:B------:R1:W-:Y:S01]  /*3ab20*/  STL [R1+0x13f4], R6 ;  /* 0x0013f40601007387 */ /* 0x0003e20000100800 */
[----:B------:R-:W-:Y:S01]  /*3ab30*/  LOP3.LUT R220, R220, 0xfdffffff, RZ, 0xc0, !PT ;  /* 0xfdffffffdcdc7812 */ /* 0x000fe200078ec0ff */
[----:B-1----:R-:W-:-:S03]  /*3ab40*/  VIADD R6, R6, UR48 ;  /* 0x0000003006067c36 */ /* 0x002fc60008000000 */
[----:B------:R-:W-:Y:S02]  /*3ab50*/  @P2 LOP3.LUT R220, R220, 0x2000000, RZ, 0xfc, !PT ;  /* 0x02000000dcdc2812 */ /* 0x000fe400078efcff */
[----:B------:R1:W-:Y:S02]  /*3ab60*/  STL [R1+0x1458], R6 ;  /* 0x0014580601007387 */ /* 0x0003e40000100800 */
[----:B------:R-:W-:Y:S02]  /*3ab70*/  LOP3.LUT R220, R220, 0xfeffffff, RZ, 0xc0, !PT ;  /* 0xfeffffffdcdc7812 */ /* 0x000fe400078ec0ff */
[----:B------:R-:W-:Y:S01]  /*3ab80*/  ISETP.LT.AND P0, PT, R2, UR11, !P0 ;  /* 0x0000000b02007c0c */ /* 0x000fe2000c701270 */
[----:B-1----:R-:W-:Y:S01]  /*3ab90*/  VIADD R6, R6, UR49 ;  /* 0x0000003106067c36 */ /* 0x002fe20008000000 */
[----:B------:R-:W-:-:S04]  /*3aba0*/  @P1 LOP3.LUT R220, R220, 0x1000000, RZ, 0xfc, !PT ;  /* 0x01000000dcdc1812 */ /* 0x000fc800078efcff */
[----:B------:R1:W-:Y:S01]  /*3abb0*/  STL [R1+0x145c], R6 ;  /* 0x00145c0601007387 */ /* 0x0003e20000100800 */
[----:B------:R-:W-:Y:S01]  /*3abc0*/  ISETP.GE.AND P1, PT, R117, UR23, PT ;  /* 0x0000001775007c0c */ /* 0x000fe2000bf26270 */
[----:B-1----:R-:W-:-:S03]  /*3abd0*/  VIADD R6, R6, UR50 ;  /* 0x0000003206067c36 */ /* 0x002fc60008000000 */
[----:B------:R-:W-:Y:S02]  /*3abe0*/  ISETP.LT.AND P4, PT, R5, UR8, !P1 ;  /* 0x0000000805007c0c */ /* 0x000fe4000cf81270 */
[----:B------:R1:W-:Y:S01]  /*3abf0*/  STL [R1+0x14c0], R6 ;  /* 0x0014c00601007387 */ /* 0x0003e20000100800 */
[----:B------:R-:W-:Y:S01]  /*3ac00*/  LOP3.LUT R220, R220, 0xff7fffff, RZ, 0xc0, !PT ;  /* 0xff7fffffdcdc7812 */ /* 0x000fe200078ec0ff */
[----:B-1----:R-:W-:-:S03]  /*3ac10*/  VIADD R6, R6, UR51 ;  /* 0x0000003306067c36 */ /* 0x002fc60008000000 */
[----:B------:R-:W-:Y:S02]  /*3ac20*/  @P0 LOP3.LUT R220, R220, 0x800000, RZ, 0xfc, !PT ;  /* 0x00800000dcdc0812 */ /* 0x000fe400078efcff */
[----:B------:R1:W-:Y:S02]  /*3ac30*/  STL [R1+0x14c4], R6 ;  /* 0x0014c40601007387 */ /* 0x0003e40000100800 */
[----:B------:R-:W-:Y:S01]  /*3ac40*/  LOP3.LUT R220, R220, 0x7fffffff, RZ, 0xc0, !PT ;  /* 0x7fffffffdcdc7812 */ /* 0x000fe200078ec0ff */
[----:B-1----:R-:W-:Y:S01]  /*3ac50*/  VIADD R6, R6, UR52 ;  /* 0x0000003406067c36 */ /* 0x002fe20008000000 */
[----:B------:R-:W-:-:S04]  /*3ac60*/  ISETP.GE.AND P0, PT, R31, UR47, PT ;  /* 0x0000002f1f007c0c */ /* 0x000fc8000bf06270 */
[----:B------:R1:W-:Y:S01]  /*3ac70*/  STL [R1+0x20b0], R6 ;  /* 0x0020b00601007387 */ /* 0x0003e20000100800 */
[----:B------:R-:W-:Y:S02]  /*3ac80*/  ISETP.LT.AND P3, PT, R2, UR6, !P1 ;  /* 0x0000000602007c0c */ /* 0x000fe4000cf61270 */
[----:B------:R-:W-:Y:S02]  /*3ac90*/  @P4 LOP3.LUT R220, R220, 0x80000000, RZ, 0xfc, !PT ;  /* 0x80000000dcdc4812 */ /* 0x000fe400078efcff */
[----:B------:R-:W-:Y:S02]  /*3aca0*/  ISETP.LT.AND P2, PT, R3, UR54, !P0 ;  /* 0x0000003603007c0c */ /* 0x000fe4000c741270 */
[----:B------:R-:W-:Y:S01]  /*3acb0*/  LOP3.LUT R220, R220, 0xffbfffff, RZ, 0xc0, !PT ;  /* 0xffbfffffdcdc7812 */ /* 0x000fe200078ec0ff */
[----:B0-----:R-:W-:-:S03]  /*3acc0*/  IMAD.SHL.U32 R171, R170, 0x10, RZ ;  /* 0x00000010aaab7824 */ /* 0x001fc600078e00ff */
[----:B------:R-:W-:Y:S01]  /*3acd0*/  LOP3.LUT R220, R220, 0xbfffffff, RZ, 0xc0, !PT ;  /* 0xbfffffffdcdc7812 */ /* 0x000fe200078ec0ff */
[----:B------:R-:W-:-:S03]  /*3ace0*/  IMAD.SHL.U32 R170, R170, 0x40, RZ ;  /* 0x00000040aaaa7824 */ /* 0x000fc600078e00ff */
[----:B------:R-:W-:Y:S02]  /*3acf0*/  @P3 LOP3.LUT R220, R220, 0x40000000, RZ, 0xfc, !PT ;  /* 0x40000000dcdc3812 */ /* 0x000fe400078efcff */
[----:B------:R-:W-:Y:S02]  /*3ad00*/  LOP3.LUT R171, R171, 0xf0, RZ, 0xc0, !PT ;  /* 0x000000f0abab7812 */ /* 0x000fe400078ec0ff */
[----:B------:R-:W-:Y:S02]  /*3ad10*/  LOP3.LUT R170, R170, 0x400, RZ, 0xc0, !PT ;  /* 0x00000400aaaa7812 */ /* 0x000fe400078ec0ff */
[----:B------:R-:W-:Y:S02]  /*3ad20*/  ISETP.GE.AND P6, PT, R2, UR22, PT ;  /* 0x0000001602007c0c */ /* 0x000fe4000bfc6270 */
[----:B------:R-:W-:Y:S01]  /*3ad30*/  @P2 LOP3.LUT R220, R220, 0x400000, RZ, 0xfc, !PT ;  /* 0x00400000dcdc2812 */ /* 0x000fe200078efcff */
[----:B------:R-:W2:Y:S01]  /*3ad40*/  LDL.LU R211, [R1+0x48] ;  /* 0x0000480001d37983 */ /* 0x000ea20000300800 */
[----:B------:R-:W-:Y:S01]  /*3ad50*/  IADD3 R7, R170, UR4, R171 ;  /* 0x00000004aa077c10 */ /* 0x000fe2000fffe0ab */
[----:B------:R-:W-:Y:S01]  /*3ad60*/  ULDC.64 UR52, c[0x0][0x228] ;  /* 0x00008a0000347ab9 */ /* 0x000fe20000000a00 */
[----:B------:R-:W-:Y:S01]  /*3ad70*/  ULDC.64 UR38, c[0x0][0x228] ;  /* 0x00008a0000267ab9 */ /* 0x000fe20000000a00 */
[----:B------:R-:W2:Y:S01]  /*3ad80*/  LDL.LU R209, [R1+0x474] ;  /* 0x0004740001d17983 */ /* 0x000ea20000300800 */
[----:B------:R-:W-:Y:S01]  /*3ad90*/  ULDC.64 UR32, c[0x0][0x228] ;  /* 0x00008a0000207ab9 */ /* 0x000fe20000000a00 */
[----:B-1----:R-:W0:Y:S01]  /*3ada0*/  S2R R6, SR_TID.X ;  /* 0x0000000000067919 */ /* 0x002e220000002100 */
[----:B------:R-:W-:Y:S01]  /*3adb0*/  BAR.SYNC.DEFER_BLOCKING 0x0 ;  /* 0x0000000000007b1d */ /* 0x000fe20000010000 */
[----:B------:R-:W-:-:S05]  /*3adc0*/  LOP3.LUT R222, R222, 0xffffdfff, RZ, 0xc0, !PT ;  /* 0xffffdfffdede7812 */ /* 0x000fca00078ec0ff */
[----:B------:R-:W-:Y:S01]  /*3add0*/  ULDC.64 UR30, c[0x0][0x228] ;  /* 0x00008a00001e7ab9 */ /* 0x000fe20000000a00 */
[----:B------:R-:W-:Y:S01]  /*3ade0*/  ULDC.64 UR26, c[0x0][0x228] ;  /* 0x00008a00001a7ab9 */ /* 0x000fe20000000a00 */
[----:B------:R-:W3:Y:S01]  /*3adf0*/  LDL.LU R210, [R1+0x44] ;  /* 0x0000440001d27983 */ /* 0x000ee20000300800 */
[----:B------:R-:W-:Y:S01]  /*3ae00*/  ULDC.64 UR50, c[0x0][0x228] ;  /* 0x00008a0000327ab9 */ /* 0x000fe20000000a00 */
[----:B------:R-:W-:Y:S01]  /*3ae10*/  ULDC.64 UR24, c[0x0][0x228] ;  /* 0x00008a0000187ab9 */ /* 0x000fe20000000a00 */
[----:B------:R-:W-:Y:S01]  /*3ae20*/  ULDC.64 UR36, c[0x0][0x228] ;  /* 0x00008a0000247ab9 */ /* 0x000fe20000000a00 */
[----:B------:R-:W3:Y:S01]  /*3ae30*/  LDL.LU R208, [R1+0x4b0] ;  /* 0x0004b00001d07983 */ /* 0x000ee20000300800 */
[----:B------:R-:W-:Y:S01]  /*3ae40*/  ULDC.64 UR34, c[0x0][0x228] ;  /* 0x00008a0000227ab9 */ /* 0x000fe20000000a00 */
[----:B------:R-:W-:Y:S01]  /*3ae50*/  ULDC.64 UR28, c[0x0][0x228] ;  /* 0x00008a00001c7ab9 */ /* 0x000fe20000000a00 */
[----:B------:R-:W-:Y:S01]  /*3ae60*/  ULDC.64 UR22, c[0x0][0x228] ;  /* 0x00008a0000167ab9 */ /* 0x000fe20000000a00 */
[----:B------:R-:W4:Y:S01]  /*3ae70*/  LDL.LU R199, [R1+0x2c] ;  /* 0x00002c0001c77983 */ /* 0x000f220000300800 */
[----:B------:R-:W-:Y:S01]  /*3ae80*/  ULDC.64 UR20, c[0x0][0x228] ;  /* 0x00008a0000147ab9 */ /* 0x000fe20000000a00 */
[----:B------:R-:W-:Y:S01]  /*3ae90*/  LOP3.LUT R220, R220, 0xffdfffff, RZ, 0xc0, !PT ;  /* 0xffdfffffdcdc7812 */ /* 0x000fe200078ec0ff */
[----:B------:R-:W-:Y:S01]  /*3aea0*/  ULDC.64 UR48, c[0x0][0x228] ;  /* 0x00008a0000307ab9 */ /* 0x000fe20000000a00 */
[----:B------:R-:W4:Y:S01]  /*3aeb0*/  LDL.LU R196, [R1+0x4bc] ;  /* 0x0004bc0001c47983 */ /* 0x000f220000300800 */
[----:B------:R-:W-:Y:S01]  /*3aec0*/  ULDC.64 UR18, c[0x0][0x228] ;  /* 0x00008a0000127ab9 */ /* 0x000fe20000000a00 */
[----:B------:R-:W-:Y:S01]  /*3aed0*/  ULDC.64 UR16, c[0x0][0x228] ;  /* 0x00008a0000107ab9 */ /* 0x000fe20000000a00 */
[----:B------:R-:W-:Y:S01]  /*3aee0*/  ULDC.64 UR14, c[0x0][0x228] ;  /* 0x00008a00000e7ab9 */ /* 0x000fe20000000a00 */
[----:B------:R-:W4:Y:S01]  /*3aef0*/  LDL.LU R251, [R1+0x718] ;  /* 0x0007180001fb7983 */ /* 0x000f220000300800 */
[----:B------:R-:W-:Y:S01]  /*3af00*/  ULDC.64 UR12, c[0x0][0x228] ;  /* 0x00008a00000c7ab9 */ /* 0x000fe20000000a00 */
[----:B------:R-:W-:Y:S01]  /*3af10*/  ULDC.64 UR10, c[0x0][0x228] ;  /* 0x00008a00000a7ab9 */ /* 0x000fe20000000a00 */
[----:B------:R-:W-:Y:S01]  /*3af20*/  ULDC.64 UR8, c[0x0][0x228] ;  /* 0x00008a0000087ab9 */ /* 0x000fe20000000a00 */
[----:B------:R-:W4:Y:S01]  /*3af30*/  LDL.LU R195, [R1+0x714] ;  /* 0x0007140001c37983 */ /* 0x000f220000300800 */
[----:B------:R-:W-:Y:S01]  /*3af40*/  ULDC.64 UR6, c[0x0][0x228] ;  /* 0x00008a0000067ab9 */ /* 0x000fe20000000a00 */
[----:B------:R-:W-:Y:S01]  /*3af50*/  ULDC UR59, c[0x0][0x228] ;  /* 0x00008a00003b7ab9 */ /* 0x000fe20000000800 */
[----:B------:R-:W-:Y:S01]  /*3af60*/  ULDC UR60, c[0x0][0x228] ;  /* 0x00008a00003c7ab9 */ /* 0x000fe20000000800 */
[----:B------:R-:W4:Y:S01]  /*3af70*/  LDL.LU R194, [R1+0x6d0] ;  /* 0x0006d00001c27983 */ /* 0x000f220000300800 */
[----:B------:R-:W-:Y:S01]  /*3af80*/  ULDC UR61, c[0x0][0x228] ;  /* 0x00008a00003d7ab9 */ /* 0x000fe20000000800 */
        /* <DEDUP_REMOVED lines=8> */
[----:B------:R-:W-:Y:S01]  /*3b010*/  VIADD R219, R0, 0x3d ;  /* 0x0000003d00db7836 */ /* 0x000fe20000000000 */
[----:B------:R-:W-:Y:S01]  /*3b020*/  ULDC.64 UR46, c[0x0][0x228] ;  /* 0x00008a00002e7ab9 */ /* 0x000fe20000000a00 */
        /* <DEDUP_REMOVED lines=12> */
[----:B0-----:R-:W-:-:S03]  /*3b0f0*/  LOP3.LUT R6, R6, 0x60, RZ, 0xc0, !PT ;  /* 0x0000006006067812 */ /* 0x001fc600078ec0ff */
[----:B------:R-:W-:Y:S02]  /*3b100*/  STL [R1+0x20c0], R11 ;  /* 0x0020c00b01007387 */ /* 0x000fe40000100800 */
[----:B------:R-:W-:Y:S02]  /*3b110*/  IMAD R7, R6, 0x8, R7 ;  /* 0x0000000806077824 */ /* 0x000fe400078e0207 */
[----:B------:R2:W-:Y:S04]  /*3b120*/  STL [R1+0x20bc], R10 ;  /* 0x0020bc0a01007387 */ /* 0x0005e80000100800 */
[----:B------:R3:W-:Y:S04]  /*3b130*/  STL [R1+0x20b8], R9 ;  /* 0x0020b80901007387 */ /* 0x0007e80000100800 */
[----:B------:R4:W-:Y:S01]  /*3b140*/  STL [R1+0x20b4], R8 ;  /* 0x0020b40801007387 */ /* 0x0009e20000100800 */
[----:B--2---:R-:W-:-:S05]  /*3b150*/  PRMT R10, R209, 0x5410, R211 ;  /* 0x00005410d10a7816 */ /* 0x004fca00000000d3 */
[----:B------:R-:W-:Y:S01]  /*3b160*/  STL [R1+0x4a0], R10 ;  /* 0x0004a00a01007387 */ /* 0x000fe20000100800 */
[----:B---3--:R-:W-:-:S05]  /*3b170*/  PRMT R9, R208, 0x5410, R210 ;  /* 0x00005410d0097816 */ /* 0x008fca00000000d2 */
[----:B------:R0:W-:Y:S01]  /*3b180*/  STL [R1+0x4b0], R9 ;  /* 0x0004b00901007387 */ /* 0x0001e20000100800 */
[----:B----4-:R-:W-:Y:S02]  /*3b190*/  PRMT R8, R196, 0x5410, R199 ;  /* 0x00005410c4087816 */ /* 0x010fe400000000c7 */
[----:B------:R-:W-:-:S03]  /*3b1a0*/  LOP3.LUT R20, R251, 0xffff, RZ, 0xc0, !PT ;  /* 0x0000fffffb147812 */ /* 0x000fc600078ec0ff */
[----:B------:R1:W-:Y:S04]  /*3b1b0*/  STL [R1+0x4bc], R8 ;  /* 0x0004bc0801007387 */ /* 0x0003e80000100800 */
[----:B------:R-:W2:Y:S04]  /*3b1c0*/  LDL.LU R196, [R1+0x6d4] ;  /* 0x0006d40001c47983 */ /* 0x000ea80000300800 */
[----:B------:R-:W3:Y:S01]  /*3b1d0*/  LDL.LU R251, [R1+0x5c8] ;  /* 0x0005c80001fb7983 */ /* 0x000ee20000300800 */
[----:B------:R-:W-:Y:S02]  /*3b1e0*/  LOP3.LUT R21, R195, 0xffff, RZ, 0xc0, !PT ;  /* 0x0000ffffc3157812 */ /* 0x000fe400078ec0ff */
[----:B------:R-:W-:Y:S01]  /*3b1f0*/  LOP3.LUT R22, R194, 0xffff, RZ, 0xc0, !PT ;  /* 0x0000ffffc2167812 */ /* 0x000fe200078ec0ff */
[----:B------:R-:W4:Y:S04]  /*3b200*/  LDL.LU R199, [R1+0x5c4] ;  /* 0x0005c40001c77983 */ /* 0x000f280000300800 */
[----:B------:R-:W4:Y:S04]  /*3b210*/  LDL.LU R195, [R1+0x5c0] ;  /* 0x0005c00001c37983 */ /* 0x000f280000300800 */
[----:B------:R-:W4:Y:S01]  /*3b220*/  LDL.LU R194, [R1+0x5b0] ;  /* 0x0005b00001c27983 */ /* 0x000f220000300800 */
[----:B------:R-:W-:-:S02]  /*3b230*/  LOP3.LUT R23, R207, 0xffff, RZ, 0xc0, !PT ;  /* 0x0000ffffcf177812 */ /* 0x000fc400078ec0ff */
[----:B------:R-:W-:Y:S02]  /*3b240*/  PRMT R16, R205, 0x4210, R20 ;  /* 0x00004210cd107816 */ /* 0x000fe40000000014 */
[----:B------:R-:W-:Y:S02]  /*3b250*/  PRMT R17, R206, 0x4210, R21 ;  /* 0x00004210ce117816 */ /* 0x000fe40000000015 */
[----:B------:R-:W-:Y:S02]  /*3b260*/  PRMT R18, R204, 0x4210, R22 ;  /* 0x00004210cc127816 */ /* 0x000fe40000000016 */
[----:B------:R-:W-:Y:S02]  /*3b270*/  PRMT R19, R203, 0x4210, R23 ;  /* 0x00004210cb137816 */ /* 0x000fe40000000017 */
[----:B0-----:R-:W-:-:S05]  /*3b280*/  PRMT R9, R201, 0x5410, R202 ;  /* 0x00005410c9097816 */ /* 0x001fca00000000ca */
[----:B------:R-:W-:Y:S01]  /*3b290*/  STL [R1+0x4e0], R9 ;  /* 0x0004e00901007387 */ /* 0x000fe20000100800 */
[----:B-1----:R-:W-:Y:S02]  /*3b2a0*/  PRMT R8, R198, 0x5410, R200 ;  /* 0x00005410c6087816 */ /* 0x002fe400000000c8 */
[----:B------:R-:W-:Y:S02]  /*3b2b0*/  PRMT R6, R192, 0x5410, R193 ;  /* 0x00005410c0067816 */ /* 0x000fe400000000c1 */
[----:B------:R-:W4:Y:S04]  /*3b2c0*/  LDL.LU R193, [R1+0x730] ;  /* 0x0007300001c17983 */ /* 0x000f280000300800 */
[----:B------:R-:W-:Y:S04]  /*3b2d0*/  STL [R1+0x4f0], R8 ;  /* 0x0004f00801007387 */ /* 0x000fe80000100800 */
[----:B------:R-:W4:Y:S01]  /*3b2e0*/  LDL.LU R192, [R1+0x72c] ;  /* 0x00072c0001c07983 */ /* 0x000f220000300800 */
[----:B------:R-:W-:-:S02]  /*3b2f0*/  LOP3.LUT R24, R197, 0xffff, RZ, 0xc0, !PT ;  /* 0x0000ffffc5187812 */ /* 0x000fc400078ec0ff */
[----:B------:R-:W-:Y:S01]  /*3b300*/  LOP3.LUT R26, R190, 0xffff, RZ, 0xc0, !PT ;  /* 0x0000ffffbe1a7812 */ /* 0x000fe200078ec0ff */
[----:B------:R0:W-:Y:S01]  /*3b310*/  STL [R1+0x4f4], R6 ;  /* 0x0004f40601007387 */ /* 0x0001e20000100800 */
[----:B------:R-:W-:Y:S02]  /*3b320*/  LOP3.LUT R25, R191, 0xffff, RZ, 0xc0, !PT ;  /* 0x0000ffffbf197812 */ /* 0x000fe400078ec0ff */
[----:B------:R-:W-:Y:S01]  /*3b330*/  PRMT R20, R120, 0x5210, R20 ;  /* 0x0000521078147816 */ /* 0x000fe20000000014 */
[----:B------:R-:W1:Y:S01]  /*3b340*/  S2R R190, SR_TID.X ;  /* 0x0000000000be7919 */ /* 0x000e620000002100 */
[----:B------:R-:W-:Y:S02]  /*3b350*/  PRMT R21, R121, 0x5210, R21 ;  /* 0x0000521079157816 */ /* 0x000fe40000000015 */
[----:B------:R-:W-:Y:S01]  /*3b360*/  PRMT R22, R119, 0x5210, R22 ;  /* 0x0000521077167816 */ /* 0x000fe20000000016 */
[----:B------:R-:W4:Y:S01]  /*3b370*/  LDL.LU R198, [R1+0x6e0] ;  /* 0x0006e00001c67983 */ /* 0x000f220000300800 */
[----:B------:R-:W-:-:S03]  /*3b380*/  PRMT R23, R118, 0x5210, R23 ;  /* 0x0000521076177816 */ /* 0x000fc60000000017 */
[----:B------:R-:W4:Y:S04]  /*3b390*/  LDL.LU R197, [R1+0x6dc] ;  /* 0x0006dc0001c57983 */ /* 0x000f280000300800 */
[----:B------:R-:W4:Y:S04]  /*3b3a0*/  LDL.LU R191, [R1+0x5e0] ;  /* 0x0005e00001bf7983 */ /* 0x000f280000300800 */
[----:B------:R3:W-:Y:S01]  /*3b3b0*/  STSM.16.M88.4 [R7], R16 ;  /* 0x0000001007007844 */ /* 0x0007e20000000200 */
[----:B-1----:R-:W-:-:S04]  /*3b3c0*/  LOP3.LUT R190, R190, 0x7f, RZ, 0xc0, !PT ;  /* 0x0000007fbebe7812 */ /* 0x002fc800078ec0ff */
[----:B0-----:R-:W-:Y:S01]  /*3b3d0*/  LEA R6, R190, UR4, 0x4 ;  /* 0x00000004be067c11 */ /* 0x001fe2000f8e20ff */
[----:B------:R-:W-:Y:S06]  /*3b3e0*/  BAR.SYNC.DEFER_BLOCKING 0x0 ;  /* 0x0000000000007b1d */ /* 0x000fec0000010000 */
[----:B------:R-:W-:Y:S01]  /*3b3f0*/  ULDC.64 UR4, c[0x0][0x228] ;  /* 0x00008a0000047ab9 */ /* 0x000fe20000000a00 */
[----:B------:R-:W0:Y:S01]  /*3b400*/  LDS.128 R8, [R6] ;  /* 0x0000000006087984 */ /* 0x000e220000000c00 */
[----:B------:R-:W-:Y:S01]  /*3b410*/  BAR.SYNC.DEFER_BLOCKING 0x0 ;  /* 0x0000000000007b1d */ /* 0x000fe20000010000 */
[----:B--2---:R-:W-:-:S05]  /*3b420*/  LOP3.LUT R27, R196, 0xffff, RZ, 0xc0, !PT ;  /* 0x0000ffffc41b7812 */ /* 0x004fca00078ec0ff */
[----:B------:R-:W2:Y:S01]  /*3b430*/  LDL.LU R196, [R1+0x5dc] ;  /* 0x0005dc0001c47983 */ /* 0x000ea20000300800 */
[----:B---3--:R-:W-:-:S03]  /*3b440*/  PRMT R16, R251, 0x4210, R24 ;  /* 0x00004210fb107816 */ /* 0x008fc60000000018 */
[----:B------:R-:W3:Y:S04]  /*3b450*/  LDL.LU R251, [R1+0x5d4] ;  /* 0x0005d40001fb7983 */ /* 0x000ee80000300800 */
[----:B------:R-:W2:Y:S04]  /*3b460*/  LDL.LU R190, [R1+0x5d0] ;  /* 0x0005d00001be7983 */ /* 0x000ea80000300800 */
[----:B------:R1:W-:Y:S04]  /*3b470*/  STSM.16.M88.4 [R7], R20 ;  /* 0x0000001407007844 */ /* 0x0003e80000000200 */
[----:B0-----:R-:W-:Y:S04]  /*3b480*/  STL.64 [R1+0x50], R8 ;  /* 0x0000500801007387 */ /* 0x001fe80000100a00 */
[----:B------:R-:W-:Y:S01]  /*3b490*/  STL.64 [R1+0x58], R10 ;  /* 0x0000580a01007387 */ /* 0x000fe20000100a00 */
[----:B------:R-:W-:Y:S01]  /*3b4a0*/  BAR.SYNC.DEFER_BLOCKING 0x0 ;  /* 0x0000000000007b1d */ /* 0x000fe20000010000 */
[----:B----4-:R-:W-:-:S02]  /*3b4b0*/  PRMT R17, R199, 0x4210, R25 ;  /* 0x00004210c7117816 */ /* 0x010fc40000000019 */
[----:B------:R-:W-:Y:S02]  /*3b4c0*/  PRMT R18, R195, 0x4210, R26 ;  /* 0x00004210c3127816 */ /* 0x000fe4000000001a */
[----:B------:R-:W-:Y:S01]  /*3b4d0*/  PRMT R19, R194, 0x4210, R27 ;  /* 0x00004210c2137816 */ /* 0x000fe2000000001b */
[----:B------:R-:W4:Y:S04]  /*3b4e0*/  LDL.LU R195, [R1+0x740] ;  /* 0x0007400001c37983 */ /* 0x000f280000300800 */
[----:B------:R-:W4:Y:S04]  /*3b4f0*/  LDL.LU R194, [R1+0x73c] ;  /* 0x00073c0001c27983 */ /* 0x000f280000300800 */
[----:B------:R-:W0:Y:S01]  /*3b500*/  LDS.128 R8, [R6] ;  /* 0x0000000006087984 */ /* 0x000e220000000c00 */
[----:B------:R-:W-:Y:S01]  /*3b510*/  BAR.SYNC.DEFER_BLOCKING 0x0 ;  /* 0x0000000000007b1d */ /* 0x000fe20000010000 */
[----:B-1----:R-:W-:-:S02]  /*3b520*/  PRMT R20, R125, 0x5210, R24 ;  /* 0x000052107d147816 */ /* 0x002fc40000000018 */
[----:B------:R-:W-:Y:S02]  /*3b530*/  PRMT R21, R124, 0x5210, R25 ;  /* 0x000052107c157816 */ /* 0x000fe40000000019 */
[----:B------:R-:W-:Y:S01]  /*3b540*/  LOP3.LUT R24, R193, 0xffff, RZ, 0xc0, !PT ;  /* 0x0000ffffc1187812 */ /* 0x000fe200078ec0ff */
[----:B------:R1:W-:Y:S01]  /*3b550*/  STSM.16.M88.4 [R7], R16 ;  /* 0x0000001007007844 */ /* 0x0003e20000000200 */
[----:B------:R-:W-:-:S03]  /*3b560*/  LOP3.LUT R25, R192, 0xffff, RZ, 0xc0, !PT ;  /* 0x0000ffffc0197812 */ /* 0x000fc600078ec0ff */
[----:B0-----:R-:W-:Y:S04]  /*3b570*/  STL.64 [R1+0x40], R8 ;  /* 0x0000400801007387 */ /* 0x001fe80000100a00 */
[----:B------:R-:W-:Y:S01]  /*3b580*/  STL.64 [R1+0x48], R10 ;  /* 0x0000480a01007387 */ /* 0x000fe20000100a00 */
[----:B------:R-:W-:Y:S06]  /*3b590*/  BAR.SYNC.DEFER_BLOCKING 0x0 ;  /* 0x0000000000007b1d */ /* 0x000fec0000010000 */
[----:B------:R-:W4:Y:S04]  /*3b5a0*/  LDL.LU R199, [R1+0x6e8] ;  /* 0x0006e80001c77983 */ /* 0x000f280000300800 */
[----:B------:R-:W4:Y:S04]  /*3b5b0*/  LDL.LU R193, [R1+0x6e4] ;  /* 0x0006e40001c17983 */ /* 0x000f280000300800 */
[----:B------:R-:W4:Y:S04]  /*3b5c0*/  LDL.LU R192, [R1+0x5f4] ;  /* 0x0005f40001c07983 */ /* 0x000f280000300800 */
[----:B------:R-:W0:Y:S01]  /*3b5d0*/  LDS.128 R8, [R6] ;  /* 0x0000000006087984 */ /* 0x000e220000000c00 */
[----:B------:R-:W-:-:S02]  /*3b5e0*/  PRMT R22, R123, 0x5210, R26 ;  /* 0x000052107b167816 */ /* 0x000fc4000000001a */
[----:B------:R-:W-:Y:S01]  /*3b5f0*/  PRMT R23, R122, 0x5210, R27 ;  /* 0x000052107a177816 */ /* 0x000fe2000000001b */
[----:B------:R-:W-:Y:S01]  /*3b600*/  BAR.SYNC.DEFER_BLOCKING 0x0 ;  /* 0x0000000000007b1d */ /* 0x000fe20000010000 */
[----:B------:R-:W-:Y:S02]  /*3b610*/  LOP3.LUT R26, R198, 0xffff, RZ, 0xc0, !PT ;  /* 0x0000ffffc61a7812 */ /* 0x000fe400078ec0ff */
[----:B------:R-:W-:Y:S02]  /*3b620*/  LOP3.LUT R27, R197, 0xffff, RZ, 0xc0, !PT ;  /* 0x0000ffffc51b7812 */ /* 0x000fe400078ec0ff */
[----:B-1----:R-:W-:Y:S01]  /*3b630*/  PRMT R16, R191, 0x4210, R24 ;  /* 0x00004210bf107816 */ /* 0x002fe20000000018 */
[----:B------:R-:W4:Y:S04]  /*3b640*/  LDL.LU R198, [R1+0x5f0] ;  /* 0x0005f00001c67983 */ /* 0x000f280000300800 */
[----:B------:R-:W4:Y:S04]  /*3b650*/  LDL.LU R197, [R1+0x5e8] ;  /* 0x0005e80001c57983 */ /* 0x000f280000300800 */
[----:B------:R-:W4:Y:S04]  /*3b660*/  LDL.LU R191, [R1+0x5e4] ;  /* 0x0005e40001bf7983 */ /* 0x000f280000300800 */
[----:B0-----:R-:W-:Y:S04]  /*3b670*/  STL.64 [R1+0x30], R8 ;  /* 0x0000300801007387 */ /* 0x001fe80000100a00 */
[----:B------:R-:W-:Y:S04]  /*3b680*/  STL.64 [R1+0x38], R10 ;  /* 0x0000380a01007387 */ /* 0x000fe80000100a00 */
[----:B------:R-:W-:Y:S01]  /*3b690*/  STSM.16.M88.4 [R7], R20 ;  /* 0x0000001407007844 */ /* 0x000fe20000000200 */
[----:B------:R-:W-:Y:S06]  /*3b6a0*/  BAR.SYNC.DEFER_BLOCKING 0x0 ;  /* 0x0000000000007b1d */ /* 0x000fec0000010000 */
[----:B------:R-:W0:Y:S01]  /*3b6b0*/  LDS.128 R8, [R6] ;  /* 0x0000000006087984 */ /* 0x000e220000000c00 */
[----:B---3--:R-:W-:-:S03]  /*3b6c0*/  PRMT R18, R251, 0x4210, R26 ;  /* 0x00004210fb127816 */ /* 0x008fc6000000001a */
[----:B------:R-:W3:Y:S01]  /*3b6d0*/  LDL.LU R251, [R1+0x750] ;  /* 0x0007500001fb7983 */ /* 0x000ee20000300800 */
[----:B--2---:R-:W-:-:S03]  /*3b6e0*/  PRMT R19, R190, 0x4210, R27 ;  /* 0x00004210be137816 */ /* 0x004fc6000000001b */
[----:B------:R-:W2:Y:S01]  /*3b6f0*/  LDL.LU R190, [R1+0x74c] ;  /* 0x00074c0001be7983 */ /* 0x000ea20000300800 */
[----:B------:R-:W-:Y:S01]  /*3b700*/  PRMT R17, R196, 0x4210, R25 ;  /* 0x00004210c4117816 */ /* 0x000fe20000000019 */
[----:B------:R-:W-:Y:S06]  /*3b710*/  BAR.SYNC.DEFER_BLOCKING 0x0 ;  /* 0x0000000000007b1d */ /* 0x000fec0000010000 */
[----:B------:R1:W-:Y:S04]  /*3b720*/  STSM.16.M88.4 [R7], R16 ;  /* 0x0000001007007844 */ /* 0x0003e80000000200 */
[----:B0-----:R-:W-:Y:S04]  /*3b730*/  STL.64 [R1+0x20], R8 ;  /* 0x0000200801007387 */ /* 0x001fe80000100a00 */
[----:B------:R-:W-:Y:S01]  /*3b740*/  STL.64 [R1+0x28], R10 ;  /* 0x0000280a01007387 */ /* 0x000fe20000100a00 */
[----:B------:R-:W-:Y:S01]  /*3b750*/  BAR.SYNC.DEFER_BLOCKING 0x0 ;  /* 0x0000000000007b1d */ /* 0x000fe20000010000 */
[----:B------:R-:W-:-:S02]  /*3b760*/  PRMT R20, R130, 0x5210, R24 ;  /* 0x0000521082147816 */ /* 0x000fc40000000018 */
[----:B------:R-:W-:Y:S02]  /*3b770*/  PRMT R21, R129, 0x5210, R25 ;  /* 0x0000521081157816 */ /* 0x000fe40000000019 */
[----:B------:R-:W-:Y:S02]  /*3b780*/  PRMT R22, R128, 0x5210, R26 ;  /* 0x0000521080167816 */ /* 0x000fe4000000001a */
[----:B------:R-:W-:Y:S01]  /*3b790*/  PRMT R23, R126, 0x5210, R27 ;  /* 0x000052107e177816 */ /* 0x000fe2000000001b */
[----:B------:R-:W2:Y:S04]  /*3b7a0*/  LDL.LU R196, [R1+0x6f0] ;  /* 0x0006f00001c47983 */ /* 0x000ea80000300800 */
[----:B------:R-:W0:Y:S01]  /*3b7b0*/  LDS.128 R8, [R6] ;  /* 0x0000000006087984 */ /* 0x000e220000000c00 */
[----:B------:R-:W-:Y:S01]  /*3b7c0*/  BAR.SYNC.DEFER_BLOCKING 0x0 ;  /* 0x0000000000007b1d */ /* 0x000fe20000010000 */
[----:B----4-:R-:W-:-:S02]  /*3b7d0*/  LOP3.LUT R24, R195, 0xffff, RZ, 0xc0, !PT ;  /* 0x0000ffffc3187812 */ /* 0x010fc400078ec0ff */
[----:B------:R-:W-:-:S03]  /*3b7e0*/  LOP3.LUT R25, R194, 0xffff, RZ, 0xc0, !PT ;  /* 0x0000ffffc2197812 */ /* 0x000fc600078ec0ff */
[----:B------:R-:W4:Y:S04]  /*3b7f0*/  LDL.LU R195, [R1+0x6ec] ;  /* 0x0006ec0001c37983 */ /* 0x000f280000300800 */
[----:B------:R-:W4:Y:S04]  /*3b800*/  LDL.LU R194, [R1+0x604] ;  /* 0x0006040001c27983 */ /* 0x000f280000300800 */
[----:B------:R0:W-:Y:S01]  /*3b810*/  STSM.16.M88.4 [R7], R20 ;  /* 0x0000001407007844 */ /* 0x0001e20000000200 */
[----:B------:R-:W-:-:S03]  /*3b820*/  LOP3.LUT R26, R199, 0xffff, RZ, 0xc0, !PT ;  /* 0x0000ffffc71a7812 */ /* 0x000fc600078ec0ff */
[----:B------:R-:W4:Y:S01]  /*3b830*/  LDL.LU R199, [R1+0x600] ;  /* 0x0006000001c77983 */ /* 0x000f220000300800 */
[----:B------:R-:W-:-:S03]  /*3b840*/  LOP3.LUT R27, R193, 0xffff, RZ, 0xc0, !PT ;  /* 0x0000ffffc11b7812 */ /* 0x000fc600078ec0ff */
[----:B------:R-:W4:Y:S01]  /*3b850*/  LDL.LU R193, [R1+0x5fc] ;  /* 0x0005fc0001c17983 */ /* 0x000f220000300800 */
[----:B-1----:R-:W-:-:S03]  /*3b860*/  PRMT R16, R192, 0x4210, R24 ;  /* 0x00004210c0107816 */ /* 0x002fc60000000018 */
[----:B------:R-:W4:Y:S04]  /*3b870*/  LDL.LU R192, [R1+0x5cc] ;  /* 0x0005cc0001c07983 */ /* 0x000f280000300800 */
[----:B0-----:R-:W-:Y:S04]  /*3b880*/  STL.64 [R1+0xa0], R8 ;  /* 0x0000a00801007387 */ /* 0x001fe80000100a00 */
[----:B------:R-:W-:Y:S01]  /*3b890*/  STL.64 [R1+0xa8], R10 ;  /* 0x0000a80a01007387 */ /* 0x000fe20000100a00 */
[----:B------:R-:W-:Y:S06]  /*3b8a0*/  BAR.SYNC.DEFER_BLOCKING 0x0 ;  /* 0x0000000000007b1d */ /* 0x000fec0000010000 */
[----:B------:R-:W0:Y:S01]  /*3b8b0*/  LDS.128 R8, [R6] ;  /* 0x0000000006087984 */ /* 0x000e220000000c00 */
[----:B------:R-:W-:-:S02]  /*3b8c0*/  PRMT R17, R198, 0x4210, R25 ;  /* 0x00004210c6117816 */ /* 0x000fc40000000019 */
[----:B------:R-:W-:Y:S01]  /*3b8d0*/  PRMT R19, R191, 0x4210, R27 ;  /* 0x00004210bf137816 */ /* 0x000fe2000000001b */
[----:B------:R-:W4:Y:S04]  /*3b8e0*/  LDL.LU R198, [R1+0x760] ;  /* 0x0007600001c67983 */ /* 0x000f280000300800 */
[----:B------:R-:W4:Y:S01]  /*3b8f0*/  LDL.LU R191, [R1+0x75c] ;  /* 0x00075c0001bf7983 */ /* 0x000f220000300800 */
[----:B------:R-:W-:Y:S02]  /*3b900*/  PRMT R18, R197, 0x4210, R26 ;  /* 0x00004210c5127816 */ /* 0x000fe4000000001a */
[----:B------:R-:W-:Y:S01]  /*3b910*/  PRMT R20, R133, 0x5210, R24 ;  /* 0x0000521085147816 */ /* 0x000fe20000000018 */
[----:B------:R-:W-:Y:S01]  /*3b920*/  BAR.SYNC.DEFER_BLOCKING 0x0 ;  /* 0x0000000000007b1d */ /* 0x000fe20000010000 */
[----:B------:R-:W-:-:S05]  /*3b930*/  PRMT R21, R131, 0x5210, R25 ;  /* 0x0000521083157816 */ /* 0x000fca0000000019 */
[----:B0-----:R-:W-:Y:S04]  /*3b940*/  STL.64 [R1+0x90], R8 ;  /* 0x0000900801007387 */ /* 0x001fe80000100a00 */
[----:B------:R-:W-:Y:S04]  /*3b950*/  STL.64 [R1+0x98], R10 ;  /* 0x0000980a01007387 */ /* 0x000fe80000100a00 */
[----:B------:R-:W4:Y:S01]  /*3b960*/  LDL.LU R197, [R1+0x6f8] ;  /* 0x0006f80001c57983 */ /* 0x000f220000300800 */
[----:B---3--:R-:W-:-:S03]  /*3b970*/  LOP3.LUT R24, R251, 0xffff, RZ, 0xc0, !PT ;  /* 0x0000fffffb187812 */ /* 0x008fc600078ec0ff */
[----:B------:R-:W3:Y:S01]  /*3b980*/  LDL.LU R251, [R1+0x6f4] ;  /* 0x0006f40001fb7983 */ /* 0x000ee20000300800 */
[----:B--2---:R-:W-:-:S03]  /*3b990*/  LOP3.LUT R25, R190, 0xffff, RZ, 0xc0, !PT ;  /* 0x0000ffffbe197812 */ /* 0x004fc600078ec0ff */
[----:B------:R-:W2:Y:S04]  /*3b9a0*/  LDL.LU R190, [R1+0x614] ;  /* 0x0006140001be7983 */ /* 0x000ea80000300800 */
[----:B------:R0:W-:Y:S01]  /*3b9b0*/  STSM.16.M88.4 [R7], R16 ;  /* 0x0000001007007844 */ /* 0x0001e20000000200 */
[----:B------:R-:W-:Y:S01]  /*3b9c0*/  BAR.SYNC.DEFER_BLOCKING 0x0 ;  /* 0x0000000000007b1d */ /* 0x000fe20000010000 */
[----:B------:R-:W-:Y:S02]  /*3b9d0*/  PRMT R22, R132, 0x5210, R26 ;  /* 0x0000521084167816 */ /* 0x000fe4000000001a */
[----:B------:R-:W-:-:S03]  /*3b9e0*/  PRMT R23, R127, 0x5210, R27 ;  /* 0x000052107f177816 */ /* 0x000fc6000000001b */
[----:B------:R-:W1:Y:S02]  /*3b9f0*/  LDS.128 R8, [R6] ;  /* 0x0000000006087984 */ /* 0x000e640000000c00 */
[----:B------:R-:W-:Y:S06]  /*3ba00*/  BAR.SYNC.DEFER_BLOCKING 0x0 ;  /* 0x0000000000007b1d */ /* 0x000fec0000010000 */
[----:B------:R1:W-:Y:S01]  /*3ba10*/  STSM.16.M88.4 [R7], R20 ;  /* 0x0000001407007844 */ /* 0x0003e20000000200 */
[----:B------:R-:W-:-:S03]  /*3ba20*/  LOP3.LUT R26, R196, 0xffff, RZ, 0xc0, !PT ;  /* 0x0000ffffc41a7812 */ /* 0x000fc600078ec0ff */
[----:B------:R-:W2:Y:S01]  /*3ba30*/  LDL.LU R196, [R1+0x610] ;  /* 0x0006100001c47983 */ /* 0x000ea20000300800 */
[----:B----4-:R-:W-:-:S03]  /*3ba40*/  LOP3.LUT R27, R195, 0xffff, RZ, 0xc0, !PT ;  /* 0x0000ffffc31b7812 */ /* 0x010fc600078ec0ff */
[----:B------:R-:W4:Y:S01]  /*3ba50*/  LDL.LU R195, [R1+0x60c] ;  /* 0x00060c0001c37983 */ /* 0x000f220000300800 */
[----:B0-----:R-:W-:-:S03]  /*3ba60*/  PRMT R16, R194, 0x4210, R24 ;  /* 0x00004210c2107816 */ /* 0x001fc60000000018 */
[----:B------:R-:W4:Y:S04]  /*3ba70*/  LDL.LU R194, [R1+0x5d8] ;  /* 0x0005d80001c27983 */ /* 0x000f280000300800 */
[----:B-1----:R-:W-:Y:S04]  /*3ba80*/  STL.64 [R1+0x80], R8 ;  /* 0x0000800801007387 */ /* 0x002fe80000100a00 */
[----:B------:R-:W-:Y:S01]  /*3ba90*/  STL.64 [R1+0x88], R10 ;  /* 0x0000880a01007387 */ /* 0x000fe20000100a00 */
[----:B------:R-:W-:Y:S06]  /*3baa0*/  BAR.SYNC.DEFER_BLOCKING 0x0 ;  /* 0x0000000000007b1d */ /* 0x000fec0000010000 */
[----:B------:R-:W0:Y:S01]  /*3bab0*/  LDS.128 R8, [R6] ;  /* 0x0000000006087984 */ /* 0x000e220000000c00 */
[----:B------:R-:W-:-:S02]  /*3bac0*/  PRMT R18, R193, 0x4210, R26 ;  /* 0x00004210c1127816 */ /* 0x000fc4000000001a */
[----:B------:R-:W-:Y:S01]  /*3bad0*/  PRMT R19, R192, 0x4210, R27 ;  /* 0x00004210c0137816 */ /* 0x000fe2000000001b */
[----:B------:R-:W4:Y:S01]  /*3bae0*/  LDL.LU R193, [R1+0x768] ;  /* 0x0007680001c17983 */ /* 0x000f220000300800 */
[--C-:B------:R-:W-:Y:S01]  /*3baf0*/  PRMT R17, R199, 0x4210, R25.reuse ;  /* 0x00004210c7117816 */ /* 0x100fe20000000019 */
[----:B------:R-:W-:Y:S01]  /*3bb00*/  BAR.SYNC.DEFER_BLOCKING 0x0 ;  /* 0x0000000000007b1d */ /* 0x000fe20000010000 */
[----:B------:R-:W-:Y:S02]  /*3bb10*/  PRMT R20, R138, 0x5210, R24 ;  /* 0x000052108a147816 */ /* 0x000fe40000000018 */
[----:B------:R-:W-:-:S03]  /*3bb20*/  PRMT R21, R137, 0x5210, R25 ;  /* 0x0000521089157816 */ /* 0x000fc60000000019 */
[----:B------:R-:W4:Y:S01]  /*3bb30*/  LDL.LU R192, [R1+0x764] ;  /* 0x0007640001c07983 */ /* 0x000f220000300800 */
[----:B------:R-:W-:Y:S02]  /*3bb40*/  PRMT R22, R136, 0x5210, R26 ;  /* 0x0000521088167816 */ /* 0x000fe4000000001a */
[----:B------:R-:W-:Y:S02]  /*3bb50*/  PRMT R23, R135, 0x5210, R27 ;  /* 0x0000521087177816 */ /* 0x000fe4000000001b */
[----:B------:R-:W-:Y:S02]  /*3bb60*/  LOP3.LUT R24, R198, 0xffff, RZ, 0xc0, !PT ;  /* 0x0000ffffc6187812 */ /* 0x000fe400078ec0ff */
[----:B------:R-:W-:Y:S01]  /*3bb70*/  LOP3.LUT R25, R191, 0xffff, RZ, 0xc0, !PT ;  /* 0x0000ffffbf197812 */ /* 0x000fe200078ec0ff */
[----:B0-----:R-:W-:Y:S04]  /*3bb80*/  STL.64 [R1+0x70], R8 ;  /* 0x0000700801007387 */ /* 0x001fe80000100a00 */
[----:B------:R-:W-:Y:S04]  /*3bb90*/  STL.64 [R1+0x78], R10 ;  /* 0x0000780a01007387 */ /* 0x000fe80000100a00 */
[----:B------:R-:W4:Y:S04]  /*3bba0*/  LDL.LU R199, [R1+0x700] ;  /* 0x0007000001c77983 */ /* 0x000f280000300800 */
[----:B------:R-:W4:Y:S04]  /*3bbb0*/  LDL.LU R198, [R1+0x6fc] ;  /* 0x0006fc0001c67983 */ /* 0x000f280000300800 */
[----:B------:R-:W4:Y:S04]  /*3bbc0*/  LDL.LU R191, [R1+0x624] ;  /* 0x0006240001bf7983 */ /* 0x000f280000300800 */
[----:B------:R2:W-:Y:S01]  /*3bbd0*/  STSM.16.M88.4 [R7], R16 ;  /* 0x0000001007007844 */ /* 0x0005e20000000200 */
[----:B------:R-:W-:Y:S01]  /*3bbe0*/  BAR.SYNC.DEFER_BLOCKING 0x0 ;  /* 0x0000000000007b1d */ /* 0x000fe20000010000 */
[----:B------:R-:W-:-:S05]  /*3bbf0*/  LOP3.LUT R26, R197, 0xffff, RZ, 0xc0, !PT ;  /* 0x0000ffffc51a7812 */ /* 0x000fca00078ec0ff */
[----:B------:R-:W4:Y:S04]  /*3bc00*/  LDL.LU R197, [R1+0x620] ;  /* 0x0006200001c57983 */ /* 0x000f280000300800 */
[----:B------:R-:W0:Y:S01]  /*3bc10*/  LDS.128 R8, [R6] ;  /* 0x0000000006087984 */ /* 0x000e220000000c00 */
[----:B------:R-:W-:Y:S01]  /*3bc20*/  BAR.SYNC.DEFER_BLOCKING 0x0 ;  /* 0x0000000000007b1d */ /* 0x000fe20000010000 */
[----:B---3--:R-:W-:-:S05]  /*3bc30*/  LOP3.LUT R27, R251, 0xffff, RZ, 0xc0, !PT ;  /* 0x0000fffffb1b7812 */ /* 0x008fca00078ec0ff */
[----:B------:R-:W3:Y:S01]  /*3bc40*/  LDL.LU R251, [R1+0x61c] ;  /* 0x00061c0001fb7983 */ /* 0x000ee20000300800 */
[----:B--2---:R-:W-:-:S03]  /*3bc50*/  PRMT R16, R190, 0x4210, R24 ;  /* 0x00004210be107816 */ /* 0x004fc60000000018 */
[----:B------:R-:W2:Y:S04]  /*3bc60*/  LDL.LU R190, [R1+0x618] ;  /* 0x0006180001be7983 */ /* 0x000ea80000300800 */
[----:B------:R1:W-:Y:S04]  /*3bc70*/  STSM.16.M88.4 [R7], R20 ;  /* 0x0000001407007844 */ /* 0x0003e80000000200 */
[----:B0-----:R-:W-:Y:S04]  /*3bc80*/  STL.64 [R1+0x60], R8 ;  /* 0x0000600801007387 */ /* 0x001fe80000100a00 */
[----:B------:R-:W-:Y:S01]  /*3bc90*/  STL.64 [R1+0x68], R10 ;  /* 0x0000680a01007387 */ /* 0x000fe20000100a00 */
[----:B------:R-:W-:Y:S06]  /*3bca0*/  BAR.SYNC.DEFER_BLOCKING 0x0 ;  /* 0x0000000000007b1d */ /* 0x000fec0000010000 */
[----:B------:R-:W0:Y:S01]  /*3bcb0*/  LDS.128 R8, [R6] ;  /* 0x0000000006087984 */ /* 0x000e220000000c00 */
[----:B-1----:R-:W-:-:S02]  /*3bcc0*/  PRMT R20, R142, 0x5210, R24 ;  /* 0x000052108e147816 */ /* 0x002fc40000000018 */
[----:B------:R-:W-:Y:S02]  /*3bcd0*/  PRMT R21, R143, 0x5210, R25 ;  /* 0x000052108f157816 */ /* 0x000fe40000000019 */
[----:B------:R-:W-:Y:S02]  /*3bce0*/  PRMT R22, R141, 0x5210, R26 ;  /* 0x000052108d167816 */ /* 0x000fe4000000001a */
[----:B------:R-:W-:Y:S01]  /*3bcf0*/  PRMT R23, R134, 0x5210, R27 ;  /* 0x0000521086177816 */ /* 0x000fe2000000001b */
[----:B------:R-:W-:Y:S01]  /*3bd00*/  BAR.SYNC.DEFER_BLOCKING 0x0 ;  /* 0x0000000000007b1d */ /* 0x000fe20000010000 */
[----:B------:R-:W-:-:S05]  /*3bd10*/  PRMT R17, R196, 0x4210, R25 ;  /* 0x00004210c4117816 */ /* 0x000fca0000000019 */
[----:B------:R-:W2:Y:S01]  /*3bd20*/  LDL.LU R196, [R1+0x770] ;  /* 0x0007700001c47983 */ /* 0x000ea20000300800 */
[----:B----4-:R-:W-:-:S03]  /*3bd30*/  PRMT R18, R195, 0x4210, R26 ;  /* 0x00004210c3127816 */ /* 0x010fc6000000001a */
[----:B------:R-:W4:Y:S01]  /*3bd40*/  LDL.LU R195, [R1+0x76c] ;  /* 0x00076c0001c37983 */ /* 0x000f220000300800 */
[----:B------:R-:W-:-:S03]  /*3bd50*/  PRMT R19, R194, 0x4210, R27 ;  /* 0x00004210c2137816 */ /* 0x000fc6000000001b */
[----:B0-----:R-:W-:Y:S04]  /*3bd60*/  STL.64 [R1+0x10], R8 ;  /* 0x0000100801007387 */ /* 0x001fe80000100a00 */
[----:B------:R-:W-:Y:S04]  /*3bd70*/  STL.64 [R1+0x18], R10 ;  /* 0x0000180a01007387 */ /* 0x000fe80000100a00 */
[----:B------:R-:W4:Y:S04]  /*3bd80*/  LDL.LU R194, [R1+0x708] ;  /* 0x0007080001c27983 */ /* 0x000f280000300800 */
[----:B------:R0:W-:Y:S01]  /*3bd90*/  STSM.16.M88.4 [R7], R16 ;  /* 0x0000001007007844 */ /* 0x0001e20000000200 */
[----:B------:R-:W-:Y:S01]  /*3bda0*/  BAR.SYNC.DEFER_BLOCKING 0x0 ;  /* 0x0000000000007b1d */ /* 0x000fe20000010000 */
[----:B------:R-:W-:-:S05]  /*3bdb0*/  LOP3.LUT R24, R193, 0xffff, RZ, 0xc0, !PT ;  /* 0x0000ffffc1187812 */ /* 0x000fca00078ec0ff */
[----:B------:R-:W4:Y:S04]  /*3bdc0*/  LDL.LU R193, [R1+0x704] ;  /* 0x0007040001c17983 */ /* 0x000f280000300800 */
[----:B------:R-:W1:Y:S01]  /*3bdd0*/  LDS.128 R8, [R6] ;  /* 0x0000000006087984 */ /* 0x000e620000000c00 */
[----:B------:R-:W-:Y:S01]  /*3bde0*/  BAR.SYNC.DEFER_BLOCKING 0x0 ;  /* 0x0000000000007b1d */ /* 0x000fe20000010000 */
[----:B------:R-:W-:-:S05]  /*3bdf0*/  LOP3.LUT R25, R192, 0xffff, RZ, 0xc0, !PT ;  /* 0x0000ffffc0197812 */ /* 0x000fca00078ec0ff */
[----:B------:R-:W4:Y:S01]  /*3be00*/  LDL.LU R192, [R1+0x634] ;  /* 0x0006340001c07983 */ /* 0x000f220000300800 */
[----:B------:R-:W-:-:S03]  /*3be10*/  LOP3.LUT R26, R199, 0xffff, RZ, 0xc0, !PT ;  /* 0x0000ffffc71a7812 */ /* 0x000fc600078ec0ff */
[----:B------:R-:W4:Y:S01]  /*3be20*/  LDL.LU R199, [R1+0x630] ;  /* 0x0006300001c77983 */ /* 0x000f220000300800 */
[----:B------:R-:W-:-:S03]  /*3be30*/  LOP3.LUT R27, R198, 0xffff, RZ, 0xc0, !PT ;  /* 0x0000ffffc61b7812 */ /* 0x000fc600078ec0ff */
[----:B------:R-:W4:Y:S01]  /*3be40*/  LDL.LU R198, [R1+0x62c] ;  /* 0x00062c0001c67983 */ /* 0x000f220000300800 */
[----:B0-----:R-:W-:-:S03]  /*3be50*/  PRMT R16, R191, 0x4210, R24 ;  /* 0x00004210bf107816 */ /* 0x001fc60000000018 */
[----:B------:R-:W4:Y:S01]  /*3be60*/  LDL.LU R191, [R1+0x628] ;  /* 0x0006280001bf7983 */ /* 0x000f220000300800 */
[----:B------:R-:W-:Y:S02]  /*3be70*/  PRMT R17, R197, 0x4210, R25 ;  /* 0x00004210c5117816 */ /* 0x000fe40000000019 */
[----:B---3--:R-:W-:Y:S02]  /*3be80*/  PRMT R18, R251, 0x4210, R26 ;  /* 0x00004210fb127816 */ /* 0x008fe4000000001a */
[----:B------:R-:W3:Y:S01]  /*3be90*/  LDL.LU R251, [R1+0x778] ;  /* 0x0007780001fb7983 */ /* 0x000ee20000300800 */
[----:B--2---:R-:W-:-:S03]  /*3bea0*/  PRMT R19, R190, 0x4210, R27 ;  /* 0x00004210be137816 */ /* 0x004fc6000000001b */
[----:B------:R-:W2:Y:S04]  /*3beb0*/  LDL.LU R190, [R1+0x774] ;  /* 0x0007740001be7983 */ /* 0x000ea80000300800 */
[----:B-1----:R-:W-:Y:S04]  /*3bec0*/  STL.64 [R1], R8 ;  /* 0x0000000801007387 */ /* 0x002fe80000100a00 */
[----:B------:R-:W-:Y:S04]  /*3bed0*/  STL.64 [R1+0x8], R10 ;  /* 0x0000080a01007387 */ /* 0x000fe80000100a00 */
[----:B------:R-:W2:Y:S04]  /*3bee0*/  LDL.LU R197, [R1+0x710] ;  /* 0x0007100001c57983 */ /* 0x000ea80000300800 */
[----:B------:R0:W-:Y:S01]  /*3bef0*/  STSM.16.M88.4 [R7], R20 ;  /* 0x0000001407007844 */ /* 0x0001e20000000200 */
[----:B------:R-:W-:Y:S06]  /*3bf00*/  BAR.SYNC.DEFER_BLOCKING 0x0 ;  /* 0x0000000000007b1d */ /* 0x000fec0000010000 */
[----:B------:R-:W1:Y:S02]  /*3bf10*/  LDS.128 R28, [R6] ;  /* 0x00000000061c7984 */ /* 0x000e640000000c00 */
[----:B------:R-:W-:Y:S06]  /*3bf20*/  BAR.SYNC.DEFER_BLOCKING 0x0 ;  /* 0x0000000000007b1d */ /* 0x000fec0000010000 */
[----:B------:R1:W-:Y:S02]  /*3bf30*/  STSM.16.M88.4 [R7], R16 ;  /* 0x0000001007007844 */ /* 0x0003e40000000200 */
[----:B------:R-:W-:Y:S01]  /*3bf40*/  BAR.SYNC.DEFER_BLOCKING 0x0 ;  /* 0x0000000000007b1d */ /* 0x000fe20000010000 */
[----:B0-----:R-:W-:-:S02]  /*3bf50*/  PRMT R20, R146, 0x5210, R24 ;  /* 0x0000521092147816 */ /* 0x001fc40000000018 */
[----:B------:R-:W-:-:S03]  /*3bf60*/  PRMT R21, R144, 0x5210, R25 ;  /* 0x0000521090157816 */ /* 0x000fc60000000019 */
[----:B------:R-:W0:Y:S01]  /*3bf70*/  LDS.128 R36, [R6] ;  /* 0x0000000006247984 */ /* 0x000e220000000c00 */
[----:B------:R-:W-:Y:S02]  /*3bf80*/  PRMT R22, R145, 0x5210, R26 ;  /* 0x0000521091167816 */ /* 0x000fe4000000001a */
[----:B------:R-:W-:Y:S01]  /*3bf90*/  PRMT R23, R139, 0x5210, R27 ;  /* 0x000052108b177816 */ /* 0x000fe2000000001b */
[----:B------:R-:W-:Y:S06]  /*3bfa0*/  BAR.SYNC.DEFER_BLOCKING 0x0 ;  /* 0x0000000000007b1d */ /* 0x000fec0000010000 */
[----:B------:R-:W-:Y:S02]  /*3bfb0*/  STSM.16.M88.4 [R7], R20 ;  /* 0x0000001407007844 */ /* 0x000fe40000000200 */
[----:B------:R-:W-:Y:S01]  /*3bfc0*/  BAR.SYNC.DEFER_BLOCKING 0x0 ;  /* 0x0000000000007b1d */ /* 0x000fe20000010000 */
[----:B------:R-:W-:-:S02]  /*3bfd0*/  LOP3.LUT R24, R196, 0xffff, RZ, 0xc0, !PT ;  /* 0x0000ffffc4187812 */ /* 0x000fc400078ec0ff */
[----:B----4-:R-:W-:Y:S02]  /*3bfe0*/  LOP3.LUT R25, R195, 0xffff, RZ, 0xc0, !PT ;  /* 0x0000ffffc3197812 */ /* 0x010fe400078ec0ff */
[----:B------:R-:W-:Y:S02]  /*3bff0*/  LOP3.LUT R26, R194, 0xffff, RZ, 0xc0, !PT ;  /* 0x0000ffffc21a7812 */ /* 0x000fe400078ec0ff */
[----:B------:R-:W-:Y:S01]  /*3c000*/  LOP3.LUT R27, R193, 0xffff, RZ, 0xc0, !PT ;  /* 0x0000ffffc11b7812 */ /* 0x000fe200078ec0ff */
[----:B------:R-:W4:Y:S04]  /*3c010*/  LDL.LU R196, [R1+0x70c] ;  /* 0x00070c0001c47983 */ /* 0x000f280000300800 */
[----:B------:R-:W0:Y:S01]  /*3c020*/  LDS.128 R40, [R6] ;  /* 0x0000000006287984 */ /* 0x000e220000000c00 */
[----:B-1----:R-:W-:-:S03]  /*3c030*/  PRMT R16, R192, 0x4210, R24 ;  /* 0x00004210c0107816 */ /* 0x002fc60000000018 */
[----:B------:R-:W4:Y:S01]  /*3c040*/  LDL.LU R195, [R1+0x648] ;  /* 0x0006480001c37983 */ /* 0x000f220000300800 */
[----:B------:R-:W-:-:S03]  /*3c050*/  PRMT R17, R199, 0x4210, R25 ;  /* 0x00004210c7117816 */ /* 0x000fc60000000019 */
[----:B------:R-:W4:Y:S01]  /*3c060*/  LDL.LU R194, [R1+0x640] ;  /* 0x0006400001c27983 */ /* 0x000f220000300800 */
[----:B------:R-:W-:-:S03]  /*3c070*/  PRMT R18, R198, 0x4210, R26 ;  /* 0x00004210c6127816 */ /* 0x000fc6000000001a */
[----:B------:R-:W4:Y:S01]  /*3c080*/  LDL.LU R193, [R1+0x63c] ;  /* 0x00063c0001c17983 */ /* 0x000f220000300800 */
[----:B------:R-:W-:Y:S01]  /*3c090*/  PRMT R19, R191, 0x4210, R27 ;  /* 0x00004210bf137816 */ /* 0x000fe2000000001b */
[----:B------:R-:W-:Y:S06]  /*3c0a0*/  BAR.SYNC.DEFER_BLOCKING 0x0 ;  /* 0x0000000000007b1d */ /* 0x000fec0000010000 */
[----:B------:R-:W4:Y:S04]  /*3c0b0*/  LDL.LU R192, [R1+0x5ec] ;  /* 0x0005ec0001c07983 */ /* 0x000f280000300800 */
[----:B------:R-:W4:Y:S04]  /*3c0c0*/  LDL.LU R201, [R1+0x780] ;  /* 0x0007800001c97983 */ /* 0x000f280000300800 */
[----:B------:R-:W4:Y:S04]  /*3c0d0*/  LDL.LU R200, [R1+0x77c] ;  /* 0x00077c0001c87983 */ /* 0x000f280000300800 */
[----:B------:R-:W4:Y:S04]  /*3c0e0*/  LDL.LU R191, [R1+0x728] ;  /* 0x0007280001bf7983 */ /* 0x000f280000300800 */
[----:B------:R1:W-:Y:S01]  /*3c0f0*/  STSM.16.M88.4 [R7], R16 ;  /* 0x0000001007007844 */ /* 0x0003e20000000200 */
[----:B------:R-:W-:Y:S01]  /*3c100*/  BAR.SYNC.DEFER_BLOCKING 0x0 ;  /* 0x0000000000007b1d */ /* 0x000fe20000010000 */
[----:B-1----:R-:W-:-:S02]  /*3c110*/  PRMT R16, R151, 0x5210, R24 ;  /* 0x0000521097107816 */ /* 0x002fc40000000018 */
[----:B------:R-:W-:Y:S02]  /*3c120*/  PRMT R17, R149, 0x5210, R25 ;  /* 0x0000521095117816 */ /* 0x000fe40000000019 */
[----:B------:R-:W-:Y:S01]  /*3c130*/  PRMT R18, R150, 0x5210, R26 ;  /* 0x0000521096127816 */ /* 0x000fe2000000001a */
[----:B------:R-:W1:Y:S01]  /*3c140*/  LDS.128 R56, [R6] ;  /* 0x0000000006387984 */ /* 0x000e620000000c00 */
[----:B---3--:R-:W-:-:S03]  /*3c150*/  LOP3.LUT R24, R251, 0xffff, RZ, 0xc0, !PT ;  /* 0x0000fffffb187812 */ /* 0x008fc600078ec0ff */
[----:B------:R-:W3:Y:S01]  /*3c160*/  LDL.LU R251, [R1+0x724] ;  /* 0x0007240001fb7983 */ /* 0x000ee20000300800 */
[----:B--2---:R-:W-:-:S03]  /*3c170*/  LOP3.LUT R25, R190, 0xffff, RZ, 0xc0, !PT ;  /* 0x0000ffffbe197812 */ /* 0x004fc600078ec0ff */
[----:B------:R-:W2:Y:S04]  /*3c180*/  LDL.LU R190, [R1+0x664] ;  /* 0x0006640001be7983 */ /* 0x000ea80000300800 */
[----:B------:R-:W2:Y:S04]  /*3c190*/  LDL.LU R199, [R1+0x654] ;  /* 0x0006540001c77983 */ /* 0x000ea80000300800 */
[----:B------:R-:W2:Y:S01]  /*3c1a0*/  LDL.LU R198, [R1+0x650] ;  /* 0x0006500001c67983 */ /* 0x000ea20000300800 */
[----:B------:R-:W-:-:S03]  /*3c1b0*/  LOP3.LUT R26, R197, 0xffff, RZ, 0xc0, !PT ;  /* 0x0000ffffc51a7812 */ /* 0x000fc600078ec0ff */
[----:B------:R-:W2:Y:S01]  /*3c1c0*/  LDL.LU R197, [R1+0x5f8] ;  /* 0x0005f80001c57983 */ /* 0x000ea20000300800 */
[----:B------:R-:W-:Y:S01]  /*3c1d0*/  PRMT R19, R140, 0x5210, R27 ;  /* 0x000052108c137816 */ /* 0x000fe2000000001b */
[----:B------:R-:W-:Y:S06]  /*3c1e0*/  BAR.SYNC.DEFER_BLOCKING 0x0 ;  /* 0x0000000000007b1d */ /* 0x000fec0000010000 */
[----:B------:R-:W-:Y:S02]  /*3c1f0*/  STSM.16.M88.4 [R7], R16 ;  /* 0x0000001007007844 */ /* 0x000fe40000000200 */
[----:B------:R-:W-:Y:S06]  /*3c200*/  BAR.SYNC.DEFER_BLOCKING 0x0 ;  /* 0x0000000000007b1d */ /* 0x000fec0000010000 */
[----:B------:R-:W1:Y:S01]  /*3c210*/  LDS.128 R60, [R6] ;  /* 0x00000000063c7984 */ /* 0x000e620000000c00 */
[----:B----4-:R-:W-:-:S03]  /*3c220*/  LOP3.LUT R27, R196, 0xffff, RZ, 0xc0, !PT ;  /* 0x0000ffffc41b7812 */ /* 0x010fc600078ec0ff */
[----:B------:R-:W4:Y:S01]  /*3c230*/  LDL.LU R196, [R1+0x788] ;  /* 0x0007880001c47983 */ /* 0x000f220000300800 */
[----:B------:R-:W-:-:S03]  /*3c240*/  PRMT R20, R195, 0x4210, R24 ;  /* 0x00004210c3147816 */ /* 0x000fc60000000018 */
[----:B------:R-:W4:Y:S01]  /*3c250*/  LDL.LU R195, [R1+0x784] ;  /* 0x0007840001c37983 */ /* 0x000f220000300800 */
[----:B------:R-:W-:-:S03]  /*3c260*/  PRMT R21, R194, 0x4210, R25 ;  /* 0x00004210c2157816 */ /* 0x000fc60000000019 */
[----:B------:R-:W4:Y:S01]  /*3c270*/  LDL.LU R194, [R1+0x738] ;  /* 0x0007380001c27983 */ /* 0x000f220000300800 */
[----:B------:R-:W-:-:S03]  /*3c280*/  PRMT R22, R193, 0x4210, R26 ;  /* 0x00004210c1167816 */ /* 0x000fc6000000001a */
[----:B------:R-:W4:Y:S01]  /*3c290*/  LDL.LU R193, [R1+0x734] ;  /* 0x0007340001c17983 */ /* 0x000f220000300800 */
[----:B------:R-:W-:Y:S01]  /*3c2a0*/  PRMT R23, R192, 0x4210, R27 ;  /* 0x00004210c0177816 */ /* 0x000fe2000000001b */
[----:B------:R-:W-:Y:S01]  /*3c2b0*/  BAR.SYNC.DEFER_BLOCKING 0x0 ;  /* 0x0000000000007b1d */ /* 0x000fe20000010000 */
[----:B------:R-:W-:-:S05]  /*3c2c0*/  LOP3.LUT R32, R201, 0xffff, RZ, 0xc0, !PT ;  /* 0x0000ffffc9207812 */ /* 0x000fca00078ec0ff */
[----:B------:R-:W4:Y:S01]  /*3c2d0*/  LDL.LU R192, [R1+0x67c] ;  /* 0x00067c0001c07983 */ /* 0x000f220000300800 */
[----:B------:R-:W-:-:S03]  /*3c2e0*/  LOP3.LUT R34, R191, 0xffff, RZ, 0xc0, !PT ;  /* 0x0000ffffbf227812 */ /* 0x000fc600078ec0ff */
[----:B------:R-:W4:Y:S04]  /*3c2f0*/  LDL.LU R191, [R1+0x670] ;  /* 0x0006700001bf7983 */ /* 0x000f280000300800 */
[----:B------:R0:W-:Y:S01]  /*3c300*/  STSM.16.M88.4 [R7], R20 ;  /* 0x0000001407007844 */ /* 0x0001e20000000200 */
[----:B------:R-:W-:Y:S01]  /*3c310*/  LOP3.LUT R33, R200, 0xffff, RZ, 0xc0, !PT ;  /* 0x0000ffffc8217812 */ /* 0x000fe200078ec0ff */
[----:B------:R-:W-:Y:S01]  /*3c320*/  BAR.SYNC.DEFER_BLOCKING 0x0 ;  /* 0x0000000000007b1d */ /* 0x000fe20000010000 */
[----:B0-----:R-:W-:Y:S02]  /*3c330*/  PRMT R20, R156, 0x5210, R24 ;  /* 0x000052109c147816 */ /* 0x001fe40000000018 */
[----:B---3--:R-:W-:-:S03]  /*3c340*/  LOP3.LUT R35, R251, 0xffff, RZ, 0xc0, !PT ;  /* 0x0000fffffb237812 */ /* 0x008fc600078ec0ff */
[----:B------:R-:W0:Y:S01]  /*3c350*/  LDS.128 R64, [R6] ;  /* 0x0000000006407984 */ /* 0x000e220000000c00 */
[----:B--2---:R-:W-:-:S03]  /*3c360*/  PRMT R24, R190, 0x4210, R32 ;  /* 0x00004210be187816 */ /* 0x004fc60000000020 */
[----:B------:R-:W2:Y:S04]  /*3c370*/  LDL.LU R251, [R1+0x66c] ;  /* 0x00066c0001fb7983 */ /* 0x000ea80000300800 */
[----:B------:R-:W3:Y:S01]  /*3c380*/  LDL.LU R190, [R1+0x668] ;  /* 0x0006680001be7983 */ /* 0x000ee20000300800 */
[----:B------:R-:W-:-:S03]  /*3c390*/  PRMT R21, R155, 0x5210, R25 ;  /* 0x000052109b157816 */ /* 0x000fc60000000019 */
        /* <DEDUP_REMOVED lines=10> */
[----:B------:R-:W3:Y:S04]  /*3c440*/  LDL.LU R199, [R1+0x79c] ;  /* 0x00079c0001c77983 */ /* 0x000ee80000300800 */
[----:B------:R-:W3:Y:S04]  /*3c450*/  LDL.LU R198, [R1+0x694] ;  /* 0x0006940001c67983 */ /* 0x000ee80000300800 */
[----:B------:R-:W3:Y:S01]  /*3c460*/  LDL.LU R197, [R1+0x68c] ;  /* 0x00068c0001c57983 */ /* 0x000ee20000300800 */
[----:B------:R-:W-:Y:S06]  /*3c470*/  BAR.SYNC.DEFER_BLOCKING 0x0 ;  /* 0x0000000000007b1d */ /* 0x000fec0000010000 */
[----:B------:R-:W-:Y:S02]  /*3c480*/  STSM.16.M88.4 [R7], R20 ;  /* 0x0000001407007844 */ /* 0x000fe40000000200 */
[----:B------:R-:W-:Y:S06]  /*3c490*/  BAR.SYNC.DEFER_BLOCKING 0x0 ;  /* 0x0000000000007b1d */ /* 0x000fec0000010000 */
[----:B------:R-:W0:Y:S02]  /*3c4a0*/  LDS.128 R16, [R6] ;  /* 0x0000000006107984 */ /* 0x000e240000000c00 */
[----:B------:R-:W-:Y:S06]  /*3c4b0*/  BAR.SYNC.DEFER_BLOCKING 0x0 ;  /* 0x0000000000007b1d */ /* 0x000fec0000010000 */
[----:B------:R-:W-:Y:S02]  /*3c4c0*/  STSM.16.M88.4 [R7], R24 ;  /* 0x0000001807007844 */ /* 0x000fe40000000200 */
[----:B------:R-:W-:Y:S01]  /*3c4d0*/  BAR.SYNC.DEFER_BLOCKING 0x0 ;  /* 0x0000000000007b1d */ /* 0x000fe20000010000 */
[----:B------:R-:W-:-:S02]  /*3c4e0*/  PRMT R32, R159, 0x5210, R32 ;  /* 0x000052109f207816 */ /* 0x000fc40000000020 */
[----:B------:R-:W-:-:S03]  /*3c4f0*/  PRMT R33, R157, 0x5210, R33 ;  /* 0x000052109d217816 */ /* 0x000fc60000000021 */
[----:B------:R-:W0:Y:S01]  /*3c500*/  LDS.128 R24, [R6] ;  /* 0x0000000006187984 */ /* 0x000e220000000c00 */
[----:B------:R-:W-:Y:S02]  /*3c510*/  PRMT R34, R158, 0x5210, R34 ;  /* 0x000052109e227816 */ /* 0x000fe40000000022 */
[----:B------:R-:W-:Y:S01]  /*3c520*/  PRMT R35, R147, 0x5210, R35 ;  /* 0x0000521093237816 */ /* 0x000fe20000000023 */
[----:B------:R-:W-:Y:S06]  /*3c530*/  BAR.SYNC.DEFER_BLOCKING 0x0 ;  /* 0x0000000000007b1d */ /* 0x000fec0000010000 */
[----:B------:R1:W-:Y:S02]  /*3c540*/  STSM.16.M88.4 [R7], R32 ;  /* 0x0000002007007844 */ /* 0x0003e40000000200 */
[----:B------:R-:W-:Y:S01]  /*3c550*/  BAR.SYNC.DEFER_BLOCKING 0x0 ;  /* 0x0000000000007b1d */ /* 0x000fe20000010000 */
[----:B----4-:R-:W-:-:S02]  /*3c560*/  LOP3.LUT R48, R196, 0xffff, RZ, 0xc0, !PT ;  /* 0x0000ffffc4307812 */ /* 0x010fc400078ec0ff */
[----:B------:R-:W-:Y:S02]  /*3c570*/  LOP3.LUT R49, R195, 0xffff, RZ, 0xc0, !PT ;  /* 0x0000ffffc3317812 */ /* 0x000fe400078ec0ff */
[----:B------:R-:W-:Y:S02]  /*3c580*/  LOP3.LUT R50, R194, 0xffff, RZ, 0xc0, !PT ;  /* 0x0000ffffc2327812 */ /* 0x000fe400078ec0ff */
[----:B------:R-:W-:Y:S01]  /*3c590*/  LOP3.LUT R51, R193, 0xffff, RZ, 0xc0, !PT ;  /* 0x0000ffffc1337812 */ /* 0x000fe200078ec0ff */
[----:B------:R-:W-:Y:S01]  /*3c5a0*/  VIADD R159, R0, 0x1 ;  /* 0x00000001009f7836 */ /* 0x000fe20000000000 */
[----:B------:R-:W4:Y:S01]  /*3c5b0*/  LDS.128 R20, [R6] ;  /* 0x0000000006147984 */ /* 0x000f220000000c00 */
[--C-:B------:R-:W-:Y:S02]  /*3c5c0*/  PRMT R44, R192, 0x4210, R48.reuse ;  /* 0x00004210c02c7816 */ /* 0x100fe40000000030 */
[----:B------:R-:W-:Y:S01]  /*3c5d0*/  PRMT R45, R191, 0x4210, R49 ;  /* 0x00004210bf2d7816 */ /* 0x000fe20000000031 */
[----:B------:R-:W4:Y:S01]  /*3c5e0*/  LDL.LU R196, [R1+0x798] ;  /* 0x0007980001c47983 */ /* 0x000f220000300800 */
[----:B-1----:R-:W-:-:S02]  /*3c5f0*/  PRMT R32, R162, 0x5210, R48 ;  /* 0x00005210a2207816 */ /* 0x002fc40000000030 */
[----:B------:R-:W-:Y:S02]  /*3c600*/  PRMT R33, R160, 0x5210, R49 ;  /* 0x00005210a0217816 */ /* 0x000fe40000000031 */
[----:B------:R-:W-:Y:S02]  /*3c610*/  PRMT R34, R161, 0x5210, R50 ;  /* 0x00005210a1227816 */ /* 0x000fe40000000032 */
[----:B------:R-:W-:Y:S01]  /*3c620*/  PRMT R35, R148, 0x5210, R51 ;  /* 0x0000521094237816 */ /* 0x000fe20000000033 */
[----:B------:R-:W-:Y:S01]  /*3c630*/  BAR.SYNC.DEFER_BLOCKING 0x0 ;  /* 0x0000000000007b1d */ /* 0x000fe20000010000 */
[----:B------:R-:W-:-:S05]  /*3c640*/  VIADD R160, R0, 0x2 ;  /* 0x0000000200a07836 */ /* 0x000fca0000000000 */
[----:B------:R-:W-:Y:S01]  /*3c650*/  ISETP.GE.AND P2, PT, R160, UR53, PT ;  /* 0x00000035a0007c0c */ /* 0x000fe2000bf46270 */
[----:B------:R-:W4:Y:S01]  /*3c660*/  LDL.LU R195, [R1+0x794] ;  /* 0x0007940001c37983 */ /* 0x000f220000300800 */
[----:B--2---:R-:W-:-:S03]  /*3c670*/  PRMT R46, R251, 0x4210, R50 ;  /* 0x00004210fb2e7816 */ /* 0x004fc60000000032 */
[----:B------:R-:W2:Y:S01]  /*3c680*/  LDL.LU R194, [R1+0x758] ;  /* 0x0007580001c27983 */ /* 0x000ea20000300800 */
[----:B---3--:R-:W-:-:S03]  /*3c690*/  PRMT R47, R190, 0x4210, R51 ;  /* 0x00004210be2f7816 */ /* 0x008fc60000000033 */
[----:B------:R-:W3:Y:S01]  /*3c6a0*/  LDL.LU R193, [R1+0x754] ;  /* 0x0007540001c17983 */ /* 0x000ee20000300800 */
[----:B------:R-:W-:-:S03]  /*3c6b0*/  LOP3.LUT R68, R204, 0xffff, RZ, 0xc0, !PT ;  /* 0x0000ffffcc447812 */ /* 0x000fc600078ec0ff */
[----:B------:R-:W-:Y:S01]  /*3c6c0*/  STSM.16.M88.4 [R7], R44 ;  /* 0x0000002c07007844 */ /* 0x000fe20000000200 */
[----:B------:R-:W-:Y:S01]  /*3c6d0*/  LOP3.LUT R69, R203, 0xffff, RZ, 0xc0, !PT ;  /* 0x0000ffffcb457812 */ /* 0x000fe200078ec0ff */
[----:B------:R-:W-:Y:S01]  /*3c6e0*/  BAR.SYNC.DEFER_BLOCKING 0x0 ;  /* 0x0000000000007b1d */ /* 0x000fe20000010000 */
[----:B------:R-:W-:Y:S02]  /*3c6f0*/  ISETP.LT.AND P5, PT, R3, UR38, !P2 ;  /* 0x0000002603007c0c */ /* 0x000fe4000d7a1270 */
[----:B------:R-:W-:Y:S02]  /*3c700*/  ISETP.LT.AND P4, PT, R4, UR32, !P2 ;  /* 0x0000002004007c0c */ /* 0x000fe4000d781270 */
[----:B------:R-:W-:Y:S02]  /*3c710*/  LOP3.LUT R70, R202, 0xffff, RZ, 0xc0, !PT ;  /* 0x0000ffffca467812 */ /* 0x000fe400078ec0ff */
[----:B------:R-:W-:Y:S01]  /*3c720*/  LOP3.LUT R71, R201, 0xffff, RZ, 0xc0, !PT ;  /* 0x0000ffffc9477812 */ /* 0x000fe200078ec0ff */
[----:B------:R-:W3:Y:S01]  /*3c730*/  LDL.LU R192, [R1+0x7b4] ;  /* 0x0007b40001c07983 */ /* 0x000ee20000300800 */
[----:B------:R-:W-:Y:S01]  /*3c740*/  ISETP.LT.AND P3, PT, R5, UR30, !P2 ;  /* 0x0000001e05007c0c */ /* 0x000fe2000d761270 */
[C---:B------:R-:W-:Y:S01]  /*3c750*/  VIADD R160, R0.reuse, 0x42 ;  /* 0x0000004200a07836 */ /* 0x040fe20000000000 */
[----:B------:R-:W-:Y:S01]  /*3c760*/  LOP3.LUT R231, R231, 0x7fffffff, RZ, 0xc0, !PT ;  /* 0x7fffffffe7e77812 */ /* 0x000fe200078ec0ff */
[----:B------:R-:W3:Y:S01]  /*3c770*/  LDL.LU R191, [R1+0x7b0] ;  /* 0x0007b00001bf7983 */ /* 0x000ee20000300800 */
[----:B------:R-:W-:-:S02]  /*3c780*/  VIADD R218, R0, 0x3c ;  /* 0x0000003c00da7836 */ /* 0x000fc40000000000 */
[C---:B------:R-:W-:Y:S02]  /*3c790*/  VIADD R217, R0.reuse, 0x3b ;  /* 0x0000003b00d97836 */ /* 0x040fe40000000000 */
[C---:B------:R-:W-:Y:S02]  /*3c7a0*/  VIADD R216, R0.reuse, 0x3a ;  /* 0x0000003a00d87836 */ /* 0x040fe40000000000 */
[C---:B------:R-:W-:Y:S02]  /*3c7b0*/  VIADD R215, R0.reuse, 0x39 ;  /* 0x0000003900d77836 */ /* 0x040fe40000000000 */
[----:B------:R-:W-:Y:S01]  /*3c7c0*/  VIADD R214, R0, 0x38 ;  /* 0x0000003800d67836 */ /* 0x000fe20000000000 */
[----:B------:R-:W-:Y:S01]  /*3c7d0*/  LOP3.LUT R230, R230, 0x7fffffff, RZ, 0xc0, !PT ;  /* 0x7fffffffe6e67812 */ /* 0x000fe200078ec0ff */
[----:B------:R-:W4:Y:S01]  /*3c7e0*/  LDL.LU R251, [R1+0x7ac] ;  /* 0x0007ac0001fb7983 */ /* 0x000f220000300800 */
[----:B------:R-:W-:Y:S01]  /*3c7f0*/  VIADD R213, R0, 0x37 ;  /* 0x0000003700d57836 */ /* 0x000fe20000000000 */
[----:B------:R-:W-:-:S02]  /*3c800*/  ULDC UR53, c[0x0][0x228] ;  /* 0x00008a0000357ab9 */ /* 0x000fc40000000800 */
[----:B------:R-:W1:Y:S01]  /*3c810*/  LDS.128 R44, [R6] ;  /* 0x00000000062c7984 */ /* 0x000e620000000c00 */
[----:B------:R-:W-:Y:S01]  /*3c820*/  @P5 LOP3.LUT R222, R222, 0x2000, RZ, 0xfc, !PT ;  /* 0x00002000dede5812 */ /* 0x000fe200078efcff */
[----:B------:R-:W-:Y:S01]  /*3c830*/  ULDC UR30, c[0x0][0x228] ;  /* 0x00008a00001e7ab9 */ /* 0x000fe20000000800 */
[----:B------:R-:W-:Y:S01]  /*3c840*/  PRMT R48, R200, 0x4210, R68 ;  /* 0x00004210c8307816 */ /* 0x000fe20000000044 */
[----:B------:R-:W-:Y:S01]  /*3c850*/  BAR.SYNC.DEFER_BLOCKING 0x0 ;  /* 0x0000000000007b1d */ /* 0x000fe20000010000 */
[----:B------:R-:W-:Y:S02]  /*3c860*/  PRMT R49, R199, 0x4210, R69 ;  /* 0x00004210c7317816 */ /* 0x000fe40000000045 */
[----:B------:R-:W-:Y:S02]  /*3c870*/  PRMT R50, R198, 0x4210, R70 ;  /* 0x00004210c6327816 */ /* 0x000fe40000000046 */
[----:B------:R-:W-:Y:S01]  /*3c880*/  PRMT R51, R197, 0x4210, R71 ;  /* 0x00004210c5337816 */ /* 0x000fe20000000047 */
[----:B------:R-:W-:Y:S01]  /*3c890*/  ULDC UR32, c[0x0][0x228] ;  /* 0x00008a0000207ab9 */ /* 0x000fe20000000800 */
[----:B------:R-:W-:Y:S01]  /*3c8a0*/  ISETP.LT.AND P2, PT, R2, UR26, !P2 ;  /* 0x0000001a02007c0c */ /* 0x000fe2000d741270 */
[----:B------:R-:W-:Y:S01]  /*3c8b0*/  ULDC UR26, c[0x0][0x228] ;  /* 0x00008a00001a7ab9 */ /* 0x000fe20000000800 */
[----:B--2---:R-:W-:Y:S01]  /*3c8c0*/  LOP3.LUT R78, R194, 0xffff, RZ, 0xc0, !PT ;  /* 0x0000ffffc24e7812 */ /* 0x004fe200078ec0ff */
[----:B------:R-:W-:Y:S01]  /*3c8d0*/  STSM.16.M88.4 [R7], R32 ;  /* 0x0000002007007844 */ /* 0x000fe20000000200 */
[----:B------:R-:W-:Y:S01]  /*3c8e0*/  BAR.SYNC.DEFER_BLOCKING 0x0 ;  /* 0x0000000000007b1d */ /* 0x000fe20000010000 */
[----:B------:R-:W-:Y:S01]  /*3c8f0*/  LOP3.LUT R222, R222, 0xffffefff, RZ, 0xc0, !PT ;  /* 0xffffefffdede7812 */ /* 0x000fe200078ec0ff */
[----:B------:R-:W-:-:S02]  /*3c900*/  VIADD R212, R0, 0x36 ;  /* 0x0000003600d47836 */ /* 0x000fc40000000000 */
[C---:B------:R-:W-:Y:S02]  /*3c910*/  VIADD R211, R0.reuse, 0x35 ;  /* 0x0000003500d37836 */ /* 0x040fe40000000000 */
[C---:B------:R-:W-:Y:S02]  /*3c920*/  VIADD R210, R0.reuse, 0x34 ;  /* 0x0000003400d27836 */ /* 0x040fe40000000000 */
[C---:B------:R-:W-:Y:S01]  /*3c930*/  VIADD R209, R0.reuse, 0x33 ;  /* 0x0000003300d17836 */ /* 0x040fe20000000000 */
[C---:B------:R-:W-:Y:S01]  /*3c940*/  ISETP.LT.AND P6, PT, R0.reuse, UR47, !P6 ;  /* 0x0000002f00007c0c */ /* 0x040fe2000f7c1270 */
[----:B------:R-:W-:Y:S01]  /*3c950*/  ULDC UR47, c[0x0][0x228] ;  /* 0x00008a00002f7ab9 */ /* 0x000fe20000000800 */
[C---:B------:R-:W-:Y:S01]  /*3c960*/  VIADD R208, R0.reuse, 0x32 ;  /* 0x0000003200d07836 */ /* 0x040fe20000000000 */
[----:B------:R-:W-:Y:S01]  /*3c970*/  LOP3.LUT R229, R229, 0x7fffffff, RZ, 0xc0, !PT ;  /* 0x7fffffffe5e57812 */ /* 0x000fe200078ec0ff */
[----:B------:R-:W-:Y:S01]  /*3c980*/  VIADD R207, R0, 0x31 ;  /* 0x0000003100cf7836 */ /* 0x000fe20000000000 */
[----:B------:R-:W-:Y:S01]  /*3c990*/  LOP3.LUT R228, R228, 0x7fffffff, RZ, 0xc0, !PT ;  /* 0x7fffffffe4e47812 */ /* 0x000fe200078ec0ff */
[----:B------:R-:W-:Y:S01]  /*3c9a0*/  VIADD R206, R0, 0x30 ;  /* 0x0000003000ce7836 */ /* 0x000fe20000000000 */
[----:B------:R-:W2:Y:S04]  /*3c9b0*/  LDL.LU R190, [R1+0x608] ;  /* 0x0006080001be7983 */ /* 0x000ea80000300800 */
[----:B------:R-:W1:Y:S01]  /*3c9c0*/  LDS.128 R52, [R6] ;  /* 0x0000000006347984 */ /* 0x000e620000000c00 */
[----:B------:R-:W-:Y:S01]  /*3c9d0*/  BAR.SYNC.DEFER_BLOCKING 0x0 ;  /* 0x0000000000007b1d */ /* 0x000fe20000010000 */
[----:B------:R-:W-:-:S04]  /*3c9e0*/  @P4 LOP3.LUT R222, R222, 0x1000, RZ, 0xfc, !PT ;  /* 0x00001000dede4812 */ /* 0x000fc800078efcff */
[----:B------:R-:W-:Y:S02]  /*3c9f0*/  LOP3.LUT R222, R222, 0xfffffbff, RZ, 0xc0, !PT ;  /* 0xfffffbffdede7812 */ /* 0x000fe400078ec0ff */
[----:B------:R-:W-:Y:S02]  /*3ca00*/  PRMT R68, R165, 0x5210, R68 ;  /* 0x00005210a5447816 */ /* 0x000fe40000000044 */
[----:B------:R-:W-:Y:S02]  /*3ca10*/  PRMT R69, R164, 0x5210, R69 ;  /* 0x00005210a4457816 */ /* 0x000fe40000000045 */
[----:B------:R-:W-:Y:S02]  /*3ca20*/  PRMT R70, R163, 0x5210, R70 ;  /* 0x00005210a3467816 */ /* 0x000fe40000000046 */
[----:B------:R-:W-:Y:S01]  /*3ca30*/  PRMT R71, R152, 0x5210, R71 ;  /* 0x0000521098477816 */ /* 0x000fe20000000047 */
[----:B------:R-:W-:Y:S01]  /*3ca40*/  VIADD R205, R0, 0x2f ;  /* 0x0000002f00cd7836 */ /* 0x000fe20000000000 */
[----:B------:R-:W-:Y:S01]  /*3ca50*/  LOP3.LUT R222, R222, 0xfffff7ff, RZ, 0xc0, !PT ;  /* 0xfffff7ffdede7812 */ /* 0x000fe200078ec0ff */
[C---:B------:R-:W-:Y:S01]  /*3ca60*/  VIADD R204, R0.reuse, 0x2e ;  /* 0x0000002e00cc7836 */ /* 0x040fe20000000000 */
[----:B----4-:R-:W-:Y:S01]  /*3ca70*/  PRMT R74, R251, 0x4210, R78 ;  /* 0x00004210fb4a7816 */ /* 0x010fe2000000004e */
[----:B------:R-:W-:Y:S01]  /*3ca80*/  VIADD R203, R0, 0x2d ;  /* 0x0000002d00cb7836 */ /* 0x000fe20000000000 */
[----:B------:R-:W-:Y:S01]  /*3ca90*/  LOP3.LUT R76, R196, 0xffff, RZ, 0xc0, !PT ;  /* 0x0000ffffc44c7812 */ /* 0x000fe200078ec0ff */
[C---:B------:R-:W-:Y:S01]  /*3caa0*/  VIADD R202, R0.reuse, 0x2c ;  /* 0x0000002c00ca7836 */ /* 0x040fe20000000000 */
[----:B------:R-:W-:Y:S01]  /*3cab0*/  LOP3.LUT R77, R195, 0xffff, RZ, 0xc0, !PT ;  /* 0x0000ffffc34d7812 */ /* 0x000fe200078ec0ff */
[----:B------:R-:W-:Y:S01]  /*3cac0*/  VIADD R201, R0, 0x2b ;  /* 0x0000002b00c97836 */ /* 0x000fe20000000000 */
[----:B---3--:R-:W-:Y:S01]  /*3cad0*/  LOP3.LUT R79, R193, 0xffff, RZ, 0xc0, !PT ;  /* 0x0000ffffc14f7812 */ /* 0x008fe200078ec0ff */
[----:B------:R-:W-:Y:S01]  /*3cae0*/  STSM.16.M88.4 [R7], R48 ;  /* 0x0000003007007844 */ /* 0x000fe20000000200 */
[----:B------:R-:W-:Y:S01]  /*3caf0*/  BAR.SYNC.DEFER_BLOCKING 0x0 ;  /* 0x0000000000007b1d */ /* 0x000fe20000010000 */
[----:B------:R-:W-:-:S04]  /*3cb00*/  @P3 LOP3.LUT R222, R222, 0x800, RZ, 0xfc, !PT ;  /* 0x00000800dede3812 */ /* 0x000fc800078efcff */
[----:B------:R-:W-:Y:S02]  /*3cb10*/  @P2 LOP3.LUT R222, R222, 0x400, RZ, 0xfc, !PT ;  /* 0x00000400dede2812 */ /* 0x000fe400078efcff */
[----:B------:R-:W-:Y:S01]  /*3cb20*/  ISETP.GE.AND P2, PT, R159, UR51, PT ;  /* 0x000000339f007c0c */ /* 0x000fe2000bf46270 */
[----:B------:R-:W-:Y:S01]  /*3cb30*/  VIADD R251, R0, 0x3e ;  /* 0x0000003e00fb7836 */ /* 0x000fe20000000000 */
        /* <DEDUP_REMOVED lines=8> */
[C---:B------:R-:W-:Y:S01]  /*3cbc0*/  VIADD R200, R0.reuse, 0x2a ;  /* 0x0000002a00c87836 */ /* 0x040fe20000000000 */
[----:B------:R-:W-:Y:S01]  /*3cbd0*/  LOP3.LUT R227, R227, 0x7fffffff, RZ, 0xc0, !PT ;  /* 0x7fffffffe3e37812 */ /* 0x000fe200078ec0ff */
[----:B------:R-:W-:-:S02]  /*3cbe0*/  VIADD R199, R0, 0x29 ;  /* 0x0000002900c77836 */ /* 0x000fc40000000000 */
[C---:B------:R-:W-:Y:S02]  /*3cbf0*/  VIADD R189, R0.reuse, 0x1f ;  /* 0x0000001f00bd7836 */ /* 0x040fe40000000000 */
[----:B------:R-:W-:Y:S01]  /*3cc00*/  VIADD R188, R0, 0x1e ;  /* 0x0000001e00bc7836 */ /* 0x000fe20000000000 */
[----:B------:R-:W3:Y:S01]  /*3cc10*/  LDS.128 R48, [R6] ;  /* 0x0000000006307984 */ /* 0x000ee20000000c00 */
[----:B------:R-:W-:Y:S01]  /*3cc20*/  BAR.SYNC.DEFER_BLOCKING 0x0 ;  /* 0x0000000000007b1d */ /* 0x000fe20000010000 */
[----:B------:R-:W-:Y:S02]  /*3cc30*/  @P3 LOP3.LUT R222, R222, 0x40, RZ, 0xfc, !PT ;  /* 0x00000040dede3812 */ /* 0x000fe400078efcff */
[----:B------:R-:W-:Y:S02]  /*3cc40*/  ISETP.LT.AND P3, PT, R2, UR28, !P2 ;  /* 0x0000001c02007c0c */ /* 0x000fe4000d761270 */
[----:B------:R-:W-:Y:S01]  /*3cc50*/  ISETP.LT.AND P2, PT, R4, UR22, !P1 ;  /* 0x0000001604007c0c */ /* 0x000fe2000cf41270 */
[----:B------:R-:W-:Y:S01]  /*3cc60*/  ULDC UR28, c[0x0][0x228] ;  /* 0x00008a00001c7ab9 */ /* 0x000fe20000000800 */
[----:B------:R-:W-:Y:S01]  /*3cc70*/  ISETP.LT.AND P1, PT, R3, UR20, !P1 ;  /* 0x0000001403007c0c */ /* 0x000fe2000cf21270 */
[----:B------:R-:W-:Y:S01]  /*3cc80*/  ULDC UR22, c[0x0][0x228] ;  /* 0x00008a0000167ab9 */ /* 0x000fe20000000800 */
[----:B------:R-:W-:Y:S01]  /*3cc90*/  LOP3.LUT R222, R222, 0xffffffdf, RZ, 0xc0, !PT ;  /* 0xffffffdfdede7812 */ /* 0x000fe200078ec0ff */
[----:B------:R-:W-:Y:S01]  /*3cca0*/  ULDC UR20, c[0x0][0x228] ;  /* 0x00008a0000147ab9 */ /* 0x000fe20000000800 */
[----:B------:R-:W-:-:S02]  /*3ccb0*/  VIADD R198, R0, 0x28 ;  /* 0x0000002800c67836 */ /* 0x000fc40000000000 */
[----:B------:R-:W-:Y:S01]  /*3ccc0*/  VIADD R187, R0, 0x1d ;  /* 0x0000001d00bb7836 */ /* 0x000fe20000000000 */
[----:B------:R-:W-:Y:S01]  /*3ccd0*/  @P5 LOP3.LUT R222, R222, 0x20, RZ, 0xfc, !PT ;  /* 0x00000020dede5812 */ /* 0x000fe200078efcff */
[C---:B------:R-:W-:Y:S02]  /*3cce0*/  VIADD R197, R0.reuse, 0x27 ;  /* 0x0000002700c57836 */ /* 0x040fe40000000000 */
[----:B------:R-:W-:Y:S01]  /*3ccf0*/  VIADD R186, R0, 0x1c ;  /* 0x0000001c00ba7836 */ /* 0x000fe20000000000 */
[----:B------:R-:W-:Y:S01]  /*3cd00*/  @P2 LOP3.LUT R220, R220, 0x200000, RZ, 0xfc, !PT ;  /* 0x00200000dcdc2812 */ /* 0x000fe200078efcff */
[C---:B------:R-:W-:Y:S02]  /*3cd10*/  VIADD R194, R0.reuse, 0x24 ;  /* 0x0000002400c27836 */ /* 0x040fe40000000000 */
[----:B------:R-:W-:Y:S01]  /*3cd20*/  VIADD R185, R0, 0x1b ;  /* 0x0000001b00b97836 */ /* 0x000fe20000000000 */
[----:B------:R-:W-:Y:S01]  /*3cd30*/  LOP3.LUT R220, R220, 0xffefffff, RZ, 0xc0, !PT ;  /* 0xffefffffdcdc7812 */ /* 0x000fe200078ec0ff */
[----:B------:R-:W-:Y:S01]  /*3cd40*/  VIADD R184, R0, 0x1a ;  /* 0x0000001a00b87836 */ /* 0x000fe20000000000 */
[----:B------:R4:W-:Y:S01]  /*3cd50*/  STSM.16.M88.4 [R7], R68 ;  /* 0x0000004407007844 */ /* 0x0009e20000000200 */
[----:B------:R-:W-:-:S02]  /*3cd60*/  LOP3.LUT R222, R222, 0xffffffef, RZ, 0xc0, !PT ;  /* 0xffffffefdede7812 */ /* 0x000fc400078ec0ff */
[----:B------:R-:W-:Y:S01]  /*3cd70*/  @P1 LOP3.LUT R220, R220, 0x100000, RZ, 0xfc, !PT ;  /* 0x00100000dcdc1812 */ /* 0x000fe200078efcff */
[----:B------:R-:W-:Y:S01]  /*3cd80*/  VIADD R196, R0, 0x26 ;  /* 0x0000002600c47836 */ /* 0x000fe20000000000 */
[----:B------:R-:W-:Y:S01]  /*3cd90*/  @P4 LOP3.LUT R222, R222, 0x10, RZ, 0xfc, !PT ;  /* 0x00000010dede4812 */ /* 0x000fe200078efcff */
[----:B------:R-:W-:Y:S01]  /*3cda0*/  VIADD R195, R0, 0x25 ;  /* 0x0000002500c37836 */ /* 0x000fe20000000000 */
[----:B------:R-:W-:Y:S01]  /*3cdb0*/  PRMT R72, R192, 0x4210, R76 ;  /* 0x00004210c0487816 */ /* 0x000fe2000000004c */
[C---:B------:R-:W-:Y:S02]  /*3cdc0*/  VIADD R193, R0.reuse, 0x23 ;  /* 0x0000002300c17836 */ /* 0x040fe40000000000 */
[C---:B------:R-:W-:Y:S02]  /*3cdd0*/  VIADD R183, R0.reuse, 0x19 ;  /* 0x0000001900b77836 */ /* 0x040fe40000000000 */
[----:B------:R-:W-:Y:S01]  /*3cde0*/  VIADD R182, R0, 0x18 ;  /* 0x0000001800b67836 */ /* 0x000fe20000000000 */
[----:B------:R-:W-:Y:S01]  /*3cdf0*/  LOP3.LUT R226, R226, 0x7fffffff, RZ, 0xc0, !PT ;  /* 0x7fffffffe2e27812 */ /* 0x000fe200078ec0ff */
[----:B------:R-:W-:-:S02]  /*3ce00*/  VIADD R181, R0, 0x17 ;  /* 0x0000001700b57836 */ /* 0x000fc40000000000 */
[C---:B------:R-:W-:Y:S02]  /*3ce10*/  VIADD R180, R0.reuse, 0x16 ;  /* 0x0000001600b47836 */ /* 0x040fe40000000000 */
[C---:B------:R-:W-:Y:S02]  /*3ce20*/  VIADD R179, R0.reuse, 0x15 ;  /* 0x0000001500b37836 */ /* 0x040fe40000000000 */
[C---:B------:R-:W-:Y:S02]  /*3ce30*/  VIADD R178, R0.reuse, 0x14 ;  /* 0x0000001400b27836 */ /* 0x040fe40000000000 */
[C---:B------:R-:W-:Y:S02]  /*3ce40*/  VIADD R177, R0.reuse, 0x13 ;  /* 0x0000001300b17836 */ /* 0x040fe40000000000 */
[C---:B------:R-:W-:Y:S02]  /*3ce50*/  VIADD R176, R0.reuse, 0x12 ;  /* 0x0000001200b07836 */ /* 0x040fe40000000000 */
[----:B------:R-:W-:-:S02]  /*3ce60*/  VIADD R175, R0, 0x11 ;  /* 0x0000001100af7836 */ /* 0x000fc40000000000 */
[C---:B------:R-:W-:Y:S01]  /*3ce70*/  VIADD R174, R0.reuse, 0x10 ;  /* 0x0000001000ae7836 */ /* 0x040fe20000000000 */
[----:B------:R-:W-:Y:S01]  /*3ce80*/  LOP3.LUT R225, R225, 0x7fffffff, RZ, 0xc0, !PT ;  /* 0x7fffffffe1e17812 */ /* 0x000fe200078ec0ff */
[C---:B----4-:R-:W-:Y:S01]  /*3ce90*/  VIADD R68, R0.reuse, 0xad ;  /* 0x000000ad00447836 */ /* 0x050fe20000000000 */
[----:B------:R-:W-:Y:S01]  /*3cea0*/  PRMT R73, R191, 0x4210, R77 ;  /* 0x00004210bf497816 */ /* 0x000fe2000000004d */
[----:B------:R-:W-:Y:S01]  /*3ceb0*/  VIADD R69, R0, 0xae ;  /* 0x000000ae00457836 */ /* 0x000fe20000000000 */
[----:B------:R-:W-:Y:S02]  /*3cec0*/  BAR.SYNC.DEFER_BLOCKING 0x0 ;  /* 0x0000000000007b1d */ /* 0x000fe40000010000 */
[----:B------:R-:W-:-:S04]  /*3ced0*/  ISETP.GE.AND P1, PT, R68, UR49, PT ;  /* 0x0000003144007c0c */ /* 0x000fc8000bf26270 */
[----:B------:R-:W-:Y:S01]  /*3cee0*/  ISETP.LT.AND P4, PT, R2, UR18, !P1 ;  /* 0x0000001202007c0c */ /* 0x000fe2000cf81270 */
[----:B------:R-:W-:Y:S01]  /*3cef0*/  ULDC UR49, c[0x0][0x228] ;  /* 0x00008a0000317ab9 */ /* 0x000fe20000000800 */
[----:B------:R-:W-:Y:S01]  /*3cf00*/  LOP3.LUT R222, R222, 0xfffffff7, RZ, 0xc0, !PT ;  /* 0xfffffff7dede7812 */ /* 0x000fe200078ec0ff */
[----:B------:R-:W-:Y:S01]  /*3cf10*/  ULDC UR18, c[0x0][0x228] ;  /* 0x00008a0000127ab9 */ /* 0x000fe20000000800 */
[----:B------:R-:W-:Y:S01]  /*3cf20*/  LOP3.LUT R220, R220, 0xfff7ffff, RZ, 0xc0, !PT ;  /* 0xfff7ffffdcdc7812 */ /* 0x000fe200078ec0ff */
[----:B------:R-:W-:Y:S01]  /*3cf30*/  VIADD R173, R0, 0xf ;  /* 0x0000000f00ad7836 */ /* 0x000fe20000000000 */
[----:B------:R-:W-:Y:S01]  /*3cf40*/  @P3 LOP3.LUT R222, R222, 0x8, RZ, 0xfc, !PT ;  /* 0x00000008dede3812 */ /* 0x000fe200078efcff */
[----:B------:R-:W-:Y:S01]  /*3cf50*/  VIADD R172, R0, 0xe ;  /* 0x0000000e00ac7836 */ /* 0x000fe20000000000 */
[----:B------:R-:W-:Y:S01]  /*3cf60*/  ISETP.LT.AND P3, PT, R5, UR16, !P1 ;  /* 0x0000001005007c0c */ /* 0x000fe2000cf61270 */
[----:B------:R-:W-:Y:S01]  /*3cf70*/  ULDC UR16, c[0x0][0x228] ;  /* 0x00008a0000107ab9 */ /* 0x000fe20000000800 */
[----:B------:R-:W-:Y:S01]  /*3cf80*/  ISETP.LT.AND P2, PT, R4, UR14, !P1 ;  /* 0x0000000e04007c0c */ /* 0x000fe2000cf41270 */
[----:B------:R-:W-:Y:S01]  /*3cf90*/  ULDC UR14, c[0x0][0x228] ;  /* 0x00008a00000e7ab9 */ /* 0x000fe20000000800 */
[----:B------:R-:W-:Y:S01]  /*3cfa0*/  VIADD R171, R0, 0xd ;  /* 0x0000000d00ab7836 */ /* 0x000fe20000000000 */
[----:B------:R-:W-:Y:S01]  /*3cfb0*/  @P4 LOP3.LUT R220, R220, 0x80000, RZ, 0xfc, !PT ;  /* 0x00080000dcdc4812 */ /* 0x000fe200078efcff */
[C---:B------:R-:W-:Y:S01]  /*3cfc0*/  VIADD R170, R0.reuse, 0xc ;  /* 0x0000000c00aa7836 */ /* 0x040fe20000000000 */
[----:B------:R-:W-:Y:S01]  /*3cfd0*/  LOP3.LUT R223, R223, 0x7fffffff, RZ, 0xc0, !PT ;  /* 0x7fffffffdfdf7812 */ /* 0x000fe200078ec0ff */
[----:B------:R-:W-:Y:S01]  /*3cfe0*/  VIADD R162, R0, 0x4 ;  /* 0x0000000400a27836 */ /* 0x000fe20000000000 */
[----:B------:R-:W-:Y:S01]  /*3cff0*/  LOP3.LUT R220, R220, 0xfffbffff, RZ, 0xc0, !PT ;  /* 0xfffbffffdcdc7812 */ /* 0x000fe200078ec0ff */
[----:B------:R-:W-:Y:S01]  /*3d000*/  VIADD R192, R0, 0x22 ;  /* 0x0000002200c07836 */ /* 0x000fe20000000000 */
[----:B------:R-:W4:Y:S02]  /*3d010*/  LDS.128 R32, [R6] ;  /* 0x0000000006207984 */ /* 0x000f240000000c00 */
[----:B------:R-:W-:-:S02]  /*3d020*/  @P3 LOP3.LUT R220, R220, 0x40000, RZ, 0xfc, !PT ;  /* 0x00040000dcdc3812 */ /* 0x000fc400078efcff */
[----:B------:R-:W-:Y:S01]  /*3d030*/  ISETP.LT.AND P1, PT, R3, UR12, !P1 ;  /* 0x0000000c03007c0c */ /* 0x000fe2000cf21270 */
[----:B------:R-:W-:Y:S01]  /*3d040*/  ULDC UR12, c[0x0][0x228] ;  /* 0x00008a00000c7ab9 */ /* 0x000fe20000000800 */
[----:B------:R-:W-:Y:S01]  /*3d050*/  LOP3.LUT R220, R220, 0xfffdffff, RZ, 0xc0, !PT ;  /* 0xfffdffffdcdc7812 */ /* 0x000fe200078ec0ff */
[C---:B------:R-:W-:Y:S02]  /*3d060*/  VIADD R161, R0.reuse, 0x3 ;  /* 0x0000000300a17836 */ /* 0x040fe40000000000 */
[----:B------:R-:W-:Y:S01]  /*3d070*/  VIADD R80, R0, 0xb1 ;  /* 0x000000b100507836 */ /* 0x000fe20000000000 */
[----:B------:R-:W-:Y:S01]  /*3d080*/  @P2 LOP3.LUT R220, R220, 0x20000, RZ, 0xfc, !PT ;  /* 0x00020000dcdc2812 */ /* 0x000fe200078efcff */
[C---:B------:R-:W-:Y:S02]  /*3d090*/  VIADD R81, R0.reuse, 0xb2 ;  /* 0x000000b200517836 */ /* 0x040fe40000000000 */
[----:B------:R-:W-:Y:S01]  /*3d0a0*/  VIADD R117, R0, 0xd6 ;  /* 0x000000d600757836 */ /* 0x000fe20000000000 */
[----:B------:R-:W-:Y:S01]  /*3d0b0*/  LOP3.LUT R220, R220, 0xfffeffff, RZ, 0xc0, !PT ;  /* 0xfffeffffdcdc7812 */ /* 0x000fe200078ec0ff */
[----:B------:R-:W-:-:S02]  /*3d0c0*/  VIADD R158, R0, 0xff ;  /* 0x000000ff009e7836 */ /* 0x000fc40000000000 */
[----:B------:R-:W-:Y:S01]  /*3d0d0*/  VIADD R116, R0, 0xd5 ;  /* 0x000000d500747836 */ /* 0x000fe20000000000 */
[----:B------:R-:W-:Y:S01]  /*3d0e0*/  @P1 LOP3.LUT R220, R220, 0x10000, RZ, 0xfc, !PT ;  /* 0x00010000dcdc1812 */ /* 0x000fe200078efcff */
[C---:B------:R-:W-:Y:S01]  /*3d0f0*/  VIADD R157, R0.reuse, 0xfe ;  /* 0x000000fe009d7836 */ /* 0x040fe20000000000 */
[----:B------:R-:W-:Y:S01]  /*3d100*/  ISETP.GE.AND P1, PT, R69, UR39, PT ;  /* 0x0000002745007c0c */ /* 0x000fe2000bf26270 */
[----:B------:R-:W-:Y:S01]  /*3d110*/  ULDC.64 UR38, c[0x0][0x228] ;  /* 0x00008a0000267ab9 */ /* 0x000fe20000000a00 */
[C---:B------:R-:W-:Y:S02]  /*3d120*/  VIADD R156, R0.reuse, 0xfd ;  /* 0x000000fd009c7836 */ /* 0x040fe40000000000 */
[----:B------:R-:W-:Y:S01]  /*3d130*/  VIADD R115, R0, 0xd4 ;  /* 0x000000d400737836 */ /* 0x000fe20000000000 */
[----:B------:R-:W-:Y:S01]  /*3d140*/  ISETP.LT.AND P4, PT, R2, UR10, !P1 ;  /* 0x0000000a02007c0c */ /* 0x000fe2000cf81270 */
[----:B------:R-:W-:Y:S01]  /*3d150*/  ULDC UR10, c[0x0][0x228] ;  /* 0x00008a00000a7ab9 */ /* 0x000fe20000000800 */
[----:B------:R-:W-:Y:S01]  /*3d160*/  ISETP.LT.AND P3, PT, R5, UR8, !P1 ;  /* 0x0000000805007c0c */ /* 0x000fe2000cf61270 */
[----:B------:R-:W-:Y:S01]  /*3d170*/  ULDC UR8, c[0x0][0x228] ;  /* 0x00008a0000087ab9 */ /* 0x000fe20000000800 */
[----:B------:R-:W-:Y:S01]  /*3d180*/  LOP3.LUT R220, R220, 0xffff7fff, RZ, 0xc0, !PT ;  /* 0xffff7fffdcdc7812 */ /* 0x000fe200078ec0ff */
[----:B------:R-:W-:Y:S01]  /*3d190*/  VIADD R155, R0, 0xfc ;  /* 0x000000fc009b7836 */ /* 0x000fe20000000000 */
[----:B------:R-:W-:Y:S01]  /*3d1a0*/  ISETP.LT.AND P2, PT, R4, UR6, !P1 ;  /* 0x0000000604007c0c */ /* 0x000fe2000cf41270 */
[----:B------:R-:W-:Y:S01]  /*3d1b0*/  ULDC UR6, c[0x0][0x228] ;  /* 0x00008a0000067ab9 */ /* 0x000fe20000000800 */
[----:B------:R-:W-:-:S02]  /*3d1c0*/  VIADD R154, R0, 0xfb ;  /* 0x000000fb009a7836 */ /* 0x000fc40000000000 */
[C---:B------:R-:W-:Y:S02]  /*3d1d0*/  VIADD R114, R0.reuse, 0xd3 ;  /* 0x000000d300727836 */ /* 0x040fe40000000000 */
[----:B------:R-:W-:Y:S01]  /*3d1e0*/  VIADD R113, R0, 0xd2 ;  /* 0x000000d200717836 */ /* 0x000fe20000000000 */
[----:B------:R-:W-:Y:S01]  /*3d1f0*/  @P4 LOP3.LUT R220, R220, 0x8000, RZ, 0xfc, !PT ;  /* 0x00008000dcdc4812 */ /* 0x000fe200078efcff */
[C---:B------:R-:W-:Y:S02]  /*3d200*/  VIADD R153, R0.reuse, 0xfa ;  /* 0x000000fa00997836 */ /* 0x040fe40000000000 */
[----:B------:R-:W-:Y:S01]  /*3d210*/  VIADD R112, R0, 0xd1 ;  /* 0x000000d100707836 */ /* 0x000fe20000000000 */
[----:B------:R-:W-:Y:S01]  /*3d220*/  LOP3.LUT R220, R220, 0xffffbfff, RZ, 0xc0, !PT ;  /* 0xffffbfffdcdc7812 */ /* 0x000fe200078ec0ff */
[C---:B------:R-:W-:Y:S02]  /*3d230*/  VIADD R151, R0.reuse, 0xf8 ;  /* 0x000000f800977836 */ /* 0x040fe40000000000 */
[----:B------:R-:W-:Y:S01]  /*3d240*/  VIADD R111, R0, 0xd0 ;  /* 0x000000d0006f7836 */ /* 0x000fe20000000000 */
[----:B------:R-:W-:Y:S01]  /*3d250*/  @P3 LOP3.LUT R220, R220, 0x4000, RZ, 0xfc, !PT ;  /* 0x00004000dcdc3812 */ /* 0x000fe200078efcff */
[----:B------:R-:W-:Y:S01]  /*3d260*/  VIADD R150, R0, 0xf7 ;  /* 0x000000f700967836 */ /* 0x000fe20000000000 */
[----:B------:R-:W-:Y:S01]  /*3d270*/  ISETP.LT.AND P1, PT, R3, UR4, !P1 ;  /* 0x0000000403007c0c */ /* 0x000fe2000cf21270 */
[----:B------:R-:W-:Y:S01]  /*3d280*/  ULDC UR4, c[0x0][0x228] ;  /* 0x00008a0000047ab9 */ /* 0x000fe20000000800 */
[----:B------:R-:W-:Y:S01]  /*3d290*/  LOP3.LUT R220, R220, 0xffffdfff, RZ, 0xc0, !PT ;  /* 0xffffdfffdcdc7812 */ /* 0x000fe200078ec0ff */
[----:B------:R-:W-:-:S02]  /*3d2a0*/  VIADD R149, R0, 0xf6 ;  /* 0x000000f600957836 */ /* 0x000fc40000000000 */
[----:B------:R-:W-:Y:S01]  /*3d2b0*/  VIADD R110, R0, 0xcf ;  /* 0x000000cf006e7836 */ /* 0x000fe20000000000 */
[----:B------:R-:W-:Y:S01]  /*3d2c0*/  @P2 LOP3.LUT R220, R220, 0x2000, RZ, 0xfc, !PT ;  /* 0x00002000dcdc2812 */ /* 0x000fe200078efcff */
[----:B------:R-:W-:Y:S01]  /*3d2d0*/  VIADD R148, R0, 0xf5 ;  /* 0x000000f500947836 */ /* 0x000fe20000000000 */
[----:B------:R-:W-:Y:S01]  /*3d2e0*/  ISETP.LT.AND P2, PT, R4, UR59, !P0 ;  /* 0x0000003b04007c0c */ /* 0x000fe2000c741270 */
[----:B------:R-:W-:Y:S01]  /*3d2f0*/  ULDC UR59, c[0x0][0x228] ;  /* 0x00008a00003b7ab9 */ /* 0x000fe20000000800 */
        /* <DEDUP_REMOVED lines=18> */
[----:B------:R-:W-:-:S02]  /*3d420*/  VIADD R142, R0, 0xef ;  /* 0x000000ef008e7836 */ /* 0x000fc40000000000 */
[----:B------:R-:W-:Y:S01]  /*3d430*/  VIADD R106, R0, 0xcb ;  /* 0x000000cb006a7836 */ /* 0x000fe20000000000 */
[----:B------:R-:W-:Y:S01]  /*3d440*/  LOP3.LUT R220, R220, 0xfffffdff, RZ, 0xc0, !PT ;  /* 0xfffffdffdcdc7812 */ /* 0x000fe200078ec0ff */
[C---:B------:R-:W-:Y:S02]  /*3d450*/  VIADD R141, R0.reuse, 0xee ;  /* 0x000000ee008d7836 */ /* 0x040fe40000000000 */
[----:B------:R-:W-:Y:S01]  /*3d460*/  VIADD R105, R0, 0xca ;  /* 0x000000ca00697836 */ /* 0x000fe20000000000 */
[----:B------:R-:W-:Y:S01]  /*3d470*/  @P0 LOP3.LUT R220, R220, 0x200, RZ, 0xfc, !PT ;  /* 0x00000200dcdc0812 */ /* 0x000fe200078efcff */
[----:B------:R-:W-:Y:S01]  /*3d480*/  VIADD R140, R0, 0xed ;  /* 0x000000ed008c7836 */ /* 0x000fe20000000000 */
[----:B------:R-:W-:Y:S01]  /*3d490*/  ISETP.GE.AND P0, PT, R160, UR41, PT ;  /* 0x00000029a0007c0c */ /* 0x000fe2000bf06270 */
[C---:B------:R-:W-:Y:S02]  /*3d4a0*/  VIADD R139, R0.reuse, 0xec ;  /* 0x000000ec008b7836 */ /* 0x040fe40000000000 */
[C---:B------:R-:W-:Y:S01]  /*3d4b0*/  VIADD R104, R0.reuse, 0xc9 ;  /* 0x000000c900687836 */ /* 0x040fe20000000000 */
[----:B------:R-:W-:Y:S01]  /*3d4c0*/  ISETP.LT.AND P3, PT, R3, UR38, !P0 ;  /* 0x0000002603007c0c */ /* 0x000fe2000c761270 */
[----:B------:R-:W-:Y:S01]  /*3d4d0*/  VIADD R138, R0, 0xeb ;  /* 0x000000eb008a7836 */ /* 0x000fe20000000000 */
[----:B------:R-:W-:Y:S01]  /*3d4e0*/  ISETP.LT.AND P2, PT, R4, UR40, !P0 ;  /* 0x0000002804007c0c */ /* 0x000fe2000c741270 */
[----:B------:R-:W-:Y:S01]  /*3d4f0*/  VIADD R137, R0, 0xea ;  /* 0x000000ea00897836 */ /* 0x000fe20000000000 */
[----:B------:R-:W-:Y:S01]  /*3d500*/  LOP3.LUT R220, R220, 0xfffffeff, RZ, 0xc0, !PT ;  /* 0xfffffeffdcdc7812 */ /* 0x000fe200078ec0ff */
[C---:B------:R-:W-:Y:S01]  /*3d510*/  VIADD R160, R0.reuse, 0x41 ;  /* 0x0000004100a07836 */ /* 0x040fe20000000000 */
[----:B------:R-:W-:Y:S01]  /*3d520*/  ISETP.LT.AND P1, PT, R5, UR57, !P0 ;  /* 0x0000003905007c0c */ /* 0x000fe2000c721270 */
[----:B------:R-:W-:Y:S01]  /*3d530*/  ULDC.64 UR40, c[0x0][0x228] ;  /* 0x00008a0000287ab9 */ /* 0x000fe20000000a00 */
[----:B------:R-:W-:-:S02]  /*3d540*/  VIADD R136, R0, 0xe9 ;  /* 0x000000e900887836 */ /* 0x000fc40000000000 */
[C---:B------:R-:W-:Y:S02]  /*3d550*/  VIADD R103, R0.reuse, 0xc8 ;  /* 0x000000c800677836 */ /* 0x040fe40000000000 */
[----:B------:R-:W-:Y:S01]  /*3d560*/  VIADD R102, R0, 0xc7 ;  /* 0x000000c700667836 */ /* 0x000fe20000000000 */
[----:B------:R-:W-:Y:S01]  /*3d570*/  @P3 LOP3.LUT R220, R220, 0x100, RZ, 0xfc, !PT ;  /* 0x00000100dcdc3812 */ /* 0x000fe200078efcff */
[----:B------:R-:W-:Y:S01]  /*3d580*/  ULDC UR57, c[0x0][0x228] ;  /* 0x00008a0000397ab9 */ /* 0x000fe20000000800 */
        /* <DEDUP_REMOVED lines=20> */
[----:B------:R-:W-:Y:S01]  /*3d6d0*/  ISETP.GE.AND P0, PT, R160, UR43, PT ;  /* 0x0000002ba0007c0c */ /* 0x000fe2000bf06270 */
[----:B------:R-:W-:-:S02]  /*3d6e0*/  VIADD R128, R0, 0xe1 ;  /* 0x000000e100807836 */ /* 0x000fc40000000000 */
        /* <DEDUP_REMOVED lines=8> */
[C---:B------:R-:W-:Y:S02]  /*3d770*/  VIADD R160, R0.reuse, 0x40 ;  /* 0x0000004000a07836 */ /* 0x040fe40000000000 */
        /* <DEDUP_REMOVED lines=13> */
[----:B------:R-:W-:Y:S01]  /*3d850*/  ULDC.64 UR42, c[0x0][0x228] ;  /* 0x00008a00002a7ab9 */ /* 0x000fe20000000a00 */
        /* <DEDUP_REMOVED lines=12> */
[----:B------:R-:W-:Y:S01]  /*3d920*/  VIADD R160, R0, 0x3f ;  /* 0x0000003f00a07836 */ /* 0x000fe20000000000 */
[----:B------:R-:W-:Y:S01]  /*3d930*/  LOP3.LUT R220, R220, 0xfffffffe, RZ, 0xc0, !PT ;  /* 0xfffffffedcdc7812 */ /* 0x000fe200078ec0ff */
[----:B------:R-:W-:Y:S01]  /*3d940*/  ULDC.64 UR54, c[0x0][0x228] ;  /* 0x00008a0000367ab9 */ /* 0x000fe20000000a00 */
[----:B------:R-:W-:Y:S01]  /*3d950*/  ISETP.LT.AND P2, PT, R4, UR26, !P0 ;  /* 0x0000001a04007c0c */ /* 0x000fe2000c741270 */
[----:B------:R-:W-:Y:S01]  /*3d960*/  ULDC UR26, c[0x0][0x228] ;  /* 0x00008a00001a7ab9 */ /* 0x000fe20000000800 */
[----:B------:R-:W-:Y:S01]  /*3d970*/  ISETP.LT.AND P1, PT, R5, UR30, !P0 ;  /* 0x0000001e05007c0c */ /* 0x000fe2000c721270 */
[----:B------:R-:W-:Y:S01]  /*3d980*/  ULDC UR30, c[0x0][0x228] ;  /* 0x00008a00001e7ab9 */ /* 0x000fe20000000800 */
[----:B------:R-:W-:Y:S01]  /*3d990*/  ISETP.LT.AND P3, PT, R3, UR42, !P0 ;  /* 0x0000002a03007c0c */ /* 0x000fe2000c761270 */
[----:B------:R-:W-:Y:S01]  /*3d9a0*/  VIADD R87, R0, 0xb8 ;  /* 0x000000b800577836 */ /* 0x000fe20000000000 */
[----:B------:R-:W-:Y:S01]  /*3d9b0*/  ISETP.LT.AND P0, PT, R2, UR32, !P0 ;  /* 0x0000002002007c0c */ /* 0x000fe2000c701270 */
[----:B------:R-:W-:Y:S01]  /*3d9c0*/  ULDC UR32, c[0x0][0x228] ;  /* 0x00008a0000207ab9 */ /* 0x000fe20000000800 */
[----:B------:R-:W-:-:S02]  /*3d9d0*/  VIADD R86, R0, 0xb7 ;  /* 0x000000b700567836 */ /* 0x000fc40000000000 */
[C---:B------:R-:W-:Y:S02]  /*3d9e0*/  VIADD R85, R0.reuse, 0xb6 ;  /* 0x000000b600557836 */ /* 0x040fe40000000000 */
[C---:B------:R-:W-:Y:S01]  /*3d9f0*/  VIADD R84, R0.reuse, 0xb5 ;  /* 0x000000b500547836 */ /* 0x040fe20000000000 */
[----:B------:R-:W-:Y:S01]  /*3da00*/  @P2 LOP3.LUT R231, R231, 0x80000000, RZ, 0xfc, !PT ;  /* 0x80000000e7e72812 */ /* 0x000fe200078efcff */
[C---:B------:R-:W-:Y:S02]  /*3da10*/  VIADD R83, R0.reuse, 0xb4 ;  /* 0x000000b400537836 */ /* 0x040fe40000000000 */
[C---:B------:R-:W-:Y:S01]  /*3da20*/  VIADD R82, R0.reuse, 0xb3 ;  /* 0x000000b300527836 */ /* 0x040fe20000000000 */
[----:B------:R-:W-:Y:S01]  /*3da30*/  LOP3.LUT R231, R231, 0xbfffffff, RZ, 0xc0, !PT ;  /* 0xbfffffffe7e77812 */ /* 0x000fe200078ec0ff */
[----:B------:R-:W3:Y:S03]  /*3da40*/  LDL.LU R11, [R1+0x7ec] ;  /* 0x0007ec00010b7983 */ /* 0x000ee60000300800 */
[----:B------:R-:W-:Y:S01]  /*3da50*/  @P1 LOP3.LUT R231, R231, 0x40000000, RZ, 0xfc, !PT ;  /* 0x40000000e7e71812 */ /* 0x000fe200078efcff */
[----:B------:R-:W-:Y:S01]  /*3da60*/  VIADD R191, R0, 0x21 ;  /* 0x0000002100bf7836 */ /* 0x000fe20000000000 */
[----:B------:R-:W-:-:S02]  /*3da70*/  @P3 LOP3.LUT R220, R220, 0x1, RZ, 0xfc, !PT ;  /* 0x00000001dcdc3812 */ /* 0x000fc400078efcff */
[----:B--2---:R-:W-:Y:S01]  /*3da80*/  PRMT R75, R190, 0x4210, R79 ;  /* 0x00004210be4b7816 */ /* 0x004fe2000000004f */
[----:B------:R-:W-:Y:S01]  /*3da90*/  BAR.SYNC.DEFER_BLOCKING 0x0 ;  /* 0x0000000000007b1d */ /* 0x000fe20000010000 */
[----:B------:R-:W-:-:S04]  /*3daa0*/  LOP3.LUT R231, R231, 0xdfffffff, RZ, 0xc0, !PT ;  /* 0xdfffffffe7e77812 */ /* 0x000fc800078ec0ff */
[----:B------:R-:W-:Y:S02]  /*3dab0*/  @P0 LOP3.LUT R231, R231, 0x20000000, RZ, 0xfc, !PT ;  /* 0x20000000e7e70812 */ /* 0x000fe400078efcff */
[----:B------:R-:W-:Y:S01]  /*3dac0*/  ISETP.GE.AND P0, PT, R160, UR39, PT ;  /* 0x00000027a0007c0c */ /* 0x000fe2000bf06270 */
[----:B------:R-:W-:Y:S01]  /*3dad0*/  ULDC.64 UR38, c[0x0][0x228] ;  /* 0x00008a0000267ab9 */ /* 0x000fe20000000a00 */
[C---:B------:R-:W-:Y:S02]  /*3dae0*/  VIADD R165, R0.reuse, 0x7 ;  /* 0x0000000700a57836 */ /* 0x040fe40000000000 */
[C---:B------:R-:W-:Y:S01]  /*3daf0*/  VIADD R164, R0.reuse, 0x6 ;  /* 0x0000000600a47836 */ /* 0x040fe20000000000 */
[----:B------:R-:W-:Y:S01]  /*3db00*/  ISETP.LT.AND P3, PT, R3, UR54, !P0 ;  /* 0x0000003603007c0c */ /* 0x000fe2000c761270 */
[----:B------:R-:W-:Y:S01]  /*3db10*/  VIADD R163, R0, 0x5 ;  /* 0x0000000500a37836 */ /* 0x000fe20000000000 */
[----:B------:R-:W-:Y:S01]  /*3db20*/  ISETP.LT.AND P2, PT, R4, UR26, !P0 ;  /* 0x0000001a04007c0c */ /* 0x000fe2000c741270 */
[----:B------:R-:W-:Y:S01]  /*3db30*/  ULDC UR26, c[0x0][0x228] ;  /* 0x00008a00001a7ab9 */ /* 0x000fe20000000800 */
[----:B------:R-:W-:Y:S01]  /*3db40*/  LOP3.LUT R231, R231, 0xefffffff, RZ, 0xc0, !PT ;  /* 0xefffffffe7e77812 */ /* 0x000fe200078ec0ff */
[----:B------:R-:W-:Y:S01]  /*3db50*/  VIADD R70, R0, 0xaf ;  /* 0x000000af00467836 */ /* 0x000fe20000000000 */
[----:B------:R-:W-:Y:S01]  /*3db60*/  ISETP.LT.AND P1, PT, R5, UR30, !P0 ;  /* 0x0000001e05007c0c */ /* 0x000fe2000c721270 */
[----:B------:R-:W-:Y:S01]  /*3db70*/  ULDC UR30, c[0x0][0x228] ;  /* 0x00008a00001e7ab9 */ /* 0x000fe20000000800 */
[----:B------:R-:W-:Y:S01]  /*3db80*/  LOP3.LUT R222, R222, 0xfffffffb, RZ, 0xc0, !PT ;  /* 0xfffffffbdede7812 */ /* 0x000fe200078ec0ff */
[----:B------:R-:W-:Y:S01]  /*3db90*/  VIADD R71, R0, 0xb0 ;  /* 0x000000b000477836 */ /* 0x000fe20000000000 */
[----:B------:R-:W-:Y:S01]  /*3dba0*/  LOP3.LUT R244, R244, 0x7fffffff, RZ, 0xc0, !PT ;  /* 0x7ffffffff4f47812 */ /* 0x000fe200078ec0ff */
[----:B------:R-:W-:Y:S01]  /*3dbb0*/  VIADD R152, R0, 0xf9 ;  /* 0x000000f900987836 */ /* 0x000fe20000000000 */
[----:B------:R-:W-:Y:S01]  /*3dbc0*/  LOP3.LUT R245, R245, 0x7fffffff, RZ, 0xc0, !PT ;  /* 0x7ffffffff5f57812 */ /* 0x000fe200078ec0ff */
[----:B------:R-:W2:Y:S01]  /*3dbd0*/  LDL.LU R10, [R1+0x7e8] ;  /* 0x0007e800010a7983 */ /* 0x000ea20000300800 */
[----:B------:R-:W-:-:S02]  /*3dbe0*/  @P3 LOP3.LUT R231, R231, 0x10000000, RZ, 0xfc, !PT ;  /* 0x10000000e7e73812 */ /* 0x000fc400078efcff */
[----:B------:R-:W-:Y:S01]  /*3dbf0*/  ISETP.LT.AND P0, PT, R2, UR32, !P0 ;  /* 0x0000002002007c0c */ /* 0x000fe2000c701270 */
[----:B------:R-:W-:Y:S01]  /*3dc00*/  ULDC UR32, c[0x0][0x228] ;  /* 0x00008a0000207ab9 */ /* 0x000fe20000000800 */
[----:B------:R-:W-:Y:S01]  /*3dc10*/  LOP3.LUT R231, R231, 0xf7ffffff, RZ, 0xc0, !PT ;  /* 0xf7ffffffe7e77812 */ /* 0x000fe200078ec0ff */
[----:B------:R-:W-:Y:S01]  /*3dc20*/  VIADD R190, R0, 0x20 ;  /* 0x0000002000be7836 */ /* 0x000fe20000000000 */
[----:B------:R0:W-:Y:S02]  /*3dc30*/  STSM.16.M88.4 [R7], R72 ;  /* 0x0000004807007844 */ /* 0x0001e40000000200 */
[----:B------:R-:W-:Y:S02]  /*3dc40*/  @P2 LOP3.LUT R231, R231, 0x8000000, RZ, 0xfc, !PT ;  /* 0x08000000e7e72812 */ /* 0x000fe400078efcff */
[----:B------:R-:W-:Y:S01]  /*3dc50*/  LOP3.LUT R246, R246, 0x7fffffff, RZ, 0xc0, !PT ;  /* 0x7ffffffff6f67812 */ /* 0x000fe200078ec0ff */
[----:B------:R-:W4:Y:S01]  /*3dc60*/  LDL.LU R9, [R1+0x7a8] ;  /* 0x0007a80001097983 */ /* 0x000f220000300800 */
[----:B------:R-:W-:-:S02]  /*3dc70*/  LOP3.LUT R231, R231, 0xfbffffff, RZ, 0xc0, !PT ;  /* 0xfbffffffe7e77812 */ /* 0x000fc400078ec0ff */
[----:B------:R-:W-:Y:S01]  /*3dc80*/  LOP3.LUT R247, R247, 0x7fffffff, RZ, 0xc0, !PT ;  /* 0x7ffffffff7f77812 */ /* 0x000fe200078ec0ff */
[----:B------:R-:W4:Y:S01]  /*3dc90*/  LDL.LU R8, [R1+0x7a4] ;  /* 0x0007a40001087983 */ /* 0x000f220000300800 */
        /* <DEDUP_REMOVED lines=67> */
[----:B------:R-:W-:Y:S02]  /*3e0d0*/  LOP3.LUT R231, R231, 0xfffffbff, RZ, 0xc0, !PT ;  /* 0xfffffbffe7e77812 */ /* 0x000fe400078ec0ff */
[----:B------:R-:W-:Y:S01]  /*3e0e0*/  ISETP.GE.AND P0, PT, R216, UR41, PT ;  /* 0x00000029d8007c0c */ /* 0x000fe2000bf06270 */
[----:B------:R-:W-:Y:S01]  /*3e0f0*/  ULDC.64 UR40, c[0x0][0x228] ;  /* 0x00008a0000287ab9 */ /* 0x000fe20000000a00 */
[----:B------:R-:W-:Y:S02]  /*3e100*/  @P2 LOP3.LUT R231, R231, 0x400, RZ, 0xfc, !PT ;  /* 0x00000400e7e72812 */ /* 0x000fe400078efcff */
[----:B------:R-:W-:-:S02]  /*3e110*/  ISETP.LT.AND P3, PT, R3, UR38, !P0 ;  /* 0x0000002603007c0c */ /* 0x000fc4000c761270 */
[----:B------:R-:W-:-:S04]  /*3e120*/  LOP3.LUT R231, R231, 0xfffffdff, RZ, 0xc0, !PT ;  /* 0xfffffdffe7e77812 */ /* 0x000fc800078ec0ff */
[----:B------:R-:W-:Y:S02]  /*3e130*/  @P1 LOP3.LUT R231, R231, 0x200, RZ, 0xfc, !PT ;  /* 0x00000200e7e71812 */ /* 0x000fe400078efcff */
[----:B------:R-:W-:Y:S01]  /*3e140*/  ISETP.LT.AND P2, PT, R4, UR56, !P0 ;  /* 0x0000003804007c0c */ /* 0x000fe2000c741270 */
[----:B------:R-:W-:Y:S01]  /*3e150*/  ULDC UR56, c[0x0][0x228] ;  /* 0x00008a0000387ab9 */ /* 0x000fe20000000800 */
        /* <DEDUP_REMOVED lines=34> */
[----:B------:R-:W-:Y:S01]  /*3e380*/  ISETP.LT.AND P2, PT, R5, UR28, !P0 ;  /* 0x0000001c05007c0c */ /* 0x000fe2000c741270 */
[----:B------:R-:W-:Y:S01]  /*3e390*/  ULDC UR28, c[0x0][0x228] ;  /* 0x00008a00001c7ab9 */ /* 0x000fe20000000800 */
[----:B------:R-:W-:-:S07]  /*3e3a0*/  LOP3.LUT R231, R231, 0xfffffffe, RZ, 0xc0, !PT ;  /* 0xfffffffee7e77812 */ /* 0x000fce00078ec0ff */
[----:B------:R-:W-:Y:S02]  /*3e3b0*/  @P3 LOP3.LUT R230, R230, 0x80000000, RZ, 0xfc, !PT ;  /* 0x80000000e6e63812 */ /* 0x000fe400078efcff */
[----:B------:R-:W-:Y:S02]  /*3e3c0*/  @P1 LOP3.LUT R231, R231, 0x1, RZ, 0xfc, !PT ;  /* 0x00000001e7e71812 */ /* 0x000fe400078efcff */
[----:B------:R-:W-:Y:S01]  /*3e3d0*/  ISETP.LT.AND P1, PT, R2, UR22, !P0 ;  /* 0x0000001602007c0c */ /* 0x000fe2000c721270 */
[----:B------:R-:W-:Y:S01]  /*3e3e0*/  ULDC UR22, c[0x0][0x228] ;  /* 0x00008a0000167ab9 */ /* 0x000fe20000000800 */
[----:B------:R-:W-:Y:S02]  /*3e3f0*/  LOP3.LUT R230, R230, 0xbfffffff, RZ, 0xc0, !PT ;  /* 0xbfffffffe6e67812 */ /* 0x000fe400078ec0ff */
[----:B------:R-:W-:Y:S01]  /*3e400*/  ISETP.GE.AND P0, PT, R213, UR39, PT ;  /* 0x00000027d5007c0c */ /* 0x000fe2000bf06270 */
[----:B------:R-:W-:Y:S01]  /*3e410*/  ULDC.64 UR38, c[0x0][0x228] ;  /* 0x00008a0000267ab9 */ /* 0x000fe20000000a00 */
[----:B------:R-:W-:-:S02]  /*3e420*/  @P2 LOP3.LUT R230, R230, 0x40000000, RZ, 0xfc, !PT ;  /* 0x40000000e6e62812 */ /* 0x000fc400078efcff */
[----:B------:R-:W-:Y:S02]  /*3e430*/  ISETP.LT.AND P3, PT, R3, UR54, !P0 ;  /* 0x0000003603007c0c */ /* 0x000fe4000c761270 */
        /* <DEDUP_REMOVED lines=126> */
[----:B------:R-:W-:Y:S01]  /*3ec20*/  ISETP.LT.AND P3, PT, R3, UR42, !P0 ;  /* 0x0000002a03007c0c */ /* 0x000fe2000c761270 */
[----:B------:R-:W-:Y:S01]  /*3ec30*/  ULDC UR42, c[0x0][0x228] ;  /* 0x00008a00002a7ab9 */ /* 0x000fe20000000800 */
        /* <DEDUP_REMOVED lines=8> */
[----:B------:R-:W-:Y:S02]  /*3ecc0*/  ISETP.GE.AND P0, PT, R205, UR39, PT ;  /* 0x00000027cd007c0c */ /* 0x000fe4000bf06270 */
[----:B------:R-:W-:Y:S02]  /*3ecd0*/  @P3 LOP3.LUT R230, R230, 0x1, RZ, 0xfc, !PT ;  /* 0x00000001e6e63812 */ /* 0x000fe400078efcff */
[----:B------:R-:W-:-:S02]  /*3ece0*/  ISETP.LT.AND P3, PT, R3, UR54, !P0 ;  /* 0x0000003603007c0c */ /* 0x000fc4000c761270 */
        /* <DEDUP_REMOVED lines=15> */
[----:B------:R-:W-:Y:S02]  /*3ede0*/  ISETP.LT.AND P3, PT, R3, UR38, !P0 ;  /* 0x0000002603007c0c */ /* 0x000fe4000c761270 */
        /* <DEDUP_REMOVED lines=116> */
[----:B------:R-:W-:-:S02]  /*3f530*/  ISETP.LT.AND P3, PT, R3, UR54, !P0 ;  /* 0x0000003603007c0c */ /* 0x000fc4000c761270 */
        /* <DEDUP_REMOVED lines=468> */
[----:B0-----:R-:W-:Y:S01]  /*41280*/  PRMT R72, R169, 0x5210, R76 ;  /* 0x00005210a9487816 */ /* 0x001fe2000000004c */
[----:B------:R-:W-:Y:S01]  /*41290*/  VIADD R169, R0, 0xb ;  /* 0x0000000b00a97836 */ /* 0x000fe20000000000 */
[----:B------:R-:W-:Y:S01]  /*412a0*/  LOP3.LUT R225, R225, 0xffffdfff, RZ, 0xc0, !PT ;  /* 0xffffdfffe1e17812 */ /* 0x000fe200078ec0ff */
[----:B------:R-:W4:Y:S03]  /*412b0*/  LDL.LU R76, [R1+0x808] ;  /* 0x00080800014c7983 */ /* 0x000f260000300800 */
        /* <DEDUP_REMOVED lines=16> */
[----:B------:R-:W-:Y:S01]  /*413c0*/  PRMT R73, R168, 0x5210, R77 ;  /* 0x00005210a8497816 */ /* 0x000fe2000000004d */
        /* <DEDUP_REMOVED lines=43> */
[----:B------:R-:W-:Y:S01]  /*41680*/  @P0 LOP3.LUT R225, R225, 0x2, RZ, 0xfc, !PT ;  /* 0x00000002e1e10812 */ /* 0x000fe200078efcff */
[----:B------:R-:W4:Y:S01]  /*41690*/  LDL.LU R79, [R1+0x638] ;  /* 0x00063800014f7983 */ /* 0x000f220000300800 */
        /* <DEDUP_REMOVED lines=105> */
[----:B------:R-:W-:Y:S01]  /*41d30*/  ULDC UR50, c[0x0][0x228] ;  /* 0x00008a0000327ab9 */ /* 0x000fe20000000800 */
[----:B------:R-:W-:Y:S01]  /*41d40*/  ISETP.LT.AND P0, PT, R5, UR38, !P0 ;  /* 0x0000002605007c0c */ /* 0x000fe2000c701270 */
[----:B------:R-:W-:-:S04]  /*41d50*/  ULDC.64 UR38, c[0x0][0x228] ;  /* 0x00008a0000267ab9 */ /* 0x000fc80000000a00 */
[----:B------:R-:W-:-:S04]  /*41d60*/  @P2 LOP3.LUT R222, R222, 0x200, RZ, 0xfc, !PT ;  /* 0x00000200dede2812 */ /* 0x000fc800078efcff */
[----:B------:R-:W-:-:S04]  /*41d70*/  LOP3.LUT R222, R222, 0xffffff7f, RZ, 0xc0, !PT ;  /* 0xffffff7fdede7812 */ /* 0x000fc800078ec0ff */
[----:B------:R-:W-:-:S04]  /*41d80*/  @P1 LOP3.LUT R222, R222, 0x80, RZ, 0xfc, !PT ;  /* 0x00000080dede1812 */ /* 0x000fc800078efcff */
[----:B------:R-:W-:Y:S02]  /*41d90*/  LOP3.LUT R222, R222, 0xfffffeff, RZ, 0xc0, !PT ;  /* 0xfffffeffdede7812 */ /* 0x000fe400078ec0ff */
[----:B------:R-:W-:Y:S02]  /*41da0*/  LOP3.LUT R223, R223, 0xffffefff, RZ, 0xc0, !PT ;  /* 0xffffefffdfdf7812 */ /* 0x000fe400078ec0ff */
[----:B------:R-:W-:Y:S02]  /*41db0*/  @P0 LOP3.LUT R222, R222, 0x100, RZ, 0xfc, !PT ;  /* 0x00000100dede0812 */ /* 0x000fe400078efcff */
[----:B------:R-:W-:Y:S01]  /*41dc0*/  ISETP.GE.AND P0, PT, R70, UR33, PT ;  /* 0x0000002146007c0c */ /* 0x000fe2000bf06270 */
[----:B------:R-:W-:Y:S01]  /*41dd0*/  ULDC UR33, c[0x0][0x228] ;  /* 0x00008a0000217ab9 */ /* 0x000fe20000000800 */
        /* <DEDUP_REMOVED lines=1095> */
[----:B------:R-:W-:Y:S02]  /*46250*/  ISETP.LT.AND P3, PT, R5, UR35, !P0 ;  /* 0x0000002305007c0c */ /* 0x000fe4000c761270 */
[----:B------:R-:W-:-:S09]  /*46260*/  LOP3.LUT R250, R250, 0xff7fffff, RZ, 0xc0, !PT ;  /* 0xff7ffffffafa7812 */ /* 0x000fd200078ec0ff */
[----:B------:R-:W-:Y:S02]  /*46270*/  @P1 LOP3.LUT R250, R250, 0x800000, RZ, 0xfc, !PT ;  /* 0x00800000fafa1812 */ /* 0x000fe400078efcff */
[----:B------:R-:W-:Y:S02]  /*46280*/  ISETP.LT.AND P1, PT, R4, UR26, !P0 ;  /* 0x0000001a04007c0c */ /* 0x000fe4000c721270 */
[----:B------:R-:W-:-:S04]  /*46290*/  LOP3.LUT R250, R250, 0xffbfffff, RZ, 0xc0, !PT ;  /* 0xffbffffffafa7812 */ /* 0x000fc800078ec0ff */
[----:B------:R-:W-:Y:S02]  /*462a0*/  @P3 LOP3.LUT R250, R250, 0x400000, RZ, 0xfc, !PT ;  /* 0x00400000fafa3812 */ /* 0x000fe400078efcff */
[----:B------:R-:W-:Y:S02]  /*462b0*/  ISETP.LT.AND P2, PT, R3, UR20, !P0 ;  /* 0x0000001403007c0c */ /* 0x000fe4000c741270 */
[----:B------:R-:W-:Y:S02]  /*462c0*/  LOP3.LUT R250, R250, 0xffdfffff, RZ, 0xc0, !PT ;  /* 0xffdffffffafa7812 */ /* 0x000fe400078ec0ff */
[----:B------:R-:W-:Y:S01]  /*462d0*/  ISETP.GE.AND P0, PT, R140, UR30, PT ;  /* 0x0000001e8c007c0c */ /* 0x000fe2000bf06270 */
[----:B------:R-:W-:Y:S01]  /*462e0*/  ULDC UR30, c[0x0][0x22c] ;  /* 0x00008b00001e7ab9 */ /* 0x000fe20000000800 */
[----:B------:R-:W-:Y:S02]  /*462f0*/  @P1 LOP3.LUT R250, R250, 0x200000, RZ, 0xfc, !PT ;  /* 0x00200000fafa1812 */ /* 0x000fe400078efcff */
[----:B------:R-:W-:-:S02]  /*46300*/  ISETP.LT.AND P1, PT, R2, UR18, !P0 ;  /* 0x0000001202007c0c */ /* 0x000fc4000c721270 */
[----:B------:R-:W-:Y:S02]  /*46310*/  LOP3.LUT R250, R250, 0xffefffff, RZ, 0xc0, !PT ;  /* 0xffeffffffafa7812 */ /* 0x000fe400078ec0ff */
[----:B---3--:R-:W-:Y:S02]  /*46320*/  LOP3.LUT R11, R11, 0xffff, RZ, 0xc0, !PT ;  /* 0x0000ffff0b0b7812 */ /* 0x008fe400078ec0ff */
[----:B------:R-:W-:Y:S02]  /*46330*/  @P2 LOP3.LUT R250, R250, 0x100000, RZ, 0xfc, !PT ;  /* 0x00100000fafa2812 */ /* 0x000fe400078efcff */
[----:B--2---:R-:W-:Y:S02]  /*46340*/  LOP3.LUT R10, R10, 0xffff, RZ, 0xc0, !PT ;  /* 0x0000ffff0a0a7812 */ /* 0x004fe400078ec0ff */
[----:B------:R-:W-:Y:S02]  /*46350*/  ISETP.LT.AND P3, PT, R5, UR53, !P0 ;  /* 0x0000003505007c0c */ /* 0x000fe4000c761270 */
[----:B------:R-:W-:Y:S01]  /*46360*/  LOP3.LUT R250, R250, 0xfff7ffff, RZ, 0xc0, !PT ;  /* 0xfff7fffffafa7812 */ /* 0x000fe200078ec0ff */
[----:B------:R0:W-:Y:S01]  /*46370*/  STL [R1+0xc0], R11 ;  /* 0x0000c00b01007387 */ /* 0x0001e20000100800 */
[----:B----4-:R-:W-:-:S02]  /*46380*/  LOP3.LUT R9, R9, 0xffff, RZ, 0xc0, !PT ;  /* 0x0000ffff09097812 */ /* 0x010fc400078ec0ff */
[----:B------:R-:W-:Y:S02]  /*46390*/  PRMT R76, R76, 0x4210, R11 ;  /* 0x000042104c4c7816 */ /* 0x000fe4000000000b */
[----:B------:R-:W-:Y:S02]  /*463a0*/  LOP3.LUT R8, R8, 0xffff, RZ, 0xc0, !PT ;  /* 0x0000ffff08087812 */ /* 0x000fe400078ec0ff */
[----:B------:R-:W-:Y:S02]  /*463b0*/  PRMT R77, R77, 0x4210, R10 ;  /* 0x000042104d4d7816 */ /* 0x000fe4000000000a */
[----:B------:R-:W-:Y:S01]  /*463c0*/  @P1 LOP3.LUT R250, R250, 0x80000, RZ, 0xfc, !PT ;  /* 0x00080000fafa1812 */ /* 0x000fe200078efcff */
[----:B0-----:R-:W2:Y:S01]  /*463d0*/  LDL.LU R11, [R1+0x20c0] ;  /* 0x0020c000010b7983 */ /* 0x001ea20000300800 */
[----:B------:R-:W-:-:S03]  /*463e0*/  PRMT R78, R78, 0x4210, R9 ;  /* 0x000042104e4e7816 */ /* 0x000fc60000000009 */
[----:B------:R0:W-:Y:S01]  /*463f0*/  STL [R1+0xc4], R10 ;  /* 0x0000c40a01007387 */ /* 0x0001e20000100800 */
[----:B------:R-:W-:Y:S02]  /*46400*/  ISETP.LT.AND P2, PT, R4, UR52, !P0 ;  /* 0x0000003404007c0c */ /* 0x000fe4000c741270 */
[----:B------:R-:W-:Y:S02]  /*46410*/  PRMT R79, R79, 0x4210, R8 ;  /* 0x000042104f4f7816 */ /* 0x000fe40000000008 */
[----:B------:R-:W-:Y:S01]  /*46420*/  LOP3.LUT R250, R250, 0xfffbffff, RZ, 0xc0, !PT ;  /* 0xfffbfffffafa7812 */ /* 0x000fe200078ec0ff */
[----:B0-----:R-:W3:Y:S04]  /*46430*/  LDL.LU R10, [R1+0x20bc] ;  /* 0x0020bc00010a7983 */ /* 0x001ee80000300800 */
[----:B------:R0:W-:Y:S01]  /*46440*/  STL [R1+0xcc], R9 ;  /* 0x0000cc0901007387 */ /* 0x0001e20000100800 */
[----:B------:R-:W-:-:S03]  /*46450*/  @P3 LOP3.LUT R250, R250, 0x40000, RZ, 0xfc, !PT ;  /* 0x00040000fafa3812 */ /* 0x000fc600078efcff */
[----:B0-----:R-:W4:Y:S04]  /*46460*/  LDL.LU R9, [R1+0x20b8] ;  /* 0x0020b80001097983 */ /* 0x001f280000300800 */
[----:B------:R0:W-:Y:S01]  /*46470*/  STL [R1+0x474], R8 ;  /* 0x0004740801007387 */ /* 0x0001e20000100800 */
[----:B------:R-:W-:Y:S02]  /*46480*/  ISETP.LT.AND P1, PT, R3, UR51, !P0 ;  /* 0x0000003303007c0c */ /* 0x000fe4000c721270 */
[----:B------:R-:W-:Y:S01]  /*46490*/  LOP3.LUT R250, R250, 0xfffdffff, RZ, 0xc0, !PT ;  /* 0xfffdfffffafa7812 */ /* 0x000fe200078ec0ff */
[----:B0-----:R-:W3:Y:S01]  /*464a0*/  LDL.LU R8, [R1+0x20b4] ;  /* 0x0020b40001087983 */ /* 0x001ee20000300800 */
[----:B------:R-:W-:Y:S02]  /*464b0*/  ISETP.GE.AND P0, PT, R141, UR30, PT ;  /* 0x0000001e8d007c0c */ /* 0x000fe4000bf06270 */
[----:B------:R-:W-:-:S02]  /*464c0*/  @P2 LOP3.LUT R250, R250, 0x20000, RZ, 0xfc, !PT ;  /* 0x00020000fafa2812 */ /* 0x000fc400078efcff */
[----:B------:R-:W-:Y:S02]  /*464d0*/  ISETP.LT.AND P2, PT, R2, UR37, !P0 ;  /* 0x0000002502007c0c */ /* 0x000fe4000c741270 */
[----:B------:R-:W-:-:S04]  /*464e0*/  LOP3.LUT R250, R250, 0xfffeffff, RZ, 0xc0, !PT ;  /* 0xfffefffffafa7812 */ /* 0x000fc800078ec0ff */
[----:B------:R-:W-:Y:S02]  /*464f0*/  @P1 LOP3.LUT R250, R250, 0x10000, RZ, 0xfc, !PT ;  /* 0x00010000fafa1812 */ /* 0x000fe400078efcff */
[----:B------:R-:W-:Y:S02]  /*46500*/  ISETP.LT.AND P3, PT, R5, UR25, !P0 ;  /* 0x0000001905007c0c */ /* 0x000fe4000c761270 */
[----:B------:R-:W-:-:S04]  /*46510*/  LOP3.LUT R250, R250, 0xffff7fff, RZ, 0xc0, !PT ;  /* 0xffff7ffffafa7812 */ /* 0x000fc800078ec0ff */
[----:B------:R-:W-:Y:S02]  /*46520*/  @P2 LOP3.LUT R250, R250, 0x8000, RZ, 0xfc, !PT ;  /* 0x00008000fafa2812 */ /* 0x000fe400078efcff */
[----:B------:R-:W-:Y:S02]  /*46530*/  ISETP.LT.AND P1, PT, R4, UR61, !P0 ;  /* 0x0000003d04007c0c */ /* 0x000fe4000c721270 */
[----:B------:R-:W-:-:S04]  /*46540*/  LOP3.LUT R250, R250, 0xffffbfff, RZ, 0xc0, !PT ;  /* 0xffffbffffafa7812 */ /* 0x000fc800078ec0ff */
[----:B------:R-:W-:Y:S02]  /*46550*/  @P3 LOP3.LUT R250, R250, 0x4000, RZ, 0xfc, !PT ;  /* 0x00004000fafa3812 */ /* 0x000fe400078efcff */
[----:B------:R-:W-:Y:S02]  /*46560*/  ISETP.LT.AND P2, PT, R3, UR60, !P0 ;  /* 0x0000003c03007c0c */ /* 0x000fe4000c741270 */
[----:B------:R-:W-:Y:S02]  /*46570*/  LOP3.LUT R250, R250, 0xffffdfff, RZ, 0xc0, !PT ;  /* 0xffffdffffafa7812 */ /* 0x000fe400078ec0ff */
[----:B------:R-:W-:Y:S02]  /*46580*/  ISETP.GE.AND P0, PT, R142, UR8, PT ;  /* 0x000000088e007c0c */ /* 0x000fe4000bf06270 */
[----:B------:R-:W-:Y:S02]  /*46590*/  @P1 LOP3.LUT R250, R250, 0x2000, RZ, 0xfc, !PT ;  /* 0x00002000fafa1812 */ /* 0x000fe400078efcff */
[----:B------:R-:W-:-:S02]  /*465a0*/  ISETP.LT.AND P1, PT, R2, UR59, !P0 ;  /* 0x0000003b02007c0c */ /* 0x000fc4000c721270 */
        /* <DEDUP_REMOVED lines=39> */
[----:B------:R-:W-:Y:S02]  /*46820*/  ISETP.LT.AND P3, PT, R5, UR46, !P0 ;  /* 0x0000002e05007c0c */ /* 0x000fe4000c761270 */
[----:B------:R-:W-:Y:S02]  /*46830*/  LOP3.LUT R222, R222, 0x7fffffff, RZ, 0xc0, !PT ;  /* 0x7fffffffdede7812 */ /* 0x000fe400078ec0ff */
[----:B------:R-:W-:-:S04]  /*46840*/  LOP3.LUT R250, R250, 0xfffffffe, RZ, 0xc0, !PT ;  /* 0xfffffffefafa7812 */ /* 0x000fc800078ec0ff */
[----:B------:R-:W-:-:S03]  /*46850*/  @P1 LOP3.LUT R250, R250, 0x1, RZ, 0xfc, !PT ;  /* 0x00000001fafa1812 */ /* 0x000fc600078efcff */
        /* <DEDUP_REMOVED lines=36> */
[----:B------:R-:W-:Y:S02]  /*46aa0*/  LOP3.LUT R224, R224, 0xfdffffff, RZ, 0xc0, !PT ;  /* 0xfdffffffe0e07812 */ /* 0x000fe400078ec0ff */
[----:B------:R-:W-:Y:S02]  /*46ab0*/  LOP3.LUT R222, R222, 0xffff7fff, RZ, 0xc0, !PT ;  /* 0xffff7fffdede7812 */ /* 0x000fe400078ec0ff */
[----:B------:R-:W-:Y:S02]  /*46ac0*/  ISETP.GE.AND P1, PT, R150, UR19, PT ;  /* 0x0000001396007c0c */ /* 0x000fe4000bf26270 */
[----:B------:R-:W-:Y:S02]  /*46ad0*/  @P2 LOP3.LUT R222, R222, 0x8000, RZ, 0xfc, !PT ;  /* 0x00008000dede2812 */ /* 0x000fe400078efcff */
[----:B------:R-:W-:-:S02]  /*46ae0*/  @P6 LOP3.LUT R224, R224, 0x2000000, RZ, 0xfc, !PT ;  /* 0x02000000e0e06812 */ /* 0x000fc400078efcff */
[----:B------:R-:W-:Y:S02]  /*46af0*/  ISETP.GE.AND P6, PT, R148, UR23, PT ;  /* 0x0000001794007c0c */ /* 0x000fe4000bfc6270 */
[----:B------:R-:W-:-:S04]  /*46b00*/  LOP3.LUT R222, R222, 0xffffbfff, RZ, 0xc0, !PT ;  /* 0xffffbfffdede7812 */ /* 0x000fc800078ec0ff */
[----:B------:R-:W-:Y:S02]  /*46b10*/  LOP3.LUT R222, R222, 0xfffeffff, RZ, 0xc0, !PT ;  /* 0xfffeffffdede7812 */ /* 0x000fe400078ec0ff */
[----:B------:R-:W-:Y:S02]  /*46b20*/  ISETP.GE.AND P0, PT, R151, UR17, PT ;  /* 0x0000001197007c0c */ /* 0x000fe4000bf06270 */
[----:B------:R-:W-:-:S04]  /*46b30*/  @P1 LOP3.LUT R222, R222, 0x10000, RZ, 0xfc, !PT ;  /* 0x00010000dede1812 */ /* 0x000fc800078efcff */
[----:B------:R-:W-:-:S04]  /*46b40*/  @P6 LOP3.LUT R222, R222, 0x4000, RZ, 0xfc, !PT ;  /* 0x00004000dede6812 */ /* 0x000fc800078efcff */
[----:B------:R-:W-:-:S04]  /*46b50*/  LOP3.LUT R222, R222, 0xfffdffff, RZ, 0xc0, !PT ;  /* 0xfffdffffdede7812 */ /* 0x000fc800078ec0ff */
[----:B------:R-:W-:Y:S02]  /*46b60*/  @P0 LOP3.LUT R222, R222, 0x20000, RZ, 0xfc, !PT ;  /* 0x00020000dede0812 */ /* 0x000fe400078efcff */
[----:B------:R-:W-:Y:S02]  /*46b70*/  ISETP.GE.AND P0, PT, R152, UR15, PT ;  /* 0x0000000f98007c0c */ /* 0x000fe4000bf06270 */
[----:B------:R-:W-:Y:S02]  /*46b80*/  ISETP.LT.AND P6, PT, R2, UR24, !P6 ;  /* 0x0000001802007c0c */ /* 0x000fe4000f7c1270 */
[----:B------:R-:W-:-:S09]  /*46b90*/  LOP3.LUT R222, R222, 0xfffbffff, RZ, 0xc0, !PT ;  /* 0xfffbffffdede7812 */ /* 0x000fd200078ec0ff */
[----:B------:R-:W-:-:S04]  /*46ba0*/  @P0 LOP3.LUT R222, R222, 0x40000, RZ, 0xfc, !PT ;  /* 0x00040000dede0812 */ /* 0x000fc800078efcff */
[----:B------:R-:W-:Y:S02]  /*46bb0*/  LOP3.LUT R222, R222, 0xfff7ffff, RZ, 0xc0, !PT ;  /* 0xfff7ffffdede7812 */ /* 0x000fe400078ec0ff */
[----:B------:R-:W-:Y:S02]  /*46bc0*/  ISETP.GE.AND P5, PT, R153, UR13, PT ;  /* 0x0000000d99007c0c */ /* 0x000fe4000bfa6270 */
[----:B------:R-:W-:Y:S02]  /*46bd0*/  @P6 LOP3.LUT R222, R222, 0x80000, RZ, 0xfc, !PT ;  /* 0x00080000dede6812 */ /* 0x000fe400078efcff */
[----:B------:R-:W-:Y:S02]  /*46be0*/  ISETP.GE.AND P2, PT, R154, UR11, PT ;  /* 0x0000000b9a007c0c */ /* 0x000fe4000bf46270 */
[----:B------:R-:W-:Y:S02]  /*46bf0*/  ISETP.GE.AND P0, PT, R155, UR9, PT ;  /* 0x000000099b007c0c */ /* 0x000fe4000bf06270 */
[----:B------:R-:W-:-:S02]  /*46c00*/  ISETP.GE.AND P3, PT, R156, UR7, PT ;  /* 0x000000079c007c0c */ /* 0x000fc4000bf66270 */
[----:B------:R-:W-:Y:S02]  /*46c10*/  ISETP.GE.AND P1, PT, R157, UR5, PT ;  /* 0x000000059d007c0c */ /* 0x000fe4000bf26270 */
[----:B------:R-:W-:Y:S02]  /*46c20*/  ISETP.GE.AND P4, PT, R158, UR39, PT ;  /* 0x000000279e007c0c */ /* 0x000fe4000bf86270 */
[C---:B------:R-:W-:Y:S01]  /*46c30*/  LOP3.LUT P6, RZ, R224.reuse, 0x2000000, RZ, 0xc0, !PT ;  /* 0x02000000e0ff7812 */ /* 0x040fe200078cc0ff */
[----:B------:R-:W2:Y:S01]  /*46c40*/  LDL.LU R216, [R1+0x3d0] ;  /* 0x0003d00001d87983 */ /* 0x000ea20000300800 */
[----:B------:R-:W-:Y:S01]  /*46c50*/  BAR.SYNC.DEFER_BLOCKING 0x0 ;  /* 0x0000000000007b1d */ /* 0x000fe20000010000 */
[----:B------:R-:W-:Y:S02]  /*46c60*/  LOP3.LUT R221, R221, 0xbfffffff, RZ, 0xc0, !PT ;  /* 0xbfffffffdddd7812 */ /* 0x000fe400078ec0ff */
[----:B------:R-:W-:-:S03]  /*46c70*/  LOP3.LUT R224, R224, 0xffefffff, RZ, 0xc0, !PT ;  /* 0xffefffffe0e07812 */ /* 0x000fc600078ec0ff */
[----:B------:R-:W-:Y:S01]  /*46c80*/  ULDC UR4, c[0x0][0x228] ;  /* 0x00008a0000047ab9 */ /* 0x000fe20000000800 */
[----:B------:R-:W-:Y:S01]  /*46c90*/  ULDC UR5, c[0x0][0x228] ;  /* 0x00008a0000057ab9 */ /* 0x000fe20000000800 */
[----:B------:R-:W4:Y:S01]  /*46ca0*/  LDL.LU R215, [R1+0x3cc] ;  /* 0x0003cc0001d77983 */ /* 0x000f220000300800 */
[----:B------:R-:W-:-:S03]  /*46cb0*/  ULDC UR6, c[0x0][0x228] ;  /* 0x00008a0000067ab9 */ /* 0x000fc60000000800 */
[----:B------:R-:W3:Y:S04]  /*46cc0*/  LDL.LU R214, [R1+0x424] ;  /* 0x0004240001d67983 */ /* 0x000ee80000300800 */
[----:B------:R-:W2:Y:S04]  /*46cd0*/  LDL.LU R213, [R1+0x3bc] ;  /* 0x0003bc0001d57983 */ /* 0x000ea80000300800 */
[----:B------:R-:W4:Y:S04]  /*46ce0*/  LDL.LU R212, [R1+0x3f0] ;  /* 0x0003f00001d47983 */ /* 0x000f280000300800 */
[----:B------:R-:W3:Y:S04]  /*46cf0*/  LDL.LU R211, [R1+0x14c0] ;  /* 0x0014c00001d37983 */ /* 0x000ee80000300800 */
[----:B------:R-:W2:Y:S04]  /*46d00*/  LDL.LU R251, [R1+0x3e4] ;  /* 0x0003e40001fb7983 */ /* 0x000ea80000300800 */
[----:B------:R-:W4:Y:S04]  /*46d10*/  LDL.LU R159, [R1+0x3e0] ;  /* 0x0003e000019f7983 */ /* 0x000f280000300800 */
[----:B------:R-:W4:Y:S04]  /*46d20*/  LDL.LU R160, [R1+0x3f4] ;  /* 0x0003f40001a07983 */ /* 0x000f280000300800 */
[----:B------:R-:W3:Y:S04]  /*46d30*/  LDL.LU R210, [R1+0x418] ;  /* 0x0004180001d27983 */ /* 0x000ee80000300800 */
[----:B------:R-:W2:Y:S04]  /*46d40*/  LDL.LU R209, [R1+0x3c8] ;  /* 0x0003c80001d17983 */ /* 0x000ea80000300800 */
        /* <DEDUP_REMOVED lines=17> */
[----:B------:R-:W3:Y:S04]  /*46e60*/  LDL.LU R218, [R1+0x444] ;  /* 0x0004440001da7983 */ /* 0x000ee80000300800 */
[----:B------:R-:W3:Y:S04]  /*46e70*/  LDL.LU R217, [R1+0x3d8] ;  /* 0x0003d80001d97983 */ /* 0x000ee80000300800 */
[----:B------:R-:W2:Y:S04]  /*46e80*/  LDL.LU R191, [R1+0xc0] ;  /* 0x0000c00001bf7983 */ /* 0x000ea80000300800 */
[----:B------:R-:W2:Y:S01]  /*46e90*/  LDL.LU R192, [R1+0x498] ;  /* 0x0004980001c07983 */ /* 0x000ea20000300800 */
[----:B------:R-:W-:-:S02]  /*46ea0*/  @P5 LOP3.LUT R221, R221, 0x40000000, RZ, 0xfc, !PT ;  /* 0x40000000dddd5812 */ /* 0x000fc400078efcff */
[C---:B------:R-:W-:Y:S01]  /*46eb0*/  LOP3.LUT P5, RZ, R222.reuse, 0x20, RZ, 0xc0, !PT ;  /* 0x00000020deff7812 */ /* 0x040fe200078ac0ff */
[----:B------:R-:W0:Y:S01]  /*46ec0*/  LDS.128 R68, [R6] ;  /* 0x0000000006447984 */ /* 0x000e220000000c00 */
[----:B------:R-:W-:Y:S01]  /*46ed0*/  LOP3.LUT R221, R221, 0xdfffffff, RZ, 0xc0, !PT ;  /* 0xdfffffffdddd7812 */ /* 0x000fe200078ec0ff */
[----:B------:R-:W-:Y:S03]  /*46ee0*/  BAR.SYNC.DEFER_BLOCKING 0x0 ;  /* 0x0000000000007b1d */ /* 0x000fe60000010000 */
[----:B------:R-:W-:Y:S02]  /*46ef0*/  @P2 LOP3.LUT R221, R221, 0x20000000, RZ, 0xfc, !PT ;  /* 0x20000000dddd2812 */ /* 0x000fe400078efcff */
[----:B------:R-:W-:Y:S02]  /*46f00*/  LOP3.LUT P2, RZ, R222, 0x10, RZ, 0xc0, !PT ;  /* 0x00000010deff7812 */ /* 0x000fe4000784c0ff */
[----:B------:R-:W-:Y:S01]  /*46f10*/  LOP3.LUT R221, R221, 0xefffffff, RZ, 0xc0, !PT ;  /* 0xefffffffdddd7812 */ /* 0x000fe200078ec0ff */
[----:B------:R-:W-:Y:S03]  /*46f20*/  STL.64 [R1+0x24d0], R226 ;  /* 0x0024d0e201007387 */ /* 0x000fe60000100a00 */
[----:B------:R-:W-:-:S02]  /*46f30*/  @P0 LOP3.LUT R221, R221, 0x10000000, RZ, 0xfc, !PT ;  /* 0x10000000dddd0812 */ /* 0x000fc400078efcff */
[----:B------:R-:W-:Y:S01]  /*46f40*/  LOP3.LUT P0, RZ, R222, 0x8, RZ, 0xc0, !PT ;  /* 0x00000008deff7812 */ /* 0x000fe2000780c0ff */
[----:B------:R-:W-:Y:S01]  /*46f50*/  STL.64 [R1+0x24b0], R228 ;  /* 0x0024b0e401007387 */ /* 0x000fe20000100a00 */
[----:B------:R-:W-:-:S03]  /*46f60*/  LOP3.LUT R221, R221, 0xf7ffffff, RZ, 0xc0, !PT ;  /* 0xf7ffffffdddd7812 */ /* 0x000fc600078ec0ff */
[----:B------:R-:W-:Y:S01]  /*46f70*/  STL.64 [R1+0x2490], R28 ;  /* 0x0024901c01007387 */ /* 0x000fe20000100a00 */
[----:B------:R-:W-:Y:S02]  /*46f80*/  @P3 LOP3.LUT R221, R221, 0x8000000, RZ, 0xfc, !PT ;  /* 0x08000000dddd3812 */ /* 0x000fe400078efcff */
[----:B------:R-:W-:Y:S01]  /*46f90*/  LOP3.LUT P3, RZ, R222, 0x4, RZ, 0xc0, !PT ;  /* 0x00000004deff7812 */ /* 0x000fe2000786c0ff */
[----:B------:R-:W-:Y:S01]  /*46fa0*/  STL.64 [R1+0x2468], R30 ;  /* 0x0024681e01007387 */ /* 0x000fe20000100a00 */
[----:B------:R-:W-:-:S03]  /*46fb0*/  LOP3.LUT R221, R221, 0xfbffffff, RZ, 0xc0, !PT ;  /* 0xfbffffffdddd7812 */ /* 0x000fc600078ec0ff */
[----:B------:R-:W-:Y:S01]  /*46fc0*/  STSM.16.M88.4 [R7], R72 ;  /* 0x0000004807007844 */ /* 0x000fe20000000200 */
[----:B------:R-:W-:Y:S01]  /*46fd0*/  @P4 LOP3.LUT R221, R221, 0x4000000, RZ, 0xfc, !PT ;  /* 0x04000000dddd4812 */ /* 0x000fe200078efcff */
[----:B------:R-:W-:Y:S03]  /*46fe0*/  BAR.SYNC.DEFER_BLOCKING 0x0 ;  /* 0x0000000000007b1d */ /* 0x000fe60000010000 */
[----:B------:R-:W-:Y:S02]  /*46ff0*/  LOP3.LUT R221, R221, 0xfdffffff, RZ, 0xc0, !PT ;  /* 0xfdffffffdddd7812 */ /* 0x000fe400078ec0ff */
[C---:B------:R-:W-:Y:S02]  /*47000*/  LOP3.LUT P4, RZ, R222.reuse, 0x2, RZ, 0xc0, !PT ;  /* 0x00000002deff7812 */ /* 0x040fe4000788c0ff */
[----:B------:R-:W-:Y:S02]  /*47010*/  @P1 LOP3.LUT R221, R221, 0x2000000, RZ, 0xfc, !PT ;  /* 0x02000000dddd1812 */ /* 0x000fe400078efcff */
[----:B------:R-:W-:Y:S01]  /*47020*/  LOP3.LUT P1, RZ, R222, 0x1, RZ, 0xc0, !PT ;  /* 0x00000001deff7812 */ /* 0x000fe2000782c0ff */
[----:B------:R-:W-:Y:S04]  /*47030*/  STL.64 [R1+0x2460], R230 ;  /* 0x002460e601007387 */ /* 0x000fe80000100a00 */
[----:B------:R-:W-:Y:S04]  /*47040*/  STL.64 [R1+0x2458], R36 ;  /* 0x0024582401007387 */ /* 0x000fe80000100a00 */
[----:B------:R-:W-:Y:S04]  /*47050*/  STL.64 [R1+0x2448], R40 ;  /* 0x0024482801007387 */ /* 0x000fe80000100a00 */
[----:B------:R-:W-:Y:S04]  /*47060*/  STL.64 [R1+0x2440], R38 ;  /* 0x0024402601007387 */ /* 0x000fe80000100a00 */
[----:B------:R-:W0:Y:S04]  /*47070*/  LDS.128 R72, [R6] ;  /* 0x0000000006487984 */ /* 0x000e280000000c00 */
        /* <DEDUP_REMOVED lines=14> */
[----:B-1----:R-:W-:Y:S04]  /*47160*/  STL.64 [R1+0x23a0], R44 ;  /* 0x0023a02c01007387 */ /* 0x002fe80000100a00 */
        /* <DEDUP_REMOVED lines=18> */
[----:B0-----:R-:W-:Y:S04]  /*47290*/  STL.64 [R1+0x2358], R68 ;  /* 0x0023584401007387 */ /* 0x001fe80000100a00 */
[----:B------:R-:W-:Y:S04]  /*472a0*/  STL.64 [R1+0x2340], R70 ;  /* 0x0023404601007387 */ /* 0x000fe80000100a00 */
[----:B------:R-:W-:Y:S04]  /*472b0*/  STL.64 [R1+0x2350], R72 ;  /* 0x0023504801007387 */ /* 0x000fe80000100a00 */
[----:B------:R-:W-:Y:S01]  /*472c0*/  STL.64 [R1+0x2338], R74 ;  /* 0x0023384a01007387 */ /* 0x000fe20000100a00 */
[----:B------:R-:W-:Y:S06]  /*472d0*/  BAR.SYNC.DEFER_BLOCKING 0x0 ;  /* 0x0000000000007b1d */ /* 0x000fec0000010000 */
[----:B------:R-:W-:Y:S02]  /*472e0*/  STSM.16.M88.4 [R7], R76 ;  /* 0x0000004c07007844 */ /* 0x000fe40000000200 */
[----:B------:R-:W-:Y:S06]  /*472f0*/  BAR.SYNC.DEFER_BLOCKING 0x0 ;  /* 0x0000000000007b1d */ /* 0x000fec0000010000 */
[----:B------:R-:W0:Y:S01]  /*47300*/  LDS.128 R76, [R6] ;  /* 0x00000000064c7984 */ /* 0x000e220000000c00 */
[----:B--2---:R-:W-:-:S03]  /*47310*/  PRMT R80, R192, 0x5210, R191 ;  /* 0x00005210c0507816 */ /* 0x004fc600000000bf */
[----:B------:R-:W2:Y:S04]  /*47320*/  LDL.LU R191, [R1+0xc4] ;  /* 0x0000c40001bf7983 */ /* 0x000ea80000300800 */
[----:B------:R-:W2:Y:S01]  /*47330*/  LDL.LU R192, [R1+0x494] ;  /* 0x0004940001c07983 */ /* 0x000ea20000300800 */
[----:B------:R-:W-:Y:S01]  /*47340*/  BAR.SYNC.DEFER_BLOCKING 0x0 ;  /* 0x0000000000007b1d */ /* 0x000fe20000010000 */
[----:B--2---:R-:W-:-:S05]  /*47350*/  PRMT R81, R192, 0x5210, R191 ;  /* 0x00005210c0517816 */ /* 0x004fca00000000bf */
[----:B------:R-:W2:Y:S04]  /*47360*/  LDL.LU R191, [R1+0xcc] ;  /* 0x0000cc0001bf7983 */ /* 0x000ea80000300800 */
[----:B------:R-:W2:Y:S02]  /*47370*/  LDL.LU R192, [R1+0x490] ;  /* 0x0004900001c07983 */ /* 0x000ea40000300800 */
[----:B--2---:R-:W-:Y:S02]  /*47380*/  PRMT R82, R192, 0x5210, R191 ;  /* 0x00005210c0527816 */ /* 0x004fe400000000bf */
[----:B------:R-:W2:Y:S04]  /*47390*/  LDL.LU R191, [R1+0x474] ;  /* 0x0004740001bf7983 */ /* 0x000ea80000300800 */
[----:B------:R-:W2:Y:S02]  /*473a0*/  LDL.LU R192, [R1+0xc8] ;  /* 0x0000c80001c07983 */ /* 0x000ea40000300800 */
[----:B--2---:R-:W-:-:S02]  /*473b0*/  PRMT R83, R192, 0x5210, R191 ;  /* 0x00005210c0537816 */ /* 0x004fc400000000bf */
[----:B------:R-:W2:Y:S02]  /*473c0*/  LDL.LU R192, [R1+0x8f0] ;  /* 0x0008f00001c07983 */ /* 0x000ea40000300800 */
[----:B--2---:R-:W-:Y:S02]  /*473d0*/  LOP3.LUT R88, R192, 0xffff, RZ, 0xc0, !PT ;  /* 0x0000ffffc0587812 */ /* 0x004fe400078ec0ff */
[----:B------:R-:W2:Y:S02]  /*473e0*/  LDL.LU R192, [R1+0x8ec] ;  /* 0x0008ec0001c07983 */ /* 0x000ea40000300800 */
[----:B--2---:R-:W-:Y:S02]  /*473f0*/  LOP3.LUT R89, R192, 0xffff, RZ, 0xc0, !PT ;  /* 0x0000ffffc0597812 */ /* 0x004fe400078ec0ff */
[----:B------:R-:W2:Y:S02]  /*47400*/  LDL.LU R192, [R1+0x7bc] ;  /* 0x0007bc0001c07983 */ /* 0x000ea40000300800 */
[----:B--2---:R-:W-:-:S02]  /*47410*/  LOP3.LUT R90, R192, 0xffff, RZ, 0xc0, !PT ;  /* 0x0000ffffc05a7812 */ /* 0x004fc400078ec0ff */
[----:B------:R-:W2:Y:S02]  /*47420*/  LDL.LU R192, [R1+0x7b8] ;  /* 0x0007b80001c07983 */ /* 0x000ea40000300800 */
[----:B--2---:R-:W-:Y:S02]  /*47430*/  LOP3.LUT R91, R192, 0xffff, RZ, 0xc0, !PT ;  /* 0x0000ffffc05b7812 */ /* 0x004fe400078ec0ff */
[----:B------:R-:W2:Y:S02]  /*47440*/  LDL.LU R192, [R1+0x818] ;  /* 0x0008180001c07983 */ /* 0x000ea40000300800 */
[----:B--2---:R-:W-:Y:S02]  /*47450*/  PRMT R84, R192, 0x4210, R88 ;  /* 0x00004210c0547816 */ /* 0x004fe40000000058 */
[----:B------:R-:W2:Y:S02]  /*47460*/  LDL.LU R192, [R1+0x814] ;  /* 0x0008140001c07983 */ /* 0x000ea40000300800 */
[----:B--2---:R-:W-:-:S02]  /*47470*/  PRMT R85, R192, 0x4210, R89 ;  /* 0x00004210c0557816 */ /* 0x004fc40000000059 */
[----:B------:R-:W2:Y:S02]  /*47480*/  LDL.LU R192, [R1+0x810] ;  /* 0x0008100001c07983 */ /* 0x000ea40000300800 */
[----:B--2---:R-:W-:Y:S02]  /*47490*/  PRMT R86, R192, 0x4210, R90 ;  /* 0x00004210c0567816 */ /* 0x004fe4000000005a */
[----:B------:R-:W2:Y:S04]  /*474a0*/  LDL.LU R192, [R1+0x80c] ;  /* 0x00080c0001c07983 */ /* 0x000ea80000300800 */
[----:B------:R-:W-:Y:S01]  /*474b0*/  STSM.16.M88.4 [R7], R80 ;  /* 0x0000005007007844 */ /* 0x000fe20000000200 */
[----:B------:R-:W-:Y:S06]  /*474c0*/  BAR.SYNC.DEFER_BLOCKING 0x0 ;  /* 0x0000000000007b1d */ /* 0x000fec0000010000 */
[----:B------:R-:W1:Y:S02]  /*474d0*/  LDS.128 R80, [R6] ;  /* 0x0000000006507984 */ /* 0x000e640000000c00 */
[----:B------:R-:W-:Y:S01]  /*474e0*/  BAR.SYNC.DEFER_BLOCKING 0x0 ;  /* 0x0000000000007b1d */ /* 0x000fe20000010000 */
[----:B--2---:R-:W-:-:S05]  /*474f0*/  PRMT R87, R192, 0x4210, R91 ;  /* 0x00004210c0577816 */ /* 0x004fca000000005b */
[----:B------:R-:W2:Y:S04]  /*47500*/  LDL.LU R192, [R1+0x4ac] ;  /* 0x0004ac0001c07983 */ /* 0x000ea80000300800 */
[----:B0-----:R-:W-:Y:S04]  /*47510*/  STL.64 [R1+0x2330], R76 ;  /* 0x0023304c01007387 */ /* 0x001fe80000100a00 */
[----:B------:R-:W-:Y:S04]  /*47520*/  STL.64 [R1+0x2320], R78 ;  /* 0x0023204e01007387 */ /* 0x000fe80000100a00 */
[----:B-1----:R-:W-:Y:S04]  /*47530*/  STL.64 [R1+0x2328], R80 ;  /* 0x0023285001007387 */ /* 0x002fe80000100a00 */
[----:B------:R-:W-:Y:S04]  /*47540*/  STL.64 [R1+0x2318], R82 ;  /* 0x0023185201007387 */ /* 0x000fe80000100a00 */
[----:B------:R-:W-:Y:S01]  /*47550*/  STSM.16.M88.4 [R7], R84 ;  /* 0x0000005407007844 */ /* 0x000fe20000000200 */
[----:B------:R-:W-:Y:S06]  /*47560*/  BAR.SYNC.DEFER_BLOCKING 0x0 ;  /* 0x0000000000007b1d */ /* 0x000fec0000010000 */
[----:B------:R-:W0:Y:S02]  /*47570*/  LDS.128 R84, [R6] ;  /* 0x0000000006547984 */ /* 0x000e240000000c00 */
[----:B------:R-:W-:Y:S01]  /*47580*/  BAR.SYNC.DEFER_BLOCKING 0x0 ;  /* 0x0000000000007b1d */ /* 0x000fe20000010000 */
[----:B--2---:R-:W-:-:S05]  /*47590*/  PRMT R88, R192, 0x5210, R88 ;  /* 0x00005210c0587816 */ /* 0x004fca0000000058 */
[----:B------:R-:W2:Y:S02]  /*475a0*/  LDL.LU R192, [R1+0x4a4] ;  /* 0x0004a40001c07983 */ /* 0x000ea40000300800 */
[----:B--2---:R-:W-:Y:S02]  /*475b0*/  PRMT R89, R192, 0x5210, R89 ;  /* 0x00005210c0597816 */ /* 0x004fe40000000059 */
[----:B------:R-:W2:Y:S02]  /*475c0*/  LDL.LU R192, [R1+0x4a8] ;  /* 0x0004a80001c07983 */ /* 0x000ea40000300800 */
[----:B--2---:R-:W-:Y:S02]  /*475d0*/  PRMT R90, R192, 0x5210, R90 ;  /* 0x00005210c05a7816 */ /* 0x004fe4000000005a */
        /* <DEDUP_REMOVED lines=289> */
[----:B--2---:R-:W-:Y:S01]  /*487f0*/  PRMT R155, R192, 0x5210, R155 ;  /* 0x00005210c09b7816 */ /* 0x004fe2000000009b */
[----:B----4-:R-:W-:-:S02]  /*48800*/  IMAD.MOV.U32 R192, RZ, RZ, R193 ;  /* 0x000000ffffc07224 */ /* 0x010fc400078e00c1 */
[----:B------:R-:W-:Y:S02]  /*48810*/  IMAD.MOV.U32 R193, RZ, RZ, R194 ;  /* 0x000000ffffc17224 */ /* 0x000fe400078e00c2 */
[----:B---3--:R-:W-:Y:S02]  /*48820*/  IMAD.MOV.U32 R194, RZ, RZ, R195 ;  /* 0x000000ffffc27224 */ /* 0x008fe400078e00c3 */
        /* <DEDUP_REMOVED lines=19> */
[----:B------:R-:W2:Y:S04]  /*48960*/  LDL.LU R160, [R1+0x980] ;  /* 0x0009800001a07983 */ /* 0x000ea80000300800 */
[----:B------:R-:W3:Y:S01]  /*48970*/  LDL.LU R191, [R1+0x97c] ;  /* 0x00097c0001bf7983 */ /* 0x000ee20000300800 */
[----:B--2---:R-:W-:-:S02]  /*48980*/  LOP3.LUT R160, R160, 0xffff, RZ, 0xc0, !PT ;  /* 0x0000ffffa0a07812 */ /* 0x004fc400078ec0ff */
[----:B---3--:R-:W-:Y:S02]  /*48990*/  LOP3.LUT R161, R191, 0xffff, RZ, 0xc0, !PT ;  /* 0x0000ffffbfa17812 */ /* 0x008fe400078ec0ff */
[----:B------:R-:W2:Y:S02]  /*489a0*/  LDL.LU R191, [R1+0x908] ;  /* 0x0009080001bf7983 */ /* 0x000ea40000300800 */
[----:B--2---:R-:W-:Y:S02]  /*489b0*/  LOP3.LUT R162, R191, 0xffff, RZ, 0xc0, !PT ;  /* 0x0000ffffbfa27812 */ /* 0x004fe400078ec0ff */
[----:B------:R-:W2:Y:S02]  /*489c0*/  LDL.LU R191, [R1+0x904] ;  /* 0x0009040001bf7983 */ /* 0x000ea40000300800 */
[----:B--2---:R-:W-:Y:S02]  /*489d0*/  LOP3.LUT R163, R191, 0xffff, RZ, 0xc0, !PT ;  /* 0x0000ffffbfa37812 */ /* 0x004fe400078ec0ff */
        /* <DEDUP_REMOVED lines=9> */
[----:B--2---:R-:W-:Y:S01]  /*48a70*/  PRMT R158, R191, 0x4210, R162 ;  /* 0x00004210bf9e7816 */ /* 0x004fe200000000a2 */
        /* <DEDUP_REMOVED lines=23> */
[----:B------:R-:W3:Y:S04]  /*48bf0*/  LDL.LU R190, [R1+0x540] ;  /* 0x0005400001be7983 */ /* 0x000ee80000300800 */
[----:B0-----:R-:W-:Y:S04]  /*48c00*/  STL.64 [R1+0x21f8], R148 ;  /* 0x0021f89401007387 */ /* 0x001fe80000100a00 */
[----:B------:R-:W-:Y:S04]  /*48c10*/  STL.64 [R1+0x21e8], R150 ;  /* 0x0021e89601007387 */ /* 0x000fe80000100a00 */
[----:B-1----:R-:W-:Y:S04]  /*48c20*/  STL.64 [R1+0x21f0], R152 ;  /* 0x0021f09801007387 */ /* 0x002fe80000100a00 */
[----:B------:R-:W-:Y:S01]  /*48c30*/  STL.64 [R1+0x21e0], R154 ;  /* 0x0021e09a01007387 */ /* 0x000fe20000100a00 */
[----:B---3--:R-:W-:-:S03]  /*48c40*/  PRMT R160, R190, 0x5210, R160 ;  /* 0x00005210bea07816 */ /* 0x008fc600000000a0 */
[----:B------:R-:W3:Y:S02]  /*48c50*/  LDL.LU R190, [R1+0x538] ;  /* 0x0005380001be7983 */ /* 0x000ee40000300800 */
[----:B---3--:R-:W-:Y:S02]  /*48c60*/  PRMT R161, R190, 0x5210, R161 ;  /* 0x00005210bea17816 */ /* 0x008fe400000000a1 */
[----:B------:R-:W3:Y:S02]  /*48c70*/  LDL.LU R190, [R1+0x53c] ;  /* 0x00053c0001be7983 */ /* 0x000ee40000300800 */
[----:B---3--:R-:W-:Y:S02]  /*48c80*/  PRMT R162, R190, 0x5210, R162 ;  /* 0x00005210bea27816 */ /* 0x008fe400000000a2 */
[----:B------:R-:W3:Y:S01]  /*48c90*/  LDL.LU R190, [R1+0x4cc] ;  /* 0x0004cc0001be7983 */ /* 0x000ee20000300800 */
[--C-:B--2---:R-:W-:Y:S02]  /*48ca0*/  PRMT R159, R159, 0x4210, R163.reuse ;  /* 0x000042109f9f7816 */ /* 0x104fe400000000a3 */
[----:B---3--:R-:W-:-:S02]  /*48cb0*/  PRMT R163, R190, 0x5210, R163 ;  /* 0x00005210bea37816 */ /* 0x008fc400000000a3 */
        /* <DEDUP_REMOVED lines=17> */
[----:B------:R-:W0:Y:S02]  /*48dd0*/  LDS.128 R156, [R6] ;  /* 0x00000000069c7984 */ /* 0x000e240000000c00 */
[----:B------:R-:W-:Y:S06]  /*48de0*/  BAR.SYNC.DEFER_BLOCKING 0x0 ;  /* 0x0000000000007b1d */ /* 0x000fec0000010000 */
[----:B------:R-:W-:Y:S02]  /*48df0*/  STSM.16.M88.4 [R7], R160 ;  /* 0x000000a007007844 */ /* 0x000fe40000000200 */
        /* <DEDUP_REMOVED lines=8> */
[----:B------:R-:W-:Y:S01]  /*48e80*/  STL.64 [R1+0x21b8], R162 ;  /* 0x0021b8a201007387 */ /* 0x000fe20000100a00 */
[----:B--2---:R-:W-:-:S03]  /*48e90*/  PRMT R168, R190, 0x5210, R168 ;  /* 0x00005210bea87816 */ /* 0x004fc600000000a8 */
        /* <DEDUP_REMOVED lines=76> */
[----:B------:R-:W2:Y:S04]  /*49360*/  LDL.LU R190, [R1+0x4b0] ;  /* 0x0004b00001be7983 */ /* 0x000ea80000300800 */
[----:B------:R-:W-:Y:S01]  /*49370*/  STSM.16.M88.4 [R7], R180 ;  /* 0x000000b407007844 */ /* 0x000fe20000000200 */
[----:B------:R-:W-:Y:S06]  /*49380*/  BAR.SYNC.DEFER_BLOCKING 0x0 ;  /* 0x0000000000007b1d */ /* 0x000fec0000010000 */
[----:B------:R-:W0:Y:S02]  /*49390*/  LDS.128 R180, [R6] ;  /* 0x0000000006b47984 */ /* 0x000e240000000c00 */
[----:B------:R-:W-:Y:S01]  /*493a0*/  BAR.SYNC.DEFER_BLOCKING 0x0 ;  /* 0x0000000000007b1d */ /* 0x000fe20000010000 */
[----:B--2---:R-:W-:Y:S01]  /*493b0*/  PRMT R187, R190, 0x5210, R187 ;  /* 0x00005210bebb7816 */ /* 0x004fe200000000bb */
[----:B------:R-:W-:-:S02]  /*493c0*/  IMAD.MOV.U32 R190, RZ, RZ, R191 ;  /* 0x000000ffffbe7224 */ /* 0x000fc400078e00bf */
[----:B------:R-:W-:Y:S02]  /*493d0*/  IMAD.MOV.U32 R191, RZ, RZ, R192 ;  /* 0x000000ffffbf7224 */ /* 0x000fe400078e00c0 */
[----:B------:R-:W-:Y:S01]  /*493e0*/  IMAD.MOV.U32 R189, RZ, RZ, R190 ;  /* 0x000000ffffbd7224 */ /* 0x000fe200078e00be */
[----:B------:R-:W2:Y:S01]  /*493f0*/  LDL.LU R192, [R1+0x9a8] ;  /* 0x0009a80001c07983 */ /* 0x000ea20000300800 */
[----:B------:R-:W-:Y:S02]  /*49400*/  IMAD.MOV.U32 R190, RZ, RZ, R191 ;  /* 0x000000ffffbe7224 */ /* 0x000fe400078e00bf */
[----:B------:R-:W-:Y:S02]  /*49410*/  IMAD.MOV.U32 R188, RZ, RZ, R189 ;  /* 0x000000ffffbc7224 */ /* 0x000fe400078e00bd */
[----:B------:R-:W-:Y:S02]  /*49420*/  IMAD.MOV.U32 R189, RZ, RZ, R190 ;  /* 0x000000ffffbd7224 */ /* 0x000fe400078e00be */
[----:B------:R-:W-:-:S02]  /*49430*/  IMAD.MOV.U32 R191, RZ, RZ, R193 ;  /* 0x000000ffffbf7224 */ /* 0x000fc400078e00c1 */
[----:B------:R-:W-:Y:S01]  /*49440*/  IMAD.MOV.U32 R227, RZ, RZ, R188 ;  /* 0x000000ffffe37224 */ /* 0x000fe200078e00bc */
[----:B------:R-:W3:Y:S01]  /*49450*/  LDL.LU R193, [R1+0x9a4] ;  /* 0x0009a40001c17983 */ /* 0x000ee20000300800 */
[----:B------:R-:W-:Y:S02]  /*49460*/  IMAD.MOV.U32 R188, RZ, RZ, R189 ;  /* 0x000000ffffbc7224 */ /* 0x000fe400078e00bd */
[----:B------:R-:W-:Y:S02]  /*49470*/  IMAD.MOV.U32 R190, RZ, RZ, R191 ;  /* 0x000000ffffbe7224 */ /* 0x000fe400078e00bf */
[----:B------:R-:W-:Y:S02]  /*49480*/  IMAD.MOV.U32 R226, RZ, RZ, R227 ;  /* 0x000000ffffe27224 */ /* 0x000fe400078e00e3 */
[----:B------:R-:W-:Y:S02]  /*49490*/  IMAD.MOV.U32 R227, RZ, RZ, R188 ;  /* 0x000000ffffe37224 */ /* 0x000fe400078e00bc */
[----:B------:R-:W-:-:S02]  /*494a0*/  IMAD.MOV.U32 R189, RZ, RZ, R190 ;  /* 0x000000ffffbd7224 */ /* 0x000fc400078e00be */
[----:B------:R-:W-:Y:S02]  /*494b0*/  IMAD.MOV.U32 R191, RZ, RZ, R194 ;  /* 0x000000ffffbf7224 */ /* 0x000fe400078e00c2 */
[----:B------:R-:W-:Y:S01]  /*494c0*/  IMAD.MOV.U32 R229, RZ, RZ, R226 ;  /* 0x000000ffffe57224 */ /* 0x000fe200078e00e2 */
[----:B------:R-:W4:Y:S01]  /*494d0*/  LDL.LU R194, [R1+0x948] ;  /* 0x0009480001c27983 */ /* 0x000f220000300800 */
[----:B------:R-:W-:Y:S02]  /*494e0*/  IMAD.MOV.U32 R226, RZ, RZ, R227 ;  /* 0x000000ffffe27224 */ /* 0x000fe400078e00e3 */
[----:B------:R-:W-:Y:S02]  /*494f0*/  IMAD.MOV.U32 R227, RZ, RZ, R189 ;  /* 0x000000ffffe37224 */ /* 0x000fe400078e00bd */
[----:B------:R-:W-:Y:S02]  /*49500*/  IMAD.MOV.U32 R190, RZ, RZ, R191 ;  /* 0x000000ffffbe7224 */ /* 0x000fe400078e00bf */
[----:B------:R-:W-:-:S02]  /*49510*/  IMAD.MOV.U32 R228, RZ, RZ, R229 ;  /* 0x000000ffffe47224 */ /* 0x000fc400078e00e5 */
[----:B------:R-:W-:Y:S02]  /*49520*/  IMAD.MOV.U32 R229, RZ, RZ, R226 ;  /* 0x000000ffffe57224 */ /* 0x000fe400078e00e2 */
[----:B------:R-:W-:Y:S02]  /*49530*/  IMAD.MOV.U32 R226, RZ, RZ, R227 ;  /* 0x000000ffffe27224 */ /* 0x000fe400078e00e3 */
[----:B------:R-:W-:Y:S02]  /*49540*/  IMAD.MOV.U32 R191, RZ, RZ, R195 ;  /* 0x000000ffffbf7224 */ /* 0x000fe400078e00c3 */
[----:B------:R-:W-:Y:S01]  /*49550*/  IMAD.MOV.U32 R227, RZ, RZ, R190 ;  /* 0x000000ffffe37224 */ /* 0x000fe200078e00be */
[----:B------:R-:W4:Y:S01]  /*49560*/  LDL.LU R195, [R1+0x944] ;  /* 0x0009440001c37983 */ /* 0x000f220000300800 */
[----:B------:R-:W-:Y:S02]  /*49570*/  IMAD.MOV.U32 R29, RZ, RZ, R228 ;  /* 0x000000ffff1d7224 */ /* 0x000fe400078e00e4 */
[----:B------:R-:W-:Y:S01]  /*49580*/  IMAD.MOV.U32 R228, RZ, RZ, R229 ;  /* 0x000000ffffe47224 */ /* 0x000fe200078e00e5 */
[----:B------:R-:W3:Y:S01]  /*49590*/  LDL.LU R188, [R1+0xb10] ;  /* 0x000b100001bc7983 */ /* 0x000ee20000300800 */
[----:B------:R-:W-:-:S02]  /*495a0*/  IMAD.MOV.U32 R229, RZ, RZ, R226 ;  /* 0x000000ffffe57224 */ /* 0x000fc400078e00e2 */
[----:B------:R-:W-:Y:S01]  /*495b0*/  IMAD.MOV.U32 R226, RZ, RZ, R227 ;  /* 0x000000ffffe27224 */ /* 0x000fe200078e00e3 */
[----:B------:R-:W4:Y:S01]  /*495c0*/  LDL.LU R189, [R1+0xb0c] ;  /* 0x000b0c0001bd7983 */ /* 0x000f220000300800 */
[----:B------:R-:W-:-:S03]  /*495d0*/  IMAD.MOV.U32 R227, RZ, RZ, R191 ;  /* 0x000000ffffe37224 */ /* 0x000fc600078e00bf */
[----:B------:R-:W4:Y:S04]  /*495e0*/  LDL.LU R190, [R1+0xb08] ;  /* 0x000b080001be7983 */ /* 0x000f280000300800 */
[----:B------:R-:W4:Y:S04]  /*495f0*/  LDL.LU R191, [R1+0xb04] ;  /* 0x000b040001bf7983 */ /* 0x000f280000300800 */
[----:B------:R-:W4:Y:S04]  /*49600*/  LDL.LU R28, [R1+0x574] ;  /* 0x00057400011c7983 */ /* 0x000f280000300800 */
[----:B------:R-:W-:Y:S01]  /*49610*/  STSM.16.M88.4 [R7], R184 ;  /* 0x000000b807007844 */ /* 0x000fe20000000200 */
[----:B------:R-:W-:Y:S06]  /*49620*/  BAR.SYNC.DEFER_BLOCKING 0x0 ;  /* 0x0000000000007b1d */ /* 0x000fec0000010000 */
[----:B------:R-:W1:Y:S04]  /*49630*/  LDS.128 R184, [R6] ;  /* 0x0000000006b87984 */ /* 0x000e680000000c00 */
[----:B0-----:R-:W-:Y:S04]  /*49640*/  STL.64 [R1+0x2168], R180 ;  /* 0x002168b401007387 */ /* 0x001fe80000100a00 */
[----:B------:R-:W-:Y:S04]  /*49650*/  STL.64 [R1+0x2158], R182 ;  /* 0x002158b601007387 */ /* 0x000fe80000100a00 */
[----:B-1----:R-:W-:Y:S04]  /*49660*/  STL.64 [R1+0x2160], R184 ;  /* 0x002160b801007387 */ /* 0x002fe80000100a00 */
[----:B------:R-:W-:Y:S01]  /*49670*/  STL.64 [R1+0x2150], R186 ;  /* 0x002150ba01007387 */ /* 0x000fe20000100a00 */
[----:B--2---:R-:W-:-:S04]  /*49680*/  LOP3.LUT R192, R192, 0xffff, RZ, 0xc0, !PT ;  /* 0x0000ffffc0c07812 */ /* 0x004fc800078ec0ff */
[--C-:B---3--:R-:W-:Y:S02]  /*49690*/  PRMT R188, R188, 0x4210, R192.reuse ;  /* 0x00004210bcbc7816 */ /* 0x108fe400000000c0 */
[----:B----4-:R-:W-:Y:S02]  /*496a0*/  PRMT R192, R28, 0x5210, R192 ;  /* 0x000052101cc07816 */ /* 0x010fe400000000c0 */
[----:B------:R-:W2:Y:S01]  /*496b0*/  LDL.LU R28, [R1+0x56c] ;  /* 0x00056c00011c7983 */ /* 0x000ea20000300800 */
[----:B------:R-:W-:-:S04]  /*496c0*/  LOP3.LUT R193, R193, 0xffff, RZ, 0xc0, !PT ;  /* 0x0000ffffc1c17812 */ /* 0x000fc800078ec0ff */
[--C-:B------:R-:W-:Y:S02]  /*496d0*/  PRMT R189, R189, 0x4210, R193.reuse ;  /* 0x00004210bdbd7816 */ /* 0x100fe400000000c1 */
[----:B------:R-:W-:Y:S02]  /*496e0*/  LOP3.LUT R194, R194, 0xffff, RZ, 0xc0, !PT ;  /* 0x0000ffffc2c27812 */ /* 0x000fe400078ec0ff */
[----:B------:R-:W-:Y:S01]  /*496f0*/  LOP3.LUT R195, R195, 0xffff, RZ, 0xc0, !PT ;  /* 0x0000ffffc3c37812 */ /* 0x000fe200078ec0ff */
[----:B------:R-:W-:Y:S01]  /*49700*/  BAR.SYNC.DEFER_BLOCKING 0x0 ;  /* 0x0000000000007b1d */ /* 0x000fe20000010000 */
[----:B--2---:R-:W-:-:S05]  /*49710*/  PRMT R193, R28, 0x5210, R193 ;  /* 0x000052101cc17816 */ /* 0x004fca00000000c1 */
[----:B------:R-:W2:Y:S01]  /*49720*/  LDL.LU R28, [R1+0x570] ;  /* 0x00057000011c7983 */ /* 0x000ea20000300800 */
[--C-:B------:R-:W-:Y:S02]  /*49730*/  PRMT R190, R190, 0x4210, R194.reuse ;  /* 0x00004210bebe7816 */ /* 0x100fe400000000c2 */
[----:B--2---:R-:W-:Y:S02]  /*49740*/  PRMT R194, R28, 0x5210, R194 ;  /* 0x000052101cc27816 */ /* 0x004fe400000000c2 */
[----:B------:R-:W2:Y:S01]  /*49750*/  LDL.LU R28, [R1+0x4bc] ;  /* 0x0004bc00011c7983 */ /* 0x000ea20000300800 */
[----:B------:R-:W-:-:S05]  /*49760*/  PRMT R191, R191, 0x4210, R195 ;  /* 0x00004210bfbf7816 */ /* 0x000fca00000000c3 */
[----:B------:R-:W-:Y:S01]  /*49770*/  STSM.16.M88.4 [R7], R188 ;  /* 0x000000bc07007844 */ /* 0x000fe20000000200 */
[----:B------:R-:W-:Y:S06]  /*49780*/  BAR.SYNC.DEFER_BLOCKING 0x0 ;  /* 0x0000000000007b1d */ /* 0x000fec0000010000 */
[----:B------:R-:W0:Y:S02]  /*49790*/  LDS.128 R188, [R6] ;  /* 0x0000000006bc7984 */ /* 0x000e240000000c00 */
        /* <DEDUP_REMOVED lines=15> */
[----:B------:R-:W-:Y:S01]  /*49890*/  IMAD.MOV.U32 R226, RZ, RZ, R227 ;  /* 0x000000ffffe27224 */ /* 0x000fe200078e00e3 */
[----:B------:R-:W2:Y:S01]  /*498a0*/  LDL.LU R200, [R1+0x9b0] ;  /* 0x0009b00001c87983 */ /* 0x000ea20000300800 */
        /* <DEDUP_REMOVED lines=18> */
[----:B------:R-:W-:Y:S01]  /*499d0*/  IMAD.MOV.U32 R229, RZ, RZ, R226 ;  /* 0x000000ffffe57224 */ /* 0x000fe200078e00e2 */
[----:B------:R-:W3:Y:S01]  /*499e0*/  LDL.LU R201, [R1+0x9ac] ;  /* 0x0009ac0001c97983 */ /* 0x000ee20000300800 */
        /* <DEDUP_REMOVED lines=18> */
[----:B------:R-:W-:Y:S01]  /*49b10*/  IMAD.MOV.U32 R31, RZ, RZ, R28 ;  /* 0x000000ffff1f7224 */ /* 0x000fe200078e001c */
[----:B------:R-:W4:Y:S01]  /*49b20*/  LDL.LU R202, [R1+0x958] ;  /* 0x0009580001ca7983 */ /* 0x000f220000300800 */
        /* <DEDUP_REMOVED lines=16> */
[----:B------:R-:W4:Y:S01]  /*49c30*/  LDL.LU R203, [R1+0x954] ;  /* 0x0009540001cb7983 */ /* 0x000f220000300800 */
[----:B------:R-:W-:Y:S02]  /*49c40*/  IMAD.MOV.U32 R230, RZ, RZ, R30 ;  /* 0x000000ffffe67224 */ /* 0x000fe400078e001e */
[----:B------:R-:W-:Y:S01]  /*49c50*/  IMAD.MOV.U32 R30, RZ, RZ, R31 ;  /* 0x000000ffff1e7224 */ /* 0x000fe200078e001f */
[----:B------:R-:W3:Y:S01]  /*49c60*/  LDL.LU R196, [R1+0xb1c] ;  /* 0x000b1c0001c47983 */ /* 0x000ee20000300800 */
[----:B------:R-:W-:Y:S02]  /*49c70*/  IMAD.MOV.U32 R31, RZ, RZ, R28 ;  /* 0x000000ffff1f7224 */ /* 0x000fe400078e001c */
[----:B------:R-:W-:Y:S01]  /*49c80*/  IMAD.MOV.U32 R28, RZ, RZ, R229 ;  /* 0x000000ffff1c7224 */ /* 0x000fe200078e00e5 */
[----:B------:R-:W4:Y:S01]  /*49c90*/  LDL.LU R197, [R1+0xb18] ;  /* 0x000b180001c57983 */ /* 0x000f220000300800 */
[----:B------:R-:W-:-:S02]  /*49ca0*/  IMAD.MOV.U32 R229, RZ, RZ, R227 ;  /* 0x000000ffffe57224 */ /* 0x000fc400078e00e3 */
[----:B------:R-:W-:Y:S01]  /*49cb0*/  IMAD.MOV.U32 R227, RZ, RZ, R199 ;  /* 0x000000ffffe37224 */ /* 0x000fe200078e00c7 */
        /* <DEDUP_REMOVED lines=58> */
[----:B------:R-:W2:Y:S01]  /*4a060*/  LDL.LU R208, [R1+0x9b8] ;  /* 0x0009b80001d07983 */ /* 0x000ea20000300800 */
        /* <DEDUP_REMOVED lines=26> */
[----:B------:R-:W3:Y:S01]  /*4a210*/  LDL.LU R209, [R1+0x9b4] ;  /* 0x0009b40001d17983 */ /* 0x000ee20000300800 */
        /* <DEDUP_REMOVED lines=43> */
[----:B------:R-:W-:Y:S02]  /*4a4d0*/  IMAD.MOV.U32 R229, RZ, RZ, R227 ;  /* 0x000000ffffe57224 */ /* 0x000fe400078e00e3 */
        /* <DEDUP_REMOVED lines=49> */
[----:B------:R-:W2:Y:S01]  /*4a7f0*/  LDL.LU R216, [R1+0x9c0] ;  /* 0x0009c00001d87983 */ /* 0x000ea20000300800 */
        /* <DEDUP_REMOVED lines=37> */
[----:B------:R-:W4:Y:S01]  /*4aa50*/  LDL.LU R218, [R1+0x978] ;  /* 0x0009780001da7983 */ /* 0x000f220000300800 */
        /* <DEDUP_REMOVED lines=20> */
[----:B------:R-:W4:Y:S01]  /*4aba0*/  LDL.LU R214, [R1+0xb30] ;  /* 0x000b300001d67983 */ /* 0x000f220000300800 */
[----:B------:R-:W-:-:S03]  /*4abb0*/  IMAD.MOV.U32 R63, RZ, RZ, R215 ;  /* 0x000000ffff3f7224 */ /* 0x000fc600078e00d7 */
        /* <DEDUP_REMOVED lines=23> */
[----:B------:R-:W-:-:S03]  /*4ad30*/  PRMT R215, R215, 0x4210, R219 ;  /* 0x00004210d7d77816 */ /* 0x000fc600000000db */
[----:B------:R-:W3:Y:S01]  /*4ad40*/  LDL.LU R67, [R1+0x50] ;  /* 0x0000500001437983 */ /* 0x000ee20000300800 */
[----:B--2---:R-:W-:Y:S01]  /*4ad50*/  PRMT R219, R16, 0x5210, R219 ;  /* 0x0000521010db7816 */ /* 0x004fe200000000db */
[----:B------:R-:W-:Y:S02]  /*4ad60*/  IMAD.MOV.U32 R16, RZ, RZ, R17 ;  /* 0x000000ffff107224 */ /* 0x000fe400078e0011 */
[----:B------:R-:W-:Y:S02]  /*4ad70*/  IMAD.MOV.U32 R17, RZ, RZ, R64 ;  /* 0x000000ffff117224 */ /* 0x000fe400078e0040 */
[----:B------:R-:W-:Y:S02]  /*4ad80*/  IMAD.MOV.U32 R64, RZ, RZ, R58 ;  /* 0x000000ffff407224 */ /* 0x000fe400078e003a */
[----:B------:R-:W-:Y:S02]  /*4ad90*/  IMAD.MOV.U32 R58, RZ, RZ, R37 ;  /* 0x000000ffff3a7224 */ /* 0x000fe400078e0025 */
[----:B------:R-:W-:-:S02]  /*4ada0*/  IMAD.MOV.U32 R37, RZ, RZ, R251 ;  /* 0x000000ffff257224 */ /* 0x000fc400078e00fb */
[----:B------:R-:W2:Y:S04]  /*4adb0*/  LDL.LU R251, [R1+0x9c8] ;  /* 0x0009c80001fb7983 */ /* 0x000ea80000300800 */
[----:B------:R-:W4:Y:S02]  /*4adc0*/  LDL.LU R66, [R1+0x9c4] ;  /* 0x0009c40001427983 */ /* 0x000f240000300800 */
[----:B----4-:R-:W-:Y:S02]  /*4add0*/  LOP3.LUT R4, R66, 0xffff, RZ, 0xc0, !PT ;  /* 0x0000ffff42047812 */ /* 0x010fe400078ec0ff */
[----:B------:R-:W4:Y:S02]  /*4ade0*/  LDL.LU R66, [R1+0x988] ;  /* 0x0009880001427983 */ /* 0x000f240000300800 */
[----:B----4-:R-:W-:-:S02]  /*4adf0*/  LOP3.LUT R3, R66, 0xffff, RZ, 0xc0, !PT ;  /* 0x0000ffff42037812 */ /* 0x010fc400078ec0ff */
[----:B------:R-:W4:Y:S01]  /*4ae00*/  LDL.LU R66, [R1+0x984] ;  /* 0x0009840001427983 */ /* 0x000f220000300800 */
[----:B--2---:R-:W-:Y:S02]  /*4ae10*/  LOP3.LUT R251, R251, 0xffff, RZ, 0xc0, !PT ;  /* 0x0000fffffbfb7812 */ /* 0x004fe400078ec0ff */
[----:B----4-:R-:W-:Y:S02]  /*4ae20*/  LOP3.LUT R2, R66, 0xffff, RZ, 0xc0, !PT ;  /* 0x0000ffff42027812 */ /* 0x010fe400078ec0ff */
[----:B------:R-:W2:Y:S02]  /*4ae30*/  LDL.LU R66, [R1+0xb48] ;  /* 0x000b480001427983 */ /* 0x000ea40000300800 */
[----:B--2---:R-:W-:Y:S02]  /*4ae40*/  PRMT R24, R66, 0x4210, R251 ;  /* 0x0000421042187816 */ /* 0x004fe400000000fb */
[----:B------:R-:W2:Y:S02]  /*4ae50*/  LDL.LU R66, [R1+0xb44] ;  /* 0x000b440001427983 */ /* 0x000ea40000300800 */
[----:B--2---:R-:W-:-:S02]  /*4ae60*/  PRMT R25, R66, 0x4210, R4 ;  /* 0x0000421042197816 */ /* 0x004fc40000000004 */
        /* <DEDUP_REMOVED lines=11> */
[----:B------:R-:W4:Y:S01]  /*4af20*/  LDL.LU R21, [R1+0x488] ;  /* 0x0004880001157983 */ /* 0x000f220000300800 */
[----:B--2---:R-:W-:-:S03]  /*4af30*/  PRMT R27, R66, 0x4210, R2 ;  /* 0x00004210421b7816 */ /* 0x004fc60000000002 */
[----:B------:R-:W2:Y:S04]  /*4af40*/  LDL.LU R66, [R1+0x480] ;  /* 0x0004800001427983 */ /* 0x000ea80000300800 */
[----:B0-----:R-:W-:Y:S04]  /*4af50*/  STL.64 [R1+0x20e0], R212 ;  /* 0x0020e0d401007387 */ /* 0x001fe80000100a00 */
[----:B------:R-:W-:Y:S04]  /*4af60*/  STL.64 [R1+0x20d0], R214 ;  /* 0x0020d0d601007387 */ /* 0x000fe80000100a00 */
[----:B-1----:R-:W-:Y:S04]  /*4af70*/  STL.64 [R1+0x20d8], R216 ;  /* 0x0020d8d801007387 */ /* 0x002fe80000100a00 */
[----:B------:R-:W-:Y:S04]  /*4af80*/  STL.64 [R1+0x20c8], R218 ;  /* 0x0020c8da01007387 */ /* 0x000fe80000100a00 */
[----:B------:R-:W3:Y:S02]  /*4af90*/  LDL.LU R19, [R1+0x5a8] ;  /* 0x0005a80001137983 */ /* 0x000ee40000300800 */
[----:B---3--:R-:W-:-:S02]  /*4afa0*/  PRMT R32, R19, 0x5210, R251 ;  /* 0x0000521013207816 */ /* 0x008fc400000000fb */
[----:B------:R-:W3:Y:S02]  /*4afb0*/  LDL.LU R19, [R1+0x5a0] ;  /* 0x0005a00001137983 */ /* 0x000ee40000300800 */
[----:B---3--:R-:W-:Y:S02]  /*4afc0*/  PRMT R33, R19, 0x5210, R4 ;  /* 0x0000521013217816 */ /* 0x008fe40000000004 */
[----:B------:R-:W3:Y:S04]  /*4afd0*/  LDL.LU R19, [R1+0x5a4] ;  /* 0x0005a40001137983 */ /* 0x000ee80000300800 */
[----:B------:R0:W-:Y:S01]  /*4afe0*/  STSM.16.M88.4 [R7], R24 ;  /* 0x0000001807007844 */ /* 0x0001e20000000200 */
[----:B------:R-:W-:Y:S06]  /*4aff0*/  BAR.SYNC.DEFER_BLOCKING 0x0 ;  /* 0x0000000000007b1d */ /* 0x000fec0000010000 */
[----:B0-----:R-:W2:Y:S04]  /*4b000*/  LDL.LU R24, [R1+0x46c] ;  /* 0x00046c0001187983 */ /* 0x001ea80000300800 */
[----:B------:R-:W2:Y:S04]  /*4b010*/  LDL.LU R25, [R1+0x470] ;  /* 0x0004700001197983 */ /* 0x000ea80000300800 */
[----:B------:R-:W2:Y:S04]  /*4b020*/  LDL.LU R232, [R1+0x40] ;  /* 0x0000400001e87983 */ /* 0x000ea80000300800 */
[----:B------:R-:W0:Y:S01]  /*4b030*/  LDS.128 R44, [R6] ;  /* 0x00000000062c7984 */ /* 0x000e220000000c00 */
[----:B------:R-:W-:Y:S01]  /*4b040*/  PRMT R251, R67, 0x7770, RZ ;  /* 0x0000777043fb7816 */ /* 0x000fe200000000ff */
[----:B------:R-:W-:Y:S01]  /*4b050*/  BAR.SYNC.DEFER_BLOCKING 0x0 ;  /* 0x0000000000007b1d */ /* 0x000fe20000010000 */
[----:B---3--:R-:W-:-:S05]  /*4b060*/  PRMT R34, R19, 0x5210, R3 ;  /* 0x0000521013227816 */ /* 0x008fca0000000003 */
[----:B------:R-:W3:Y:S04]  /*4b070*/  LDL.LU R19, [R1+0x4f4] ;  /* 0x0004f40001137983 */ /* 0x000ee80000300800 */
[----:B------:R-:W2:Y:S01]  /*4b080*/  LDL.LU R233, [R1+0x45c] ;  /* 0x00045c0001e97983 */ /* 0x000ea20000300800 */
[----:B---3--:R-:W-:-:S03]  /*4b090*/  PRMT R35, R19, 0x5210, R2 ;  /* 0x0000521013237816 */ /* 0x008fc60000000002 */
[----:B------:R-:W3:Y:S04]  /*4b0a0*/  LDL.LU R19, [R1+0x468] ;  /* 0x0004680001137983 */ /* 0x000ee80000300800 */
[----:B0-----:R-:W-:Y:S04]  /*4b0b0*/  STL.64 [R1+0xb0], R44 ;  /* 0x0000b02c01007387 */ /* 0x001fe80000100a00 */
[----:B------:R-:W-:Y:S04]  /*4b0c0*/  STL.64 [R1+0xb8], R46 ;  /* 0x0000b82e01007387 */ /* 0x000fe80000100a00 */
[----:B------:R-:W4:Y:S04]  /*4b0d0*/  LDL.LU.64 R26, [R1+0xd0] ;  /* 0x0000d000011a7983 */ /* 0x000f280000300a00 */
[----:B------:R-:W-:Y:S01]  /*4b0e0*/  STSM.16.M88.4 [R7], R32 ;  /* 0x0000002007007844 */ /* 0x000fe20000000200 */
[----:B------:R-:W-:Y:S06]  /*4b0f0*/  BAR.SYNC.DEFER_BLOCKING 0x0 ;  /* 0x0000000000007b1d */ /* 0x000fec0000010000 */
[----:B------:R-:W-:Y:S04]  /*4b100*/  STL.64 [R1+0x24c8], R6 ;  /* 0x0024c80601007387 */ /* 0x000fe80000100a00 */
[----:B------:R-:W3:Y:S04]  /*4b110*/  LDL.LU R18, [R1+0x440] ;  /* 0x0004400001127983 */ /* 0x000ee80000300800 */
[----:B----4-:R0:W-:Y:S01]  /*4b120*/  @P6 STG.E.U8 desc[UR44][R26.64], R251 ;  /* 0x000000fb1a006986 */ /* 0x0101e2000c10112c */
[----:B------:R-:W-:-:S05]  /*4b130*/  IADD3 R2, P6, R21, R13, RZ ;  /* 0x0000000d15027210 */ /* 0x000fca0007fde0ff */
[----:B--2---:R-:W-:Y:S01]  /*4b140*/  IMAD.X R3, R66, 0x1, R12, P6 ;  /* 0x0000000142037824 */ /* 0x004fe200030e060c */
[----:B0-----:R-:W-:-:S05]  /*4b150*/  PRMT R251, R67, 0x7771, RZ ;  /* 0x0000777143fb7816 */ /* 0x001fca00000000ff */
[----:B------:R0:W-:Y:S02]  /*4b160*/  @P1 STG.E.U8 desc[UR44][R2.64], R251 ;  /* 0x000000fb02001986 */ /* 0x0001e4000c10112c */
[----:B0-----:R-:W-:Y:S02]  /*4b170*/  IADD3 R2, P6, R21, R11, RZ ;  /* 0x0000000b15027210 */ /* 0x001fe40007fde0ff */
[----:B------:R-:W-:-:S03]  /*4b180*/  PRMT R251, R67, 0x7772, RZ ;  /* 0x0000777243fb7816 */ /* 0x000fc600000000ff */
[----:B------:R-:W-:-:S05]  /*4b190*/  IMAD.X R3, R66, 0x1, R9, P6 ;  /* 0x0000000142037824 */ /* 0x000fca00030e0609 */
[----:B------:R0:W-:Y:S02]  /*4b1a0*/  @P4 STG.E.U8 desc[UR44][R2.64], R251 ;  /* 0x000000fb02004986 */ /* 0x0001e4000c10112c */
[----:B0-----:R-:W-:-:S05]  /*4b1b0*/  IADD3 R2, P6, R21, R10, RZ ;  /* 0x0000000a15027210 */ /* 0x001fca0007fde0ff */
[----:B------:R-:W-:Y:S02]  /*4b1c0*/  IMAD.X R3, R66, 0x1, R8, P6 ;  /* 0x0000000142037824 */ /* 0x000fe400030e0608 */
[----:B------:R-:W2:Y:S04]  /*4b1d0*/  LDL.LU R66, [R1+0x54] ;  /* 0x0000540001427983 */ /* 0x000ea80000300800 */
[----:B------:R-:W4:Y:S01]  /*4b1e0*/  LDL.LU.64 R20, [R1+0xd8] ;  /* 0x0000d80001147983 */ /* 0x000f220000300a00 */
[----:B------:R-:W-:-:S05]  /*4b1f0*/  PRMT R251, R67, 0x7773, RZ ;  /* 0x0000777343fb7816 */ /* 0x000fca00000000ff */
[----:B------:R0:W-:Y:S02]  /*4b200*/  @P3 STG.E.U8 desc[UR44][R2.64], R251 ;  /* 0x000000fb02003986 */ /* 0x0001e4000c10112c */
[----:B0-----:R-:W-:Y:S02]  /*4b210*/  IADD3 R2, P6, R24, R13, RZ ;  /* 0x0000000d18027210 */ /* 0x001fe40007fde0ff */
[----:B------:R-:W-:-:S03]  /*4b220*/  PRMT R251, R232, 0x7770, RZ ;  /* 0x00007770e8fb7816 */ /* 0x000fc600000000ff */
[----:B------:R-:W-:Y:S01]  /*4b230*/  IMAD.X R3, R25, 0x1, R12, P6 ;  /* 0x0000000119037824 */ /* 0x000fe200030e060c */
[----:B------:R-:W-:-:S05]  /*4b240*/  IADD3 R4, P6, R233, R13, RZ ;  /* 0x0000000de9047210 */ /* 0x000fca0007fde0ff */
[----:B---3--:R-:W-:Y:S01]  /*4b250*/  IMAD.X R5, R19, 0x1, R12, P6 ;  /* 0x0000000113057824 */ /* 0x008fe200030e060c */
[----:B----4-:R0:W-:Y:S02]  /*4b260*/  @P0 STG.E.U8 desc[UR44][R20.64], R251 ;  /* 0x000000fb14000986 */ /* 0x0101e4000c10112c */
[----:B0-----:R-:W-:-:S05]  /*4b270*/  PRMT R251, R232, 0x7771, RZ ;  /* 0x00007771e8fb7816 */ /* 0x001fca00000000ff */
[----:B------:R0:W-:Y:S02]  /*4b280*/  @P2 STG.E.U8 desc[UR44][R2.64], R251 ;  /* 0x000000fb02002986 */ /* 0x0001e4000c10112c */
[----:B0-----:R-:W-:Y:S02]  /*4b290*/  IADD3 R2, P6, R24, R11, RZ ;  /* 0x0000000b18027210 */ /* 0x001fe40007fde0ff */
[----:B------:R-:W-:-:S03]  /*4b2a0*/  PRMT R251, R232, 0x7772, RZ ;  /* 0x00007772e8fb7816 */ /* 0x000fc600000000ff */
[----:B------:R-:W-:Y:S02]  /*4b2b0*/  IMAD.X R3, R25, 0x1, R9, P6 ;  /* 0x0000000119037824 */ /* 0x000fe400030e0609 */
[----:B------:R-:W-:-:S03]  /*4b2c0*/  IMAD.MOV.U32 R21, RZ, RZ, R16 ;  /* 0x000000ffff157224 */ /* 0x000fc600078e0010 */
[----:B------:R0:W-:Y:S01]  /*4b2d0*/  @P5 STG.E.U8 desc[UR44][R2.64], R251 ;  /* 0x000000fb02005986 */ /* 0x0001e2000c10112c */
[----:B------:R-:W-:Y:S02]  /*4b2e0*/  IMAD.MOV.U32 R16, RZ, RZ, R37 ;  /* 0x000000ffff107224 */ /* 0x000fe400078e0025 */
[----:B------:R-:W-:Y:S02]  /*4b2f0*/  IMAD.MOV.U32 R37, RZ, RZ, R229 ;  /* 0x000000ffff257224 */ /* 0x000fe400078e00e5 */
[----:B------:R-:W3:Y:S04]  /*4b300*/  LDL.LU R229, [R1+0x3b4] ;  /* 0x0003b40001e57983 */ /* 0x000ee80000300800 */
[----:B------:R-:W4:Y:S01]  /*4b310*/  LDL.LU R67, [R1+0x234] ;  /* 0x0002340001437983 */ /* 0x000f220000300800 */
[----:B0-----:R-:W-:-:S05]  /*4b320*/  IADD3 R2, P6, R24, R10, RZ ;  /* 0x0000000a18027210 */ /* 0x001fca0007fde0ff */
[----:B------:R-:W-:Y:S02]  /*4b330*/  IMAD.X R3, R25, 0x1, R8, P6 ;  /* 0x0000000119037824 */ /* 0x000fe400030e0608 */
[----:B------:R-:W3:Y:S01]  /*4b340*/  LDL.LU.64 R24, [R1+0x460] ;  /* 0x0004600001187983 */ /* 0x000ee20000300a00 */
[----:B------:R-:W-:Y:S02]  /*4b350*/  LOP3.LUT P6, RZ, R222, 0x40, RZ, 0xc0, !PT ;  /* 0x00000040deff7812 */ /* 0x000fe400078cc0ff */
[----:B------:R-:W-:Y:S01]  /*4b360*/  PRMT R251, R232, 0x7773, RZ ;  /* 0x00007773e8fb7816 */ /* 0x000fe200000000ff */
[----:B------:R-:W-:-:S10]  /*4b370*/  IMAD.MOV.U32 R211, RZ, RZ, R21 ;  /* 0x000000ffffd37224 */ /* 0x000fd400078e0015 */
[----:B------:R0:W-:Y:S01]  /*4b380*/  @P6 STG.E.U8 desc[UR44][R2.64], R251 ;  /* 0x000000fb02006986 */ /* 0x0001e2000c10112c */
[----:B------:R-:W-:Y:S02]  /*4b390*/  IADD3 R20, P6, R18, R15, RZ ;  /* 0x0000000f12147210 */ /* 0x000fe40007fde0ff */
[----:B0-----:R-:W-:-:S05]  /*4b3a0*/  SHF.R.S32.HI R2, RZ, 0x1f, R18 ;  /* 0x0000001fff027819 */ /* 0x001fca0000011412 */
[----:B------:R-:W-:Y:S01]  /*4b3b0*/  IMAD.X R21, R2, 0x1, R14, P6 ;  /* 0x0000000102157824 */ /* 0x000fe200030e060e */
[C---:B------:R-:W-:Y:S02]  /*4b3c0*/  LOP3.LUT P6, RZ, R222.reuse, 0x400, RZ, 0xc0, !PT ;  /* 0x00000400deff7812 */ /* 0x040fe400078cc0ff */
[----:B------:R-:W-:Y:S02]  /*4b3d0*/  LOP3.LUT P1, RZ, R222, 0x800, RZ, 0xc0, !PT ;  /* 0x00000800deff7812 */ /* 0x000fe4000782c0ff */
[----:B--2---:R-:W-:Y:S02]  /*4b3e0*/  PRMT R251, R66, 0x7770, RZ ;  /* 0x0000777042fb7816 */ /* 0x004fe400000000ff */
[C---:B------:R-:W-:Y:S02]  /*4b3f0*/  LOP3.LUT P4, RZ, R222.reuse, 0x1000, RZ, 0xc0, !PT ;  /* 0x00001000deff7812 */ /* 0x040fe4000788c0ff */
[C---:B------:R-:W-:Y:S02]  /*4b400*/  LOP3.LUT P3, RZ, R222.reuse, 0x2000, RZ, 0xc0, !PT ;  /* 0x00002000deff7812 */ /* 0x040fe4000786c0ff */
[----:B------:R-:W-:-:S03]  /*4b410*/  LOP3.LUT P0, RZ, R222, 0x80, RZ, 0xc0, !PT ;  /* 0x00000080deff7812 */ /* 0x000fc6000780c0ff */
[----:B---3--:R0:W-:Y:S01]  /*4b420*/  @P6 STG.E.U8 desc[UR44][R24.64], R251 ;  /* 0x000000fb18006986 */ /* 0x0081e2000c10112c */
[----:B------:R-:W-:-:S05]  /*4b430*/  IADD3 R6, P6, R18, R13, RZ ;  /* 0x0000000d12067210 */ /* 0x000fca0007fde0ff */
[----:B------:R-:W-:Y:S01]  /*4b440*/  IMAD.X R7, R2, 0x1, R12, P6 ;  /* 0x0000000102077824 */ /* 0x000fe200030e060c */
[----:B0-----:R-:W-:-:S05]  /*4b450*/  PRMT R251, R66, 0x7771, RZ ;  /* 0x0000777142fb7816 */ /* 0x001fca00000000ff */
[----:B------:R0:W-:Y:S02]  /*4b460*/  @P1 STG.E.U8 desc[UR44][R4.64], R251 ;  /* 0x000000fb04001986 */ /* 0x0001e4000c10112c */
[----:B0-----:R-:W-:Y:S02]  /*4b470*/  IADD3 R4, P6, R233, R11, RZ ;  /* 0x0000000be9047210 */ /* 0x001fe40007fde0ff */
[----:B------:R-:W-:-:S03]  /*4b480*/  PRMT R251, R66, 0x7772, RZ ;  /* 0x0000777242fb7816 */ /* 0x000fc600000000ff */
[----:B------:R-:W-:-:S05]  /*4b490*/  IMAD.X R5, R19, 0x1, R9, P6 ;  /* 0x0000000113057824 */ /* 0x000fca00030e0609 */
[----:B------:R0:W-:Y:S02]  /*4b4a0*/  @P4 STG.E.U8 desc[UR44][R4.64], R251 ;  /* 0x000000fb04004986 */ /* 0x0001e4000c10112c */
[----:B0-----:R-:W-:Y:S02]  /*4b4b0*/  IADD3 R4, P6, R233, R10, RZ ;  /* 0x0000000ae9047210 */ /* 0x001fe40007fde0ff */
[----:B------:R-:W-:-:S03]  /*4b4c0*/  PRMT R251, R66, 0x7773, RZ ;  /* 0x0000777342fb7816 */ /* 0x000fc600000000ff */
[----:B------:R-:W-:-:S05]  /*4b4d0*/  IMAD.X R5, R19, 0x1, R8, P6 ;  /* 0x0000000113057824 */ /* 0x000fca00030e0608 */
[----:B------:R0:W-:Y:S02]  /*4b4e0*/  @P3 STG.E.U8 desc[UR44][R4.64], R251 ;  /* 0x000000fb04003986 */ /* 0x0001e4000c10112c */
[----:B0-----:R-:W-:Y:S02]  /*4b4f0*/  IADD3 R4, P6, R18, R11, RZ ;  /* 0x0000000b12047210 */ /* 0x001fe40007fde0ff */
[----:B------:R-:W-:-:S03]  /*4b500*/  PRMT R251, R211, 0x7770, RZ ;  /* 0x00007770d3fb7816 */ /* 0x000fc600000000ff */
[----:B------:R-:W-:Y:S02]  /*4b510*/  IMAD.X R5, R2, 0x1, R9, P6 ;  /* 0x0000000102057824 */ /* 0x000fe400030e0609 */
[----:B------:R4:W-:Y:S02]  /*4b520*/  @P0 STG.E.U8 desc[UR44][R20.64], R251 ;  /* 0x000000fb14000986 */ /* 0x0009e4000c10112c */
[----:B----4-:R-:W-:Y:S02]  /*4b530*/  SHF.R.S32.HI R251, RZ, 0x1f, R67 ;  /* 0x0000001ffffb7819 */ /* 0x010fe40000011443 */
[----:B------:R-:W-:-:S05]  /*4b540*/  IADD3 R20, P6, R67, R15, RZ ;  /* 0x0000000f43147210 */ /* 0x000fca0007fde0ff */
[----:B------:R-:W-:-:S05]  /*4b550*/  IMAD.X R21, R251, 0x1, R14, P6 ;  /* 0x00000001fb157824 */ /* 0x000fca00030e060e */
[----:B------:R-:W-:Y:S04]  /*4b560*/  STL.64 [R1+0x20a8], R20 ;  /* 0x0020a81401007387 */ /* 0x000fe80000100a00 */
[----:B------:R-:W2:Y:S01]  /*4b570*/  LDL.LU R19, [R1+0xe0] ;  /* 0x0000e00001137983 */ /* 0x000ea20000300800 */
[----:B------:R-:W-:-:S03]  /*4b580*/  LOP3.LUT P1, RZ, R223, 0x800000, RZ, 0xc0, !PT ;  /* 0x00800000dfff7812 */ /* 0x000fc6000782c0ff */
[----:B------:R-:W3:Y:S10]  /*4b590*/  LDL.LU R66, [R1+0xe4] ;  /* 0x0000e40001427983 */ /* 0x000ef40000300800 */
[----:B------:R-:W-:-:S02]  /*4b5a0*/  @P1 LOP3.LUT R224, R224, 0x100000, RZ, 0xfc, !PT ;  /* 0x00100000e0e01812 */ /* 0x000fc400078efcff */
[----:B------:R-:W-:Y:S02]  /*4b5b0*/  LOP3.LUT P1, RZ, R223, 0x200000, RZ, 0xc0, !PT ;  /* 0x00200000dfff7812 */ /* 0x000fe4000782c0ff */
[----:B------:R-:W-:-:S11]  /*4b5c0*/  LOP3.LUT R224, R224, 0xffdfffff, RZ, 0xc0, !PT ;  /* 0xffdfffffe0e07812 */ /* 0x000fd600078ec0ff */
[----:B------:R-:W-:Y:S02]  /*4b5d0*/  @P1 LOP3.LUT R224, R224, 0x200000, RZ, 0xfc, !PT ;  /* 0x00200000e0e01812 */ /* 0x000fe400078efcff */
        /* <DEDUP_REMOVED lines=13> */
[----:B------:R-:W-:Y:S02]  /*4b6b0*/  LOP3.LUT R224, R224, 0xfbffffff, RZ, 0xc0, !PT ;  /* 0xfbffffffe0e07812 */ /* 0x000fe400078ec0ff */
[----:B------:R-:W-:-:S09]  /*4b6c0*/  LOP3.LUT P2, RZ, R222, 0x100, RZ, 0xc0, !PT ;  /* 0x00000100deff7812 */ /* 0x000fd2000784c0ff */
[----:B------:R-:W-:Y:S02]  /*4b6d0*/  @P1 LOP3.LUT R224, R224, 0x4000000, RZ, 0xfc, !PT ;  /* 0x04000000e0e01812 */ /* 0x000fe400078efcff */
[----:B------:R-:W-:Y:S02]  /*4b6e0*/  LOP3.LUT P1, RZ, R223, 0x8000, RZ, 0xc0, !PT ;  /* 0x00008000dfff7812 */ /* 0x000fe4000782c0ff */
[----:B------:R-:W-:Y:S02]  /*4b6f0*/  LOP3.LUT R224, R224, 0xf7ffffff, RZ, 0xc0, !PT ;  /* 0xf7ffffffe0e07812 */ /* 0x000fe400078ec0ff */
[----:B------:R-:W-:Y:S02]  /*4b700*/  LOP3.LUT P5, RZ, R222, 0x200, RZ, 0xc0, !PT ;  /* 0x00000200deff7812 */ /* 0x000fe400078ac0ff */
[----:B------:R-:W-:Y:S02]  /*4b710*/  PRMT R3, R211, 0x7771, RZ ;  /* 0x00007771d3037816 */ /* 0x000fe400000000ff */
[----:B------:R-:W-:-:S05]  /*4b720*/  IADD3 R216, P6, R67, R13, RZ ;  /* 0x0000000d43d87210 */ /* 0x000fca0007fde0ff */
[----:B------:R-:W-:Y:S01]  /*4b730*/  @P1 LOP3.LUT R224, R224, 0x8000000, RZ, 0xfc, !PT ;  /* 0x08000000e0e01812 */ /* 0x000fe200078efcff */
[----:B------:R0:W-:Y:S01]  /*4b740*/  @P2 STG.E.U8 desc[UR44][R6.64], R3 ;  /* 0x0000000306002986 */ /* 0x0001e2000c10112c */
[----:B------:R-:W-:-:S03]  /*4b750*/  IMAD.X R217, R251, 0x1, R12, P6 ;  /* 0x00000001fbd97824 */ /* 0x000fc600030e060c */
[----:B------:R-:W-:Y:S04]  /*4b760*/  STL.64 [R1+0x24d8], R224 ;  /* 0x0024d8e001007387 */ /* 0x000fe80000100a00 */
[----:B------:R1:W-:Y:S01]  /*4b770*/  STL.64 [R1+0x24e0], R222 ;  /* 0x0024e0de01007387 */ /* 0x0003e20000100a00 */
[----:B0-----:R-:W-:Y:S02]  /*4b780*/  PRMT R3, R211, 0x7772, RZ ;  /* 0x00007772d3037816 */ /* 0x001fe400000000ff */
[C---:B------:R-:W-:Y:S02]  /*4b790*/  LOP3.LUT P2, RZ, R223.reuse, 0x1000, RZ, 0xc0, !PT ;  /* 0x00001000dfff7812 */ /* 0x040fe4000784c0ff */
[----:B------:R-:W-:Y:S01]  /*4b7a0*/  LOP3.LUT P1, RZ, R223, 0x4000, RZ, 0xc0, !PT ;  /* 0x00004000dfff7812 */ /* 0x000fe2000782c0ff */
[----:B------:R0:W-:Y:S01]  /*4b7b0*/  @P5 STG.E.U8 desc[UR44][R4.64], R3 ;  /* 0x0000000304005986 */ /* 0x0001e2000c10112c */
[----:B-1----:R-:W-:-:S02]  /*4b7c0*/  IADD3 R222, P6, R67, R11, RZ ;  /* 0x0000000b43de7210 */ /* 0x002fc40007fde0ff */
[C---:B------:R-:W-:Y:S02]  /*4b7d0*/  LOP3.LUT P5, RZ, R223.reuse, 0x2000, RZ, 0xc0, !PT ;  /* 0x00002000dfff7812 */ /* 0x040fe400078ac0ff */
[C---:B------:R-:W-:Y:S02]  /*4b7e0*/  LOP3.LUT P4, RZ, R223.reuse, 0x1000000, RZ, 0xc0, !PT ;  /* 0x01000000dfff7812 */ /* 0x040fe4000788c0ff */
[C---:B------:R-:W-:Y:S02]  /*4b7f0*/  LOP3.LUT P3, RZ, R223.reuse, 0x2000000, RZ, 0xc0, !PT ;  /* 0x02000000dfff7812 */ /* 0x040fe4000786c0ff */
[----:B------:R-:W-:Y:S01]  /*4b800*/  LOP3.LUT P0, RZ, R223, 0x4000000, RZ, 0xc0, !PT ;  /* 0x04000000dfff7812 */ /* 0x000fe2000780c0ff */
[----:B------:R-:W-:Y:S01]  /*4b810*/  IMAD.X R223, R251, 0x1, R9, P6 ;  /* 0x00000001fbdf7824 */ /* 0x000fe200030e0609 */
[----:B------:R-:W-:-:S04]  /*4b820*/  IADD3 R214, P6, R18, R10, RZ ;  /* 0x0000000a12d67210 */ /* 0x000fc80007fde0ff */
[----:B------:R1:W-:Y:S01]  /*4b830*/  STL.64 [R1+0x24e8], R222 ;  /* 0x0024e8de01007387 */ /* 0x0003e20000100a00 */
[--C-:B------:R-:W-:Y:S01]  /*4b840*/  IMAD.X R215, R2, 0x1, R8.reuse, P6 ;  /* 0x0000000102d77824 */ /* 0x100fe200030e0608 */
[----:B------:R-:W-:Y:S02]  /*4b850*/  IADD3 R218, P6, R67, R10, RZ ;  /* 0x0000000a43da7210 */ /* 0x000fe40007fde0ff */
[----:B------:R-:W4:Y:S03]  /*4b860*/  LDL.LU R67, [R1+0xe8] ;  /* 0x0000e80001437983 */ /* 0x000f260000300800 */
[----:B------:R-:W-:Y:S01]  /*4b870*/  IMAD.X R219, R251, 0x1, R8, P6 ;  /* 0x00000001fbdb7824 */ /* 0x000fe200030e0608 */
[----:B------:R-:W-:Y:S01]  /*4b880*/  SHF.R.S32.HI R251, RZ, 0x1f, R252 ;  /* 0x0000001ffffb7819 */ /* 0x000fe200000114fc */
[----:B------:R-:W4:Y:S01]  /*4b890*/  LDL.LU R18, [R1+0xec] ;  /* 0x0000ec0001127983 */ /* 0x000f220000300800 */
[----:B------:R-:W-:-:S05]  /*4b8a0*/  IADD3 R190, P6, R252, R15, RZ ;  /* 0x0000000ffcbe7210 */ /* 0x000fca0007fde0ff */
[----:B------:R-:W-:Y:S01]  /*4b8b0*/  IMAD.X R191, R251, 0x1, R14, P6 ;  /* 0x00000001fbbf7824 */ /* 0x000fe200030e060e */
[----:B------:R-:W-:-:S05]  /*4b8c0*/  IADD3 R2, P6, R252, R13, RZ ;  /* 0x0000000dfc027210 */ /* 0x000fca0007fde0ff */
[----:B0-----:R-:W-:Y:S01]  /*4b8d0*/  IMAD.X R3, R251, 0x1, R12, P6 ;  /* 0x00000001fb037824 */ /* 0x001fe200030e060c */
[----:B------:R-:W-:-:S05]  /*4b8e0*/  IADD3 R196, P6, R252, R11, RZ ;  /* 0x0000000bfcc47210 */ /* 0x000fca0007fde0ff */
[----:B------:R-:W-:Y:S01]  /*4b8f0*/  IMAD.X R197, R251, 0x1, R9, P6 ;  /* 0x00000001fbc57824 */ /* 0x000fe200030e0609 */
[----:B-1----:R-:W-:-:S05]  /*4b900*/  IADD3 R222, P6, R252, R10, RZ ;  /* 0x0000000afcde7210 */ /* 0x002fca0007fde0ff */
[----:B------:R-:W-:Y:S01]  /*4b910*/  IMAD.X R223, R251, 0x1, R8, P6 ;  /* 0x00000001fbdf7824 */ /* 0x000fe200030e0608 */
[----:B--2---:R-:W-:Y:S02]  /*4b920*/  SHF.R.S32.HI R251, RZ, 0x1f, R19 ;  /* 0x0000001ffffb7819 */ /* 0x004fe40000011413 */
[----:B------:R-:W-:-:S05]  /*4b930*/  IADD3 R4, P6, R19, R15, RZ ;  /* 0x0000000f13047210 */ /* 0x000fca0007fde0ff */
[----:B------:R-:W-:-:S05]  /*4b940*/  IMAD.X R5, R251, 0x1, R14, P6 ;  /* 0x00000001fb057824 */ /* 0x000fca00030e060e */
[----:B------:R0:W-:Y:S02]  /*4b950*/  STL.64 [R1+0x2060], R4 ;  /* 0x0020600401007387 */ /* 0x0001e40000100a00 */
[----:B0-----:R-:W-:-:S05]  /*4b960*/  IADD3 R4, P6, R19, R13, RZ ;  /* 0x0000000d13047210 */ /* 0x001fca0007fde0ff */
[----:B------:R-:W-:-:S05]  /*4b970*/  IMAD.X R5, R251, 0x1, R12, P6 ;  /* 0x00000001fb057824 */ /* 0x000fca00030e060c */
[----:B------:R0:W-:Y:S02]  /*4b980*/  STL.64 [R1+0x2058], R4 ;  /* 0x0020580401007387 */ /* 0x0001e40000100a00 */
[----:B0-----:R-:W-:-:S05]  /*4b990*/  IADD3 R4, P6, R19, R11, RZ ;  /* 0x0000000b13047210 */ /* 0x001fca0007fde0ff */
[----:B------:R-:W-:-:S05]  /*4b9a0*/  IMAD.X R5, R251, 0x1, R9, P6 ;  /* 0x00000001fb057824 */ /* 0x000fca00030e0609 */
[----:B------:R0:W-:Y:S02]  /*4b9b0*/  STL.64 [R1+0x2050], R4 ;  /* 0x0020500401007387 */ /* 0x0001e40000100a00 */
[----:B0-----:R-:W-:-:S05]  /*4b9c0*/  IADD3 R4, P6, R19, R10, RZ ;  /* 0x0000000a13047210 */ /* 0x001fca0007fde0ff */
[----:B------:R-:W-:-:S05]  /*4b9d0*/  IMAD.X R5, R251, 0x1, R8, P6 ;  /* 0x00000001fb057824 */ /* 0x000fca00030e0608 */
[----:B------:R0:W-:Y:S04]  /*4b9e0*/  STL.64 [R1+0x2048], R4 ;  /* 0x0020480401007387 */ /* 0x0001e80000100a00 */
[----:B------:R-:W2:Y:S01]  /*4b9f0*/  LDL.LU R19, [R1+0xf0] ;  /* 0x0000f00001137983 */ /* 0x000ea20000300800 */
[----:B---3--:R-:W-:Y:S02]  /*4ba00*/  SHF.R.S32.HI R251, RZ, 0x1f, R66 ;  /* 0x0000001ffffb7819 */ /* 0x008fe40000011442 */
        /* <DEDUP_REMOVED lines=10> */
[----:B------:R-:W-:Y:S01]  /*4bab0*/  IMAD.X R5, R251, 0x1, R8, P6 ;  /* 0x00000001fb057824 */ /* 0x000fe200030e0608 */
[----:B----4-:R-:W-:-:S04]  /*4bac0*/  SHF.R.S32.HI R251, RZ, 0x1f, R67 ;  /* 0x0000001ffffb7819 */ /* 0x010fc80000011443 */
[----:B------:R0:W-:Y:S04]  /*4bad0*/  STL.64 [R1+0x2028], R4 ;  /* 0x0020280401007387 */ /* 0x0001e80000100a00 */
[----:B------:R-:W3:Y:S01]  /*4bae0*/  LDL.LU R66, [R1+0xf4] ;  /* 0x0000f40001427983 */ /* 0x000ee20000300800 */
        /* <DEDUP_REMOVED lines=11> */
[----:B------:R-:W-:Y:S01]  /*4bba0*/  SHF.R.S32.HI R251, RZ, 0x1f, R18 ;  /* 0x0000001ffffb7819 */ /* 0x000fe20000011412 */
[----:B------:R-:W-:-:S03]  /*4bbb0*/  IMAD.MOV.U32 R67, RZ, RZ, R17 ;  /* 0x000000ffff437224 */ /* 0x000fc600078e0011 */
[----:B------:R0:W-:Y:S01]  /*4bbc0*/  STL.64 [R1+0x2008], R4 ;  /* 0x0020080401007387 */ /* 0x0001e20000100a00 */
[----:B------:R-:W-:Y:S02]  /*4bbd0*/  IMAD.MOV.U32 R17, RZ, RZ, R64 ;  /* 0x000000ffff117224 */ /* 0x000fe400078e0040 */
[----:B------:R-:W-:Y:S02]  /*4bbe0*/  IMAD.MOV.U32 R64, RZ, RZ, R58 ;  /* 0x000000ffff407224 */ /* 0x000fe400078e003a */
[----:B------:R-:W-:Y:S01]  /*4bbf0*/  IMAD.MOV.U32 R58, RZ, RZ, R42 ;  /* 0x000000ffff3a7224 */ /* 0x000fe200078e002a */
[----:B0-----:R-:W-:Y:S01]  /*4bc00*/  IADD3 R4, P6, R18, R15, RZ ;  /* 0x0000000f12047210 */ /* 0x001fe20007fde0ff */
[----:B------:R-:W-:Y:S02]  /*4bc10*/  IMAD.MOV.U32 R42, RZ, RZ, R40 ;  /* 0x000000ffff2a7224 */ /* 0x000fe400078e0028 */
[----:B------:R-:W-:Y:S02]  /*4bc20*/  IMAD.MOV.U32 R40, RZ, RZ, R37 ;  /* 0x000000ffff287224 */ /* 0x000fe400078e0025 */
[----:B------:R-:W-:-:S02]  /*4bc30*/  IMAD.X R5, R251, 0x1, R14, P6 ;  /* 0x00000001fb057824 */ /* 0x000fc400030e060e */
[----:B------:R-:W-:Y:S02]  /*4bc40*/  IMAD.MOV.U32 R37, RZ, RZ, R227 ;  /* 0x000000ffff257224 */ /* 0x000fe400078e00e3 */
[----:B------:R-:W4:Y:S04]  /*4bc50*/  LDL.LU R227, [R1+0xf8] ;  /* 0x0000f80001e37983 */ /* 0x000f280000300800 */
        /* <DEDUP_REMOVED lines=10> */
[----:B------:R-:W4:Y:S01]  /*4bd00*/  LDL.LU R18, [R1+0xfc] ;  /* 0x0000fc0001127983 */ /* 0x000f220000300800 */
[----:B--2---:R-:W-:Y:S02]  /*4bd10*/  SHF.R.S32.HI R251, RZ, 0x1f, R19 ;  /* 0x0000001ffffb7819 */ /* 0x004fe40000011413 */
        /* <DEDUP_REMOVED lines=26> */
[----:B------:R-:W3:Y:S01]  /*4bec0*/  LDL.LU R232, [R1+0x104] ;  /* 0x0001040001e87983 */ /* 0x000ee20000300800 */
[----:B----4-:R-:W-:Y:S02]  /*4bed0*/  SHF.R.S32.HI R251, RZ, 0x1f, R227 ;  /* 0x0000001ffffb7819 */ /* 0x010fe400000114e3 */
[----:B0-----:R-:W-:-:S05]  /*4bee0*/  IADD3 R4, P6, R227, R15, RZ ;  /* 0x0000000fe3047210 */ /* 0x001fca0007fde0ff */
[----:B------:R-:W-:-:S05]  /*4bef0*/  IMAD.X R5, R251, 0x1, R14, P6 ;  /* 0x00000001fb057824 */ /* 0x000fca00030e060e */
[----:B------:R0:W-:Y:S02]  /*4bf00*/  STL.64 [R1+0x1fa0], R4 ;  /* 0x001fa00401007387 */ /* 0x0001e40000100a00 */
[----:B0-----:R-:W-:-:S05]  /*4bf10*/  IADD3 R4, P6, R227, R13, RZ ;  /* 0x0000000de3047210 */ /* 0x001fca0007fde0ff */
[----:B------:R-:W-:-:S05]  /*4bf20*/  IMAD.X R5, R251, 0x1, R12, P6 ;  /* 0x00000001fb057824 */ /* 0x000fca00030e060c */
[----:B------:R0:W-:Y:S01]  /*4bf30*/  STL.64 [R1+0x1f98], R4 ;  /* 0x001f980401007387 */ /* 0x0001e20000100a00 */
[----:B------:R-:W-:Y:S02]  /*4bf40*/  IMAD.MOV.U32 R66, RZ, RZ, R17 ;  /* 0x000000ffff427224 */ /* 0x000fe400078e0011 */
[----:B------:R-:W-:Y:S02]  /*4bf50*/  IMAD.MOV.U32 R17, RZ, RZ, R64 ;  /* 0x000000ffff117224 */ /* 0x000fe400078e0040 */
[----:B------:R-:W-:Y:S01]  /*4bf60*/  IMAD.MOV.U32 R64, RZ, RZ, R226 ;  /* 0x000000ffff407224 */ /* 0x000fe200078e00e2 */
[----:B0-----:R-:W-:-:S05]  /*4bf70*/  IADD3 R4, P6, R227, R11, RZ ;  /* 0x0000000be3047210 */ /* 0x001fca0007fde0ff */
[----:B------:R-:W-:Y:S01]  /*4bf80*/  IMAD.X R5, R251, 0x1, R9, P6 ;  /* 0x00000001fb057824 */ /* 0x000fe200030e0609 */
[----:B------:R-:W-:-:S04]  /*4bf90*/  IADD3 R226, P6, R227, R10, RZ ;  /* 0x0000000ae3e27210 */ /* 0x000fc80007fde0ff */
[----:B------:R0:W-:Y:S01]  /*4bfa0*/  STL.64 [R1+0x1f90], R4 ;  /* 0x001f900401007387 */ /* 0x0001e20000100a00 */
[----:B------:R-:W-:-:S03]  /*4bfb0*/  IMAD.X R227, R251, 0x1, R8, P6 ;  /* 0x00000001fbe37824 */ /* 0x000fc600030e0608 */
[----:B------:R-:W4:Y:S01]  /*4bfc0*/  LDL.LU R233, [R1+0x108] ;  /* 0x0001080001e97983 */ /* 0x000f220000300800 */
[----:B------:R-:W-:Y:S02]  /*4bfd0*/  SHF.R.S32.HI R251, RZ, 0x1f, R18 ;  /* 0x0000001ffffb7819 */ /* 0x000fe40000011412 */
        /* <DEDUP_REMOVED lines=55> */
[----:B------:R-:W-:Y:S02]  /*4c350*/  SHF.R.S32.HI R251, RZ, 0x1f, R18 ;  /* 0x0000001ffffb7819 */ /* 0x000fe40000011412 */
[----:B0-----:R-:W-:-:S05]  /*4c360*/  IADD3 R4, P6, R18, R15, RZ ;  /* 0x0000000f12047210 */ /* 0x001fca0007fde0ff */
[----:B------:R-:W-:Y:S01]  /*4c370*/  IMAD.X R5, R251, 0x1, R14, P6 ;  /* 0x00000001fb057824 */ /* 0x000fe200030e060e */
[----:B------:R-:W-:-:S04]  /*4c380*/  IADD3 R6, P6, R18, R13, RZ ;  /* 0x0000000d12067210 */ /* 0x000fc80007fde0ff */
[----:B------:R0:W-:Y:S01]  /*4c390*/  STL.64 [R1+0x1f00], R4 ;  /* 0x001f000401007387 */ /* 0x0001e20000100a00 */
[----:B------:R-:W-:Y:S01]  /*4c3a0*/  IMAD.X R7, R251, 0x1, R12, P6 ;  /* 0x00000001fb077824 */ /* 0x000fe200030e060c */
        /* <DEDUP_REMOVED lines=47> */
[----:B------:R-:W-:-:S04]  /*4c6a0*/  SHF.R.S32.HI R251, RZ, 0x1f, R18 ;  /* 0x0000001ffffb7819 */ /* 0x000fc80000011412 */
[----:B------:R0:W-:Y:S04]  /*4c6b0*/  STL.64 [R1+0x1e88], R4 ;  /* 0x001e880401007387 */ /* 0x0001e80000100a00 */
[----:B------:R-:W4:Y:S01]  /*4c6c0*/  LDL.LU R233, [R1+0x128] ;  /* 0x0001280001e97983 */ /* 0x000f220000300800 */
        /* <DEDUP_REMOVED lines=141> */
[----:B------:R-:W-:Y:S02]  /*4cfa0*/  IMAD.X R5, R251, 0x1, R14, P6 ;  /* 0x00000001fb057824 */ /* 0x000fe400030e060e */
        /* <DEDUP_REMOVED lines=8> */
[----:B------:R-:W-:Y:S01]  /*4d030*/  IMAD.X R5, R251, 0x1, R12, P6 ;  /* 0x00000001fb057824 */ /* 0x000fe200030e060c */
[----:B------:R-:W-:Y:S01]  /*4d040*/  IADD3 R228, P6, R25, R11, RZ ;  /* 0x0000000b19e47210 */ /* 0x000fe20007fde0ff */
[----:B------:R-:W-:-:S02]  /*4d050*/  IMAD.MOV.U32 R17, RZ, RZ, R64 ;  /* 0x000000ffff117224 */ /* 0x000fc400078e0040 */
[----:B------:R-:W-:Y:S01]  /*4d060*/  IMAD.MOV.U32 R64, RZ, RZ, R41 ;  /* 0x000000ffff407224 */ /* 0x000fe200078e0029 */
[----:B------:R0:W-:Y:S01]  /*4d070*/  STL.64 [R1+0x1d38], R4 ;  /* 0x001d380401007387 */ /* 0x0001e20000100a00 */
[----:B------:R-:W-:Y:S02]  /*4d080*/  IMAD.MOV.U32 R41, RZ, RZ, R229 ;  /* 0x000000ffff297224 */ /* 0x000fe400078e00e5 */
[----:B------:R-:W-:Y:S01]  /*4d090*/  IMAD.X R229, R251, 0x1, R9, P6 ;  /* 0x00000001fbe57824 */ /* 0x000fe200030e0609 */
[----:B0-----:R-:W-:-:S04]  /*4d0a0*/  IADD3 R4, P6, R25, R10, RZ ;  /* 0x0000000a19047210 */ /* 0x001fc80007fde0ff */
[----:B------:R-:W-:Y:S01]  /*4d0b0*/  STL.64 [R1+0x24b8], R228 ;  /* 0x0024b8e401007387 */ /* 0x000fe20000100a00 */
        /* <DEDUP_REMOVED lines=104> */
[----:B------:R0:W-:Y:S01]  /*4d740*/  STL.64 [R1+0x1c40], R4 ;  /* 0x001c400401007387 */ /* 0x0001e20000100a00 */
[----:B------:R-:W-:Y:S02]  /*4d750*/  IMAD.MOV.U32 R233, RZ, RZ, R28 ;  /* 0x000000ffffe97224 */ /* 0x000fe400078e001c */
[----:B------:R-:W-:Y:S01]  /*4d760*/  IMAD.MOV.U32 R232, RZ, RZ, R18 ;  /* 0x000000ffffe87224 */ /* 0x000fe200078e0012 */
[----:B0-----:R-:W-:Y:S01]  /*4d770*/  IADD3 R4, P6, R25, R13, RZ ;  /* 0x0000000d19047210 */ /* 0x001fe20007fde0ff */
[----:B------:R-:W-:-:S04]  /*4d780*/  IMAD.MOV.U32 R18, RZ, RZ, R19 ;  /* 0x000000ffff127224 */ /* 0x000fc800078e0013 */
[----:B------:R-:W-:Y:S01]  /*4d790*/  IMAD.X R5, R251, 0x1, R12, P6 ;  /* 0x00000001fb057824 */ /* 0x000fe200030e060c */
[----:B------:R-:W-:Y:S01]  /*4d7a0*/  IADD3 R28, P6, R25, R11, RZ ;  /* 0x0000000b191c7210 */ /* 0x000fe20007fde0ff */
[----:B------:R-:W-:Y:S02]  /*4d7b0*/  IMAD.MOV.U32 R19, RZ, RZ, R62 ;  /* 0x000000ffff137224 */ /* 0x000fe400078e003e */
[----:B------:R-:W-:Y:S01]  /*4d7c0*/  IMAD.MOV.U32 R62, RZ, RZ, R29 ;  /* 0x000000ffff3e7224 */ /* 0x000fe200078e001d */
[----:B------:R0:W-:Y:S01]  /*4d7d0*/  STL.64 [R1+0x1c38], R4 ;  /* 0x001c380401007387 */ /* 0x0001e20000100a00 */
[----:B------:R-:W-:Y:S01]  /*4d7e0*/  IMAD.X R29, R251, 0x1, R9, P6 ;  /* 0x00000001fb1d7824 */ /* 0x000fe200030e0609 */
[----:B0-----:R-:W-:-:S04]  /*4d7f0*/  IADD3 R4, P6, R25, R10, RZ ;  /* 0x0000000a19047210 */ /* 0x001fc80007fde0ff */
[----:B------:R-:W-:Y:S01]  /*4d800*/  STL.64 [R1+0x2498], R28 ;  /* 0x0024981c01007387 */ /* 0x000fe20000100a00 */
[----:B------:R-:W-:-:S05]  /*4d810*/  IMAD.X R5, R251, 0x1, R8, P6 ;  /* 0x00000001fb057824 */ /* 0x000fca00030e0608 */
[----:B------:R0:W-:Y:S01]  /*4d820*/  STL.64 [R1+0x1c28], R4 ;  /* 0x001c280401007387 */ /* 0x0001e20000100a00 */
[----:B------:R-:W-:Y:S02]  /*4d830*/  IMAD.MOV.U32 R25, RZ, RZ, R232 ;  /* 0x000000ffff197224 */ /* 0x000fe400078e00e8 */
[----:B------:R-:W-:Y:S02]  /*4d840*/  IMAD.MOV.U32 R232, RZ, RZ, R233 ;  /* 0x000000ffffe87224 */ /* 0x000fe400078e00e9 */
[----:B------:R-:W-:Y:S02]  /*4d850*/  IMAD.MOV.U32 R233, RZ, RZ, R57 ;  /* 0x000000ffffe97224 */ /* 0x000fe400078e0039 */
[----:B------:R-:W-:Y:S02]  /*4d860*/  IMAD.MOV.U32 R57, RZ, RZ, R31 ;  /* 0x000000ffff397224 */ /* 0x000fe400078e001f */
[----:B------:R-:W3:Y:S01]  /*4d870*/  LDL.LU R31, [R1+0x174] ;  /* 0x00017400011f7983 */ /* 0x000ee20000300800 */
[----:B----4-:R-:W-:-:S02]  /*4d880*/  SHF.R.S32.HI R251, RZ, 0x1f, R20 ;  /* 0x0000001ffffb7819 */ /* 0x010fc40000011414 */
        /* <DEDUP_REMOVED lines=28> */
[----:B------:R-:W-:Y:S02]  /*4da50*/  IMAD.MOV.U32 R232, RZ, RZ, R233 ;  /* 0x000000ffffe87224 */ /* 0x000fe400078e00e9 */
[----:B------:R-:W-:Y:S02]  /*4da60*/  IMAD.MOV.U32 R233, RZ, RZ, R67 ;  /* 0x000000ffffe97224 */ /* 0x000fe400078e0043 */
[----:B------:R-:W-:Y:S02]  /*4da70*/  IMAD.MOV.U32 R67, RZ, RZ, R231 ;  /* 0x000000ffff437224 */ /* 0x000fe400078e00e7 */
[----:B------:R-:W4:Y:S01]  /*4da80*/  LDL.LU R231, [R1+0x17c] ;  /* 0x00017c0001e77983 */ /* 0x000f220000300800 */
[----:B--2---:R-:W-:-:S02]  /*4da90*/  SHF.R.S32.HI R251, RZ, 0x1f, R21 ;  /* 0x0000001ffffb7819 */ /* 0x004fc40000011415 */
        /* <DEDUP_REMOVED lines=21> */
[----:B------:R-:W-:Y:S02]  /*4dbf0*/  IMAD.X R5, R251, 0x1, R12, P6 ;  /* 0x00000001fb057824 */ /* 0x000fe400030e060c */
[----:B------:R-:W-:Y:S02]  /*4dc00*/  IMAD.MOV.U32 R233, RZ, RZ, R64 ;  /* 0x000000ffffe97224 */ /* 0x000fe400078e0040 */
[----:B------:R-:W-:Y:S01]  /*4dc10*/  IMAD.MOV.U32 R64, RZ, RZ, R58 ;  /* 0x000000ffff407224 */ /* 0x000fe200078e003a */
[----:B------:R0:W-:Y:S01]  /*4dc20*/  STL.64 [R1+0x1bb8], R4 ;  /* 0x001bb80401007387 */ /* 0x0001e20000100a00 */
[----:B------:R-:W-:Y:S02]  /*4dc30*/  IMAD.MOV.U32 R58, RZ, RZ, R59 ;  /* 0x000000ffff3a7224 */ /* 0x000fe400078e003b */
[----:B------:R-:W-:Y:S02]  /*4dc40*/  IMAD.MOV.U32 R59, RZ, RZ, R42 ;  /* 0x000000ffff3b7224 */ /* 0x000fe400078e002a */
[----:B------:R-:W-:-:S02]  /*4dc50*/  IMAD.MOV.U32 R42, RZ, RZ, R43 ;  /* 0x000000ffff2a7224 */ /* 0x000fc400078e002b */
[----:B------:R-:W-:Y:S01]  /*4dc60*/  IMAD.MOV.U32 R43, RZ, RZ, R37 ;  /* 0x000000ffff2b7224 */ /* 0x000fe200078e0025 */
[----:B0-----:R-:W-:Y:S01]  /*4dc70*/  IADD3 R4, P6, R31, R11, RZ ;  /* 0x0000000b1f047210 */ /* 0x001fe20007fde0ff */
[----:B------:R-:W-:Y:S02]  /*4dc80*/  IMAD.MOV.U32 R20, RZ, RZ, R21 ;  /* 0x000000ffff147224 */ /* 0x000fe400078e0015 */
[----:B------:R-:W-:Y:S02]  /*4dc90*/  IMAD.MOV.U32 R37, RZ, RZ, R30 ;  /* 0x000000ffff257224 */ /* 0x000fe400078e001e */
[----:B------:R-:W-:Y:S01]  /*4dca0*/  IMAD.X R5, R251, 0x1, R9, P6 ;  /* 0x00000001fb057824 */ /* 0x000fe200030e0609 */
[----:B------:R-:W-:Y:S01]  /*4dcb0*/  IADD3 R30, P6, R31, R10, RZ ;  /* 0x0000000a1f1e7210 */ /* 0x000fe20007fde0ff */
[----:B------:R-:W-:Y:S02]  /*4dcc0*/  IMAD.MOV.U32 R21, RZ, RZ, R232 ;  /* 0x000000ffff157224 */ /* 0x000fe400078e00e8 */
[----:B------:R-:W-:-:S02]  /*4dcd0*/  IMAD.MOV.U32 R232, RZ, RZ, R233 ;  /* 0x000000ffffe87224 */ /* 0x000fc400078e00e9 */
[----:B------:R-:W-:Y:S02]  /*4dce0*/  IMAD.MOV.U32 R233, RZ, RZ, R64 ;  /* 0x000000ffffe97224 */ /* 0x000fe400078e0040 */
[----:B------:R-:W-:Y:S02]  /*4dcf0*/  IMAD.MOV.U32 R64, RZ, RZ, R58 ;  /* 0x000000ffff407224 */ /* 0x000fe400078e003a */
[----:B------:R-:W-:Y:S01]  /*4dd00*/  IMAD.MOV.U32 R58, RZ, RZ, R42 ;  /* 0x000000ffff3a7224 */ /* 0x000fe200078e002a */
[----:B------:R0:W-:Y:S01]  /*4dd10*/  STL.64 [R1+0x1bb0], R4 ;  /* 0x001bb00401007387 */ /* 0x0001e20000100a00 */
[----:B------:R-:W-:Y:S02]  /*4dd20*/  IMAD.MOV.U32 R42, RZ, RZ, R43 ;  /* 0x000000ffff2a7224 */ /* 0x000fe400078e002b */
[----:B------:R-:W-:Y:S02]  /*4dd30*/  IMAD.MOV.U32 R43, RZ, RZ, R37 ;  /* 0x000000ffff2b7224 */ /* 0x000fe400078e0025 */
[----:B------:R-:W-:Y:S01]  /*4dd40*/  IMAD.X R31, R251, 0x1, R8, P6 ;  /* 0x00000001fb1f7824 */ /* 0x000fe200030e0608 */
[----:B------:R-:W3:Y:S04]  /*4dd50*/  LDL.LU R37, [R1+0x184] ;  /* 0x0001840001257983 */ /* 0x000ee80000300800 */
[----:B------:R-:W-:Y:S01]  /*4dd60*/  STL.64 [R1+0x2470], R30 ;  /* 0x0024701e01007387 */ /* 0x000fe20000100a00 */
        /* <DEDUP_REMOVED lines=29> */
[----:B------:R-:W4:Y:S04]  /*4df40*/  LDL.LU R53, [R1+0x18c] ;  /* 0x00018c0001357983 */ /* 0x000f280000300800 */
[----:B------:R-:W-:Y:S01]  /*4df50*/  STL.64 [R1+0x2478], R230 ;  /* 0x002478e601007387 */ /* 0x000fe20000100a00 */
        /* <DEDUP_REMOVED lines=20> */
[----:B------:R0:W-:Y:S01]  /*4e0a0*/  STL.64 [R1+0x1b38], R4 ;  /* 0x001b380401007387 */ /* 0x0001e20000100a00 */
[----:B------:R-:W-:Y:S01]  /*4e0b0*/  IMAD.MOV.U32 R26, RZ, RZ, R27 ;  /* 0x000000ffff1a7224 */ /* 0x000fe200078e001b */
[----:B0-----:R-:W-:-:S05]  /*4e0c0*/  IADD3 R4, P6, R37, R11, RZ ;  /* 0x0000000b25047210 */ /* 0x001fca0007fde0ff */
[----:B------:R-:W-:Y:S02]  /*4e0d0*/  IMAD.X R5, R251, 0x1, R9, P6 ;  /* 0x00000001fb057824 */ /* 0x000fe400030e0609 */
[----:B------:R-:W-:-:S03]  /*4e0e0*/  IMAD.MOV.U32 R27, RZ, RZ, R21 ;  /* 0x000000ffff1b7224 */ /* 0x000fc600078e0015 */
[----:B------:R0:W-:Y:S01]  /*4e0f0*/  STL.64 [R1+0x1b30], R4 ;  /* 0x001b300401007387 */ /* 0x0001e20000100a00 */
[----:B------:R-:W-:-:S03]  /*4e100*/  IMAD.MOV.U32 R21, RZ, RZ, R232 ;  /* 0x000000ffff157224 */ /* 0x000fc600078e00e8 */
[----:B------:R-:W3:Y:S01]  /*4e110*/  LDL.LU R52, [R1+0x194] ;  /* 0x0001940001347983 */ /* 0x000ee20000300800 */
[----:B------:R-:W-:Y:S02]  /*4e120*/  IMAD.MOV.U32 R232, RZ, RZ, R67 ;  /* 0x000000ffffe87224 */ /* 0x000fe400078e0043 */
[----:B------:R-:W-:Y:S02]  /*4e130*/  IMAD.MOV.U32 R67, RZ, RZ, R64 ;  /* 0x000000ffff437224 */ /* 0x000fe400078e0040 */
[----:B------:R-:W-:Y:S01]  /*4e140*/  IMAD.MOV.U32 R64, RZ, RZ, R36 ;  /* 0x000000ffff407224 */ /* 0x000fe200078e0024 */
[----:B------:R-:W-:Y:S01]  /*4e150*/  IADD3 R36, P6, R37, R10, RZ ;  /* 0x0000000a25247210 */ /* 0x000fe20007fde0ff */
[----:B------:R-:W-:-:S04]  /*4e160*/  IMAD.MOV.U32 R23, RZ, RZ, R232 ;  /* 0x000000ffff177224 */ /* 0x000fc800078e00e8 */
[----:B------:R-:W-:Y:S02]  /*4e170*/  IMAD.X R37, R251, 0x1, R8, P6 ;  /* 0x00000001fb257824 */ /* 0x000fe400030e0608 */
[----:B------:R-:W-:Y:S02]  /*4e180*/  IMAD.MOV.U32 R232, RZ, RZ, R64 ;  /* 0x000000ffffe87224 */ /* 0x000fe400078e0040 */
[----:B------:R-:W-:Y:S01]  /*4e190*/  IMAD.MOV.U32 R64, RZ, RZ, R40 ;  /* 0x000000ffff407224 */ /* 0x000fe200078e0028 */
[----:B------:R-:W-:Y:S01]  /*4e1a0*/  STL.64 [R1+0x2480], R36 ;  /* 0x0024802401007387 */ /* 0x000fe20000100a00 */
[----:B------:R-:W-:Y:S01]  /*4e1b0*/  IMAD.MOV.U32 R22, RZ, RZ, R27 ;  /* 0x000000ffff167224 */ /* 0x000fe200078e001b */
[----:B----4-:R-:W-:Y:S02]  /*4e1c0*/  SHF.R.S32.HI R251, RZ, 0x1f, R45 ;  /* 0x0000001ffffb7819 */ /* 0x010fe4000001142d */
[----:B0-----:R-:W-:-:S05]  /*4e1d0*/  IADD3 R4, P6, R45, R15, RZ ;  /* 0x0000000f2d047210 */ /* 0x001fca0007fde0ff */
[----:B------:R-:W-:Y:S01]  /*4e1e0*/  IMAD.X R5, R251, 0x1, R14, P6 ;  /* 0x00000001fb057824 */ /* 0x000fe200030e060e */
[----:B------:R-:W-:Y:S01]  /*4e1f0*/  IADD3 R40, P6, R45, R13, RZ ;  /* 0x0000000d2d287210 */ /* 0x000fe20007fde0ff */
[----:B------:R-:W-:-:S03]  /*4e200*/  IMAD.MOV.U32 R27, RZ, RZ, R41 ;  /* 0x000000ffff1b7224 */ /* 0x000fc600078e0029 */
[----:B------:R0:W-:Y:S01]  /*4e210*/  STL.64 [R1+0x1b20], R4 ;  /* 0x001b200401007387 */ /* 0x0001e20000100a00 */
[----:B------:R-:W-:Y:S01]  /*4e220*/  IMAD.X R41, R251, 0x1, R12, P6 ;  /* 0x00000001fb297824 */ /* 0x000fe200030e060c */
[----:B0-----:R-:W-:-:S04]  /*4e230*/  IADD3 R4, P6, R45, R11, RZ ;  /* 0x0000000b2d047210 */ /* 0x001fc80007fde0ff */
[----:B------:R-:W-:Y:S01]  /*4e240*/  STL.64 [R1+0x2450], R40 ;  /* 0x0024502801007387 */ /* 0x000fe20000100a00 */
[----:B------:R-:W-:-:S05]  /*4e250*/  IMAD.X R5, R251, 0x1, R9, P6 ;  /* 0x00000001fb057824 */ /* 0x000fca00030e0609 */
[----:B------:R0:W-:Y:S02]  /*4e260*/  STL.64 [R1+0x1b10], R4 ;  /* 0x001b100401007387 */ /* 0x0001e40000100a00 */
[----:B0-----:R-:W-:Y:S01]  /*4e270*/  IADD3 R4, P6, R45, R10, RZ ;  /* 0x0000000a2d047210 */ /* 0x001fe20007fde0ff */
[----:B------:R-:W-:Y:S02]  /*4e280*/  IMAD.MOV.U32 R45, RZ, RZ, R22 ;  /* 0x000000ffff2d7224 */ /* 0x000fe400078e0016 */
[----:B------:R-:W-:Y:S02]  /*4e290*/  IMAD.MOV.U32 R22, RZ, RZ, R23 ;  /* 0x000000ffff167224 */ /* 0x000fe400078e0017 */
[----:B------:R-:W-:Y:S02]  /*4e2a0*/  IMAD.X R5, R251, 0x1, R8, P6 ;  /* 0x00000001fb057824 */ /* 0x000fe400030e0608 */
[----:B------:R-:W-:Y:S02]  /*4e2b0*/  IMAD.MOV.U32 R23, RZ, RZ, R27 ;  /* 0x000000ffff177224 */ /* 0x000fe400078e001b */
[----:B------:R-:W-:Y:S01]  /*4e2c0*/  IMAD.MOV.U32 R27, RZ, RZ, R19 ;  /* 0x000000ffff1b7224 */ /* 0x000fe200078e0013 */
[----:B------:R0:W-:Y:S01]  /*4e2d0*/  STL.64 [R1+0x1b08], R4 ;  /* 0x001b080401007387 */ /* 0x0001e20000100a00 */
[----:B------:R-:W-:-:S03]  /*4e2e0*/  IMAD.MOV.U32 R19, RZ, RZ, R43 ;  /* 0x000000ffff137224 */ /* 0x000fc600078e002b */
        /* <DEDUP_REMOVED lines=36> */
[----:B------:R-:W-:Y:S02]  /*4e530*/  IMAD.MOV.U32 R17, RZ, RZ, R60 ;  /* 0x000000ffff117224 */ /* 0x000fe400078e003c */
[----:B------:R-:W-:Y:S01]  /*4e540*/  IMAD.MOV.U32 R60, RZ, RZ, R38 ;  /* 0x000000ffff3c7224 */ /* 0x000fe200078e0026 */
[----:B0-----:R-:W-:Y:S01]  /*4e550*/  IADD3 R4, P6, R52, R13, RZ ;  /* 0x0000000d34047210 */ /* 0x001fe20007fde0ff */
[----:B------:R-:W-:-:S04]  /*4e560*/  IMAD.MOV.U32 R53, RZ, RZ, R45 ;  /* 0x000000ffff357224 */ /* 0x000fc800078e002d */
[C---:B------:R-:W-:Y:S01]  /*4e570*/  IMAD.X R5, R251.reuse, 0x1, R12, P6 ;  /* 0x00000001fb057824 */ /* 0x040fe200030e060c */
[C---:B------:R-:W-:Y:S01]  /*4e580*/  IADD3 R38, P6, R52.reuse, R11, RZ ;  /* 0x0000000b34267210 */ /* 0x040fe20007fde0ff */
[----:B------:R-:W-:Y:S02]  /*4e590*/  IMAD.MOV.U32 R45, RZ, RZ, R22 ;  /* 0x000000ffff2d7224 */ /* 0x000fe400078e0016 */
        /* <DEDUP_REMOVED lines=20> */
[----:B------:R-:W-:Y:S02]  /*4e6e0*/  IMAD.MOV.U32 R52, RZ, RZ, R53 ;  /* 0x000000ffff347224 */ /* 0x000fe400078e0035 */
[----:B------:R-:W-:Y:S02]  /*4e6f0*/  IMAD.MOV.U32 R53, RZ, RZ, R21 ;  /* 0x000000ffff357224 */ /* 0x000fe400078e0015 */
[----:B------:R-:W-:Y:S01]  /*4e700*/  IMAD.MOV.U32 R21, RZ, RZ, R42 ;  /* 0x000000ffff157224 */ /* 0x000fe200078e002a */
[----:B------:R-:W-:-:S05]  /*4e710*/  IADD3 R42, P6, R43, R10, RZ ;  /* 0x0000000a2b2a7210 */ /* 0x000fca0007fde0ff */
[----:B------:R-:W-:-:S05]  /*4e720*/  IMAD.X R43, R251, 0x1, R8, P6 ;  /* 0x00000001fb2b7824 */ /* 0x000fca00030e0608 */
[----:B------:R-:W-:Y:S01]  /*4e730*/  STL.64 [R1+0x2430], R42 ;  /* 0x0024302a01007387 */ /* 0x000fe20000100a00 */
        /* <DEDUP_REMOVED lines=28> */
[----:B---3--:R-:W-:Y:S01]  /*4e900*/  SHF.R.S32.HI R251, RZ, 0x1f, R47 ;  /* 0x0000001ffffb7819 */ /* 0x008fe2000001142f */
[----:B------:R-:W-:Y:S02]  /*4e910*/  IMAD.MOV.U32 R234, RZ, RZ, R26 ;  /* 0x000000ffffea7224 */ /* 0x000fe400078e001a */
[----:B------:R-:W-:Y:S01]  /*4e920*/  IMAD.MOV.U32 R26, RZ, RZ, R19 ;  /* 0x000000ffff1a7224 */ /* 0x000fe200078e0013 */
[----:B0-----:R-:W-:Y:S01]  /*4e930*/  IADD3 R4, P6, R47, R15, RZ ;  /* 0x0000000f2f047210 */ /* 0x001fe20007fde0ff */
[----:B------:R-:W-:-:S02]  /*4e940*/  IMAD.MOV.U32 R19, RZ, RZ, R16 ;  /* 0x000000ffff137224 */ /* 0x000fc400078e0010 */
[----:B------:R-:W-:Y:S02]  /*4e950*/  IMAD.MOV.U32 R16, RZ, RZ, R63 ;  /* 0x000000ffff107224 */ /* 0x000fe400078e003f */
[----:B------:R-:W-:Y:S02]  /*4e960*/  IMAD.X R5, R251, 0x1, R14, P6 ;  /* 0x00000001fb057824 */ /* 0x000fe400030e060e */
[----:B------:R-:W-:Y:S01]  /*4e970*/  IMAD.MOV.U32 R63, RZ, RZ, R56 ;  /* 0x000000ffff3f7224 */ /* 0x000fe200078e0038 */
[----:B------:R-:W-:Y:S01]  /*4e980*/  IADD3 R56, P6, R47, R13, RZ ;  /* 0x0000000d2f387210 */ /* 0x000fe20007fde0ff */
[----:B------:R-:W-:Y:S02]  /*4e990*/  IMAD.MOV.U32 R235, RZ, RZ, R25 ;  /* 0x000000ffffeb7224 */ /* 0x000fe400078e0019 */
[----:B------:R-:W-:Y:S01]  /*4e9a0*/  IMAD.MOV.U32 R25, RZ, RZ, R62 ;  /* 0x000000ffff197224 */ /* 0x000fe200078e003e */
[----:B------:R0:W-:Y:S01]  /*4e9b0*/  STL.64 [R1+0x1a40], R4 ;  /* 0x001a400401007387 */ /* 0x0001e20000100a00 */
[----:B------:R-:W-:-:S02]  /*4e9c0*/  IMAD.MOV.U32 R62, RZ, RZ, R57 ;  /* 0x000000ffff3e7224 */ /* 0x000fc400078e0039 */
[----:B------:R-:W-:Y:S01]  /*4e9d0*/  IMAD.X R57, R251, 0x1, R12, P6 ;  /* 0x00000001fb397824 */ /* 0x000fe200030e060c */
[----:B0-----:R-:W-:-:S04]  /*4e9e0*/  IADD3 R4, P6, R47, R11, RZ ;  /* 0x0000000b2f047210 */ /* 0x001fc80007fde0ff */
[----:B------:R-:W-:Y:S01]  /*4e9f0*/  STL.64 [R1+0x2438], R56 ;  /* 0x0024383801007387 */ /* 0x000fe20000100a00 */
[----:B------:R-:W-:-:S05]  /*4ea00*/  IMAD.X R5, R251, 0x1, R9, P6 ;  /* 0x00000001fb057824 */ /* 0x000fca00030e0609 */
[----:B------:R0:W-:Y:S02]  /*4ea10*/  STL.64 [R1+0x1a30], R4 ;  /* 0x001a300401007387 */ /* 0x0001e40000100a00 */
[----:B0-----:R-:W-:-:S05]  /*4ea20*/  IADD3 R4, P6, R47, R10, RZ ;  /* 0x0000000a2f047210 */ /* 0x001fca0007fde0ff */
[----:B------:R-:W-:-:S05]  /*4ea30*/  IMAD.X R5, R251, 0x1, R8, P6 ;  /* 0x00000001fb057824 */ /* 0x000fca00030e0608 */
[----:B------:R0:W-:Y:S04]  /*4ea40*/  STL.64 [R1+0x1a28], R4 ;  /* 0x001a280401007387 */ /* 0x0001e80000100a00 */
[----:B------:R-:W3:Y:S01]  /*4ea50*/  LDL.LU R48, [R1+0x1b4] ;  /* 0x0001b40001307983 */ /* 0x000ee20000300800 */
[----:B----4-:R-:W-:Y:S01]  /*4ea60*/  SHF.R.S32.HI R251, RZ, 0x1f, R54 ;  /* 0x0000001ffffb7819 */ /* 0x010fe20000011436 */
[----:B------:R-:W-:Y:S02]  /*4ea70*/  IMAD.MOV.U32 R46, RZ, RZ, R235 ;  /* 0x000000ffff2e7224 */ /* 0x000fe400078e00eb */
[----:B------:R-:W-:Y:S01]  /*4ea80*/  IMAD.MOV.U32 R235, RZ, RZ, R23 ;  /* 0x000000ffffeb7224 */ /* 0x000fe200078e0017 */
[----:B0-----:R-:W-:Y:S01]  /*4ea90*/  IADD3 R4, P6, R54, R15, RZ ;  /* 0x0000000f36047210 */ /* 0x001fe20007fde0ff */
[----:B------:R-:W-:-:S02]  /*4eaa0*/  IMAD.MOV.U32 R23, RZ, RZ, R60 ;  /* 0x000000ffff177224 */ /* 0x000fc400078e003c */
[----:B------:R-:W-:Y:S02]  /*4eab0*/  IMAD.MOV.U32 R47, RZ, RZ, R234 ;  /* 0x000000ffff2f7224 */ /* 0x000fe400078e00ea */
        /* <DEDUP_REMOVED lines=28> */
[----:B--2---:R-:W-:Y:S02]  /*4ec80*/  SHF.R.S32.HI R251, RZ, 0x1f, R49 ;  /* 0x0000001ffffb7819 */ /* 0x004fe40000011431 */
[----:B0-----:R-:W-:-:S05]  /*4ec90*/  IADD3 R4, P6, R49, R15, RZ ;  /* 0x0000000f31047210 */ /* 0x001fca0007fde0ff */
[----:B------:R-:W-:-:S05]  /*4eca0*/  IMAD.X R5, R251, 0x1, R14, P6 ;  /* 0x00000001fb057824 */ /* 0x000fca00030e060e */
[----:B------:R0:W-:Y:S04]  /*4ecb0*/  STL.64 [R1+0x19e0], R4 ;  /* 0x0019e00401007387 */ /* 0x0001e80000100a00 */
[----:B------:R-:W2:Y:S01]  /*4ecc0*/  LDL.LU R51, [R1+0x1bc] ;  /* 0x0001bc0001337983 */ /* 0x000ea20000300800 */
[----:B------:R-:W-:Y:S02]  /*4ecd0*/  IMAD.MOV.U32 R54, RZ, RZ, R46 ;  /* 0x000000ffff367224 */ /* 0x000fe400078e002e */
[----:B------:R-:W-:Y:S01]  /*4ece0*/  IMAD.MOV.U32 R46, RZ, RZ, R234 ;  /* 0x000000ffff2e7224 */ /* 0x000fe200078e00ea */
[----:B0-----:R-:W-:Y:S01]  /*4ecf0*/  IADD3 R4, P6, R49, R13, RZ ;  /* 0x0000000d31047210 */ /* 0x001fe20007fde0ff */
[----:B------:R-:W-:Y:S02]  /*4ed00*/  IMAD.MOV.U32 R55, RZ, RZ, R58 ;  /* 0x000000ffff377224 */ /* 0x000fe400078e003a */
[----:B------:R-:W-:-:S02]  /*4ed10*/  IMAD.MOV.U32 R234, RZ, RZ, R235 ;  /* 0x000000ffffea7224 */ /* 0x000fc400078e00eb */
[----:B------:R-:W-:Y:S01]  /*4ed20*/  IMAD.X R5, R251, 0x1, R12, P6 ;  /* 0x00000001fb057824 */ /* 0x000fe200030e060c */
[----:B------:R-:W-:Y:S01]  /*4ed30*/  IADD3 R58, P6, R49, R11, RZ ;  /* 0x0000000b313a7210 */ /* 0x000fe20007fde0ff */
[----:B------:R-:W-:Y:S02]  /*4ed40*/  IMAD.MOV.U32 R235, RZ, RZ, R52 ;  /* 0x000000ffffeb7224 */ /* 0x000fe400078e0034 */
[----:B------:R-:W-:Y:S02]  /*4ed50*/  IMAD.MOV.U32 R52, RZ, RZ, R53 ;  /* 0x000000ffff347224 */ /* 0x000fe400078e0035 */
[----:B------:R-:W-:Y:S01]  /*4ed60*/  IMAD.MOV.U32 R53, RZ, RZ, R44 ;  /* 0x000000ffff357224 */ /* 0x000fe200078e002c */
[----:B------:R0:W-:Y:S01]  /*4ed70*/  STL.64 [R1+0x19d8], R4 ;  /* 0x0019d80401007387 */ /* 0x0001e20000100a00 */
[----:B------:R-:W-:Y:S02]  /*4ed80*/  IMAD.MOV.U32 R44, RZ, RZ, R59 ;  /* 0x000000ffff2c7224 */ /* 0x000fe400078e003b */
[----:B------:R-:W-:Y:S01]  /*4ed90*/  IMAD.X R59, R251, 0x1, R9, P6 ;  /* 0x00000001fb3b7824 */ /* 0x000fe200030e0609 */
[----:B0-----:R-:W-:Y:S01]  /*4eda0*/  IADD3 R4, P6, R49, R10, RZ ;  /* 0x0000000a31047210 */ /* 0x001fe20007fde0ff */
[----:B------:R-:W-:-:S04]  /*4edb0*/  IMAD.MOV.U32 R49, RZ, RZ, R54 ;  /* 0x000000ffff317224 */ /* 0x000fc800078e0036 */
[----:B------:R-:W-:Y:S01]  /*4edc0*/  IMAD.X R5, R251, 0x1, R8, P6 ;  /* 0x00000001fb057824 */ /* 0x000fe200030e0608 */
[----:B------:R-:W-:Y:S01]  /*4edd0*/  STL.64 [R1+0x2408], R58 ;  /* 0x0024083a01007387 */ /* 0x000fe20000100a00 */
[----:B------:R-:W-:Y:S02]  /*4ede0*/  IMAD.MOV.U32 R54, RZ, RZ, R47 ;  /* 0x000000ffff367224 */ /* 0x000fe400078e002f */
[----:B------:R-:W-:Y:S01]  /*4edf0*/  IMAD.MOV.U32 R47, RZ, RZ, R27 ;  /* 0x000000ffff2f7224 */ /* 0x000fe200078e001b */
[----:B------:R0:W-:Y:S01]  /*4ee00*/  STL.64 [R1+0x19c8], R4 ;  /* 0x0019c80401007387 */ /* 0x0001e20000100a00 */
[----:B------:R-:W-:-:S03]  /*4ee10*/  IMAD.MOV.U32 R27, RZ, RZ, R65 ;  /* 0x000000ffff1b7224 */ /* 0x000fc600078e0041 */
        /* <DEDUP_REMOVED lines=14> */
[----:B------:R0:W-:Y:S02]  /*4ef00*/  STL.64 [R1+0x19a8], R4 ;  /* 0x0019a80401007387 */ /* 0x0001e40000100a00 */
[----:B0-----:R-:W-:-:S05]  /*4ef10*/  IADD3 R4, P6, R32, R15, RZ ;  /* 0x0000000f20047210 */ /* 0x001fca0007fde0ff */
[----:B------:R-:W-:-:S05]  /*4ef20*/  IMAD.X R5, R251, 0x1, R14, P6 ;  /* 0x00000001fb057824 */ /* 0x000fca00030e060e */
[----:B------:R0:W-:Y:S04]  /*4ef30*/  STL.64 [R1+0x19a0], R4 ;  /* 0x0019a00401007387 */ /* 0x0001e80000100a00 */
[----:B------:R-:W3:Y:S01]  /*4ef40*/  LDL.LU R50, [R1+0x1c4] ;  /* 0x0001c40001327983 */ /* 0x000ee20000300800 */
[----:B------:R-:W-:Y:S02]  /*4ef50*/  IMAD.MOV.U32 R48, RZ, RZ, R49 ;  /* 0x000000ffff307224 */ /* 0x000fe400078e0031 */
[----:B------:R-:W-:Y:S02]  /*4ef60*/  IMAD.MOV.U32 R49, RZ, RZ, R16 ;  /* 0x000000ffff317224 */ /* 0x000fe400078e0010 */
[----:B------:R-:W-:Y:S01]  /*4ef70*/  IMAD.MOV.U32 R16, RZ, RZ, R62 ;  /* 0x000000ffff107224 */ /* 0x000fe200078e003e */
[----:B------:R-:W-:Y:S01]  /*4ef80*/  IADD3 R62, P6, R32, R13, RZ ;  /* 0x0000000d203e7210 */ /* 0x000fe20007fde0ff */
[----:B------:R-:W-:-:S02]  /*4ef90*/  IMAD.MOV.U32 R33, RZ, RZ, R25 ;  /* 0x000000ffff217224 */ /* 0x000fc400078e0019 */
[----:B------:R-:W-:Y:S02]  /*4efa0*/  IMAD.MOV.U32 R25, RZ, RZ, R63 ;  /* 0x000000ffff197224 */ /* 0x000fe400078e003f */
[----:B------:R-:W-:Y:S01]  /*4efb0*/  IMAD.X R63, R251, 0x1, R12, P6 ;  /* 0x00000001fb3f7824 */ /* 0x000fe200030e060c */
[----:B------:R-:W-:-:S05]  /*4efc0*/  IADD3 R220, P6, R32, R11, RZ ;  /* 0x0000000b20dc7210 */ /* 0x000fca0007fde0ff */
[----:B------:R-:W-:Y:S01]  /*4efd0*/  IMAD.X R221, R251, 0x1, R9, P6 ;  /* 0x00000001fbdd7824 */ /* 0x000fe200030e0609 */
[----:B0-----:R-:W-:Y:S01]  /*4efe0*/  IADD3 R4, P6, R32, R10, RZ ;  /* 0x0000000a20047210 */ /* 0x001fe20007fde0ff */
[----:B------:R-:W-:Y:S01]  /*4eff0*/  STL.64 [R1+0x2410], R62 ;  /* 0x0024103e01007387 */ /* 0x000fe20000100a00 */
[----:B------:R-:W-:-:S03]  /*4f000*/  IMAD.MOV.U32 R32, RZ, RZ, R33 ;  /* 0x000000ffff207224 */ /* 0x000fc600078e0021 */
[----:B------:R-:W-:Y:S01]  /*4f010*/  IMAD.X R5, R251, 0x1, R8, P6 ;  /* 0x00000001fb057824 */ /* 0x000fe200030e0608 */
[----:B------:R-:W-:Y:S01]  /*4f020*/  STL.64 [R1+0x24a8], R220 ;  /* 0x0024a8dc01007387 */ /* 0x000fe20000100a00 */
[----:B------:R-:W-:Y:S02]  /*4f030*/  IMAD.MOV.U32 R33, RZ, RZ, R46 ;  /* 0x000000ffff217224 */ /* 0x000fe400078e002e */
[----:B------:R-:W-:Y:S01]  /*4f040*/  IMAD.MOV.U32 R46, RZ, RZ, R17 ;  /* 0x000000ffff2e7224 */ /* 0x000fe200078e0011 */
[----:B------:R0:W-:Y:S04]  /*4f050*/  STL.64 [R1+0x1988], R4 ;  /* 0x0019880401007387 */ /* 0x0001e80000100a00 */
        /* <DEDUP_REMOVED lines=26> */
[----:B------:R-:W-:Y:S02]  /*4f200*/  IMAD.MOV.U32 R51, RZ, RZ, R32 ;  /* 0x000000ffff337224 */ /* 0x000fe400078e0020 */
[----:B------:R-:W-:Y:S02]  /*4f210*/  IMAD.MOV.U32 R32, RZ, RZ, R33 ;  /* 0x000000ffff207224 */ /* 0x000fe400078e0021 */
[----:B------:R-:W-:Y:S02]  /*4f220*/  IMAD.MOV.U32 R33, RZ, RZ, R235 ;  /* 0x000000ffff217224 */ /* 0x000fe400078e00eb */
[----:B------:R-:W-:-:S02]  /*4f230*/  IMAD.MOV.U32 R235, RZ, RZ, R52 ;  /* 0x000000ffffeb7224 */ /* 0x000fc400078e0034 */
[----:B------:R-:W-:Y:S01]  /*4f240*/  IMAD.MOV.U32 R52, RZ, RZ, R64 ;  /* 0x000000ffff347224 */ /* 0x000fe200078e0040 */
[----:B------:R-:W-:-:S05]  /*4f250*/  IADD3 R64, P6, R65, R10, RZ ;  /* 0x0000000a41407210 */ /* 0x000fca0007fde0ff */
[----:B------:R-:W-:Y:S01]  /*4f260*/  IMAD.X R65, R251, 0x1, R8, P6 ;  /* 0x00000001fb417824 */ /* 0x000fe200030e0608 */
[----:B---3--:R-:W-:Y:S02]  /*4f270*/  SHF.R.S32.HI R251, RZ, 0x1f, R50 ;  /* 0x0000001ffffb7819 */ /* 0x008fe40000011432 */
[----:B0-----:R-:W-:-:S05]  /*4f280*/  IADD3 R4, P6, R50, R15, RZ ;  /* 0x0000000f32047210 */ /* 0x001fca0007fde0ff */
[----:B------:R-:W-:Y:S01]  /*4f290*/  IMAD.X R5, R251, 0x1, R14, P6 ;  /* 0x00000001fb057824 */ /* 0x000fe200030e060e */
[----:B------:R-:W-:Y:S04]  /*4f2a0*/  STL.64 [R1+0x24c0], R64 ;  /* 0x0024c04001007387 */ /* 0x000fe80000100a00 */
        /* <DEDUP_REMOVED lines=9> */
[----:B----4-:R-:W-:Y:S01]  /*4f340*/  SHF.R.S32.HI R251, RZ, 0x1f, R17 ;  /* 0x0000001ffffb7819 */ /* 0x010fe20000011411 */
[----:B------:R-:W-:-:S03]  /*4f350*/  IMAD.MOV.U32 R50, RZ, RZ, R54 ;  /* 0x000000ffff327224 */ /* 0x000fc600078e0036 */
[----:B------:R0:W-:Y:S01]  /*4f360*/  STL.64 [R1+0x1928], R4 ;  /* 0x0019280401007387 */ /* 0x0001e20000100a00 */
[----:B------:R-:W-:Y:S02]  /*4f370*/  IMAD.MOV.U32 R54, RZ, RZ, R53 ;  /* 0x000000ffff367224 */ /* 0x000fe400078e0035 */
[----:B------:R-:W-:Y:S02]  /*4f380*/  IMAD.MOV.U32 R53, RZ, RZ, R27 ;  /* 0x000000ffff357224 */ /* 0x000fe400078e001b */
[----:B------:R-:W-:Y:S02]  /*4f390*/  IMAD.MOV.U32 R27, RZ, RZ, R19 ;  /* 0x000000ffff1b7224 */ /* 0x000fe400078e0013 */
        /* <DEDUP_REMOVED lines=13> */
[----:B------:R-:W-:Y:S02]  /*4f470*/  IMAD.MOV.U32 R51, RZ, RZ, R49 ;  /* 0x000000ffff337224 */ /* 0x000fe400078e0031 */
[----:B------:R-:W-:Y:S01]  /*4f480*/  IMAD.MOV.U32 R49, RZ, RZ, R16 ;  /* 0x000000ffff317224 */ /* 0x000fe200078e0010 */
[----:B------:R-:W-:-:S05]  /*4f490*/  IADD3 R16, P6, R17, R10, RZ ;  /* 0x0000000a11107210 */ /* 0x000fca0007fde0ff */
[----:B------:R-:W-:Y:S01]  /*4f4a0*/  IMAD.X R17, R251, 0x1, R8, P6 ;  /* 0x00000001fb117824 */ /* 0x000fe200030e0608 */
        /* <DEDUP_REMOVED lines=29> */
[----:B------:R-:W-:Y:S01]  /*4f680*/  IMAD.MOV.U32 R33, RZ, RZ, R20 ;  /* 0x000000ffff217224 */ /* 0x000fe200078e0014 */
[----:B---3--:R-:W-:Y:S01]  /*4f690*/  SHF.R.S32.HI R251, RZ, 0x1f, R19 ;  /* 0x0000001ffffb7819 */ /* 0x008fe20000011413 */
[----:B------:R-:W-:Y:S01]  /*4f6a0*/  IMAD.MOV.U32 R20, RZ, RZ, R66 ;  /* 0x000000ffff147224 */ /* 0x000fe200078e0042 */
[----:B------:R-:W-:Y:S01]  /*4f6b0*/  IADD3 R66, P6, R19, R15, RZ ;  /* 0x0000000f13427210 */ /* 0x000fe20007fde0ff */
[----:B------:R-:W-:-:S02]  /*4f6c0*/  IMAD.MOV.U32 R34, RZ, RZ, R46 ;  /* 0x000000ffff227224 */ /* 0x000fc400078e002e */
[----:B------:R-:W-:Y:S02]  /*4f6d0*/  IMAD.MOV.U32 R46, RZ, RZ, R67 ;  /* 0x000000ffff2e7224 */ /* 0x000fe400078e0043 */
[----:B------:R-:W-:Y:S01]  /*4f6e0*/  IMAD.X R67, R251, 0x1, R14, P6 ;  /* 0x00000001fb437824 */ /* 0x000fe200030e060e */
        /* <DEDUP_REMOVED lines=17> */
[----:B------:R-:W-:Y:S02]  /*4f800*/  IMAD.MOV.U32 R237, RZ, RZ, R33 ;  /* 0x000000ffffed7224 */ /* 0x000fe400078e0021 */
[----:B------:R-:W-:Y:S02]  /*4f810*/  IMAD.MOV.U32 R33, RZ, RZ, R46 ;  /* 0x000000ffff217224 */ /* 0x000fe400078e002e */
[----:B------:R-:W-:Y:S02]  /*4f820*/  IMAD.MOV.U32 R46, RZ, RZ, R235 ;  /* 0x000000ffff2e7224 */ /* 0x000fe400078e00eb */
[----:B------:R-:W-:Y:S02]  /*4f830*/  IMAD.MOV.U32 R235, RZ, RZ, R232 ;  /* 0x000000ffffeb7224 */ /* 0x000fe400078e00e8 */
[----:B------:R-:W-:Y:S02]  /*4f840*/  IMAD.X R19, R251, 0x1, R8, P6 ;  /* 0x00000001fb137824 */ /* 0x000fe400030e0608 */
[----:B------:R-:W-:-:S02]  /*4f850*/  IMAD.MOV.U32 R238, RZ, RZ, R236 ;  /* 0x000000ffffee7224 */ /* 0x000fc400078e00ec */
[----:B------:R-:W-:Y:S01]  /*4f860*/  IMAD.MOV.U32 R236, RZ, RZ, R45 ;  /* 0x000000ffffec7224 */ /* 0x000fe200078e002d */
[----:B----4-:R-:W-:Y:S02]  /*4f870*/  SHF.R.S32.HI R251, RZ, 0x1f, R242 ;  /* 0x0000001ffffb7819 */ /* 0x010fe400000114f2 */
[----:B------:R-:W-:Y:S01]  /*4f880*/  IADD3 R232, P6, R242, R15, RZ ;  /* 0x0000000ff2e87210 */ /* 0x000fe20007fde0ff */
[----:B------:R-:W-:Y:S01]  /*4f890*/  IMAD.MOV.U32 R45, RZ, RZ, R233 ;  /* 0x000000ffff2d7224 */ /* 0x000fe200078e00e9 */
[----:B------:R0:W-:Y:S03]  /*4f8a0*/  STL.64 [R1+0x18b0], R4 ;  /* 0x0018b00401007387 */ /* 0x0001e60000100a00 */
[----:B------:R-:W-:Y:S02]  /*4f8b0*/  IMAD.X R233, R251, 0x1, R14, P6 ;  /* 0x00000001fbe97824 */ /* 0x000fe400030e060e */
[----:B------:R-:W-:-:S02]  /*4f8c0*/  IMAD.MOV.U32 R239, RZ, RZ, R34 ;  /* 0x000000ffffef7224 */ /* 0x000fc400078e0022 */
        /* <DEDUP_REMOVED lines=45> */
[----:B------:R-:W-:-:S04]  /*4fba0*/  IMAD.MOV.U32 R240, RZ, RZ, R25 ;  /* 0x000000fffff07224 */ /* 0x000fc800078e0019 */
[----:B------:R-:W-:Y:S01]  /*4fbb0*/  IMAD.X R25, R251, 0x1, R14, P6 ;  /* 0x00000001fb197824 */ /* 0x000fe200030e060e */
        /* <DEDUP_REMOVED lines=27> */
[----:B0-----:R-:W4:Y:S01]  /*4fd70*/  LDL.LU R4, [R1+0x1f8] ;  /* 0x0001f80001047983 */ /* 0x001f220000300800 */
        /* <DEDUP_REMOVED lines=39> */
[----:B------:R-:W-:Y:S02]  /*4fff0*/  IMAD.MOV.U32 R243, RZ, RZ, R238 ;  /* 0x000000fffff37224 */ /* 0x000fe400078e00ee */
[----:B------:R-:W-:-:S02]  /*50000*/  IMAD.MOV.U32 R238, RZ, RZ, R34 ;  /* 0x000000ffffee7224 */ /* 0x000fc400078e0022 */
[----:B------:R-:W-:Y:S01]  /*50010*/  IMAD.MOV.U32 R34, RZ, RZ, R51 ;  /* 0x000000ffff227224 */ /* 0x000fe200078e0033 */
[----:B------:R0:W-:Y:S01]  /*50020*/  STL.64 [R1+0x17c0], R28 ;  /* 0x0017c01c01007387 */ /* 0x0001e20000100a00 */
[----:B------:R-:W-:Y:S02]  /*50030*/  IMAD.MOV.U32 R51, RZ, RZ, R27 ;  /* 0x000000ffff337224 */ /* 0x000fe400078e001b */
[----:B------:R-:W-:Y:S01]  /*50040*/  IMAD.X R27, R251, 0x1, R12, P6 ;  /* 0x00000001fb1b7824 */ /* 0x000fe200030e060c */
        /* <DEDUP_REMOVED lines=8> */
[----:B------:R-:W-:-:S04]  /*500d0*/  IMAD.MOV.U32 R247, RZ, RZ, R244 ;  /* 0x000000fffff77224 */ /* 0x000fc800078e00f4 */
[----:B------:R-:W-:Y:S01]  /*500e0*/  IMAD.X R29, R251, 0x1, R8, P6 ;  /* 0x00000001fb1d7824 */ /* 0x000fe200030e0608 */
[----:B----4-:R-:W-:Y:S02]  /*500f0*/  SHF.R.S32.HI R251, RZ, 0x1f, R4 ;  /* 0x0000001ffffb7819 */ /* 0x010fe40000011404 */
[C---:B------:R-:W-:Y:S01]  /*50100*/  IADD3 R22, P6, R4.reuse, R15, RZ ;  /* 0x0000000f04167210 */ /* 0x040fe20007fde0ff */
[----:B------:R-:W-:Y:S01]  /*50110*/  IMAD.MOV.U32 R244, RZ, RZ, R49 ;  /* 0x000000fffff47224 */ /* 0x000fe200078e0031 */
[----:B------:R0:W-:Y:S01]  /*50120*/  STL.64 [R1+0x17a8], R28 ;  /* 0x0017a81c01007387 */ /* 0x0001e20000100a00 */
[----:B------:R-:W-:Y:S02]  /*50130*/  IMAD.MOV.U32 R49, RZ, RZ, R23 ;  /* 0x000000ffff317224 */ /* 0x000fe400078e0017 */
[----:B------:R-:W-:Y:S01]  /*50140*/  IMAD.X R23, R251, 0x1, R14, P6 ;  /* 0x00000001fb177824 */ /* 0x000fe200030e060e */
        /* <DEDUP_REMOVED lines=45> */
[----:B------:R-:W-:Y:S01]  /*50420*/  IMAD.X R29, R251, 0x1, R14, P6 ;  /* 0x00000001fb1d7824 */ /* 0x000fe200030e060e */
[----:B------:R-:W-:Y:S01]  /*50430*/  IADD3 R44, P6, R5, R13, RZ ;  /* 0x0000000d052c7210 */ /* 0x000fe20007fde0ff */
[----:B------:R-:W-:Y:S02]  /*50440*/  IMAD.MOV.U32 R248, RZ, RZ, R246 ;  /* 0x000000fffff87224 */ /* 0x000fe400078e00f6 */
[----:B------:R-:W-:Y:S02]  /*50450*/  IMAD.MOV.U32 R246, RZ, RZ, R245 ;  /* 0x000000fffff67224 */ /* 0x000fe400078e00f5 */
[----:B------:R-:W-:Y:S02]  /*50460*/  IMAD.MOV.U32 R245, RZ, RZ, R238 ;  /* 0x000000fffff57224 */ /* 0x000fe400078e00ee */
[----:B------:R-:W-:Y:S01]  /*50470*/  IMAD.MOV.U32 R238, RZ, RZ, R35 ;  /* 0x000000ffffee7224 */ /* 0x000fe200078e0023 */
[----:B------:R0:W-:Y:S01]  /*50480*/  STL.64 [R1+0x1740], R28 ;  /* 0x0017401c01007387 */ /* 0x0001e20000100a00 */
[----:B------:R-:W-:-:S02]  /*50490*/  IMAD.MOV.U32 R35, RZ, RZ, R45 ;  /* 0x000000ffff237224 */ /* 0x000fc400078e002d */
[----:B------:R-:W-:Y:S01]  /*504a0*/  IMAD.X R45, R251, 0x1, R12, P6 ;  /* 0x00000001fb2d7824 */ /* 0x000fe200030e060c */
[----:B0-----:R-:W-:-:S05]  /*504b0*/  IADD3 R28, P6, R5, R11, RZ ;  /* 0x0000000b051c7210 */ /* 0x001fca0007fde0ff */
[----:B------:R-:W-:Y:S01]  /*504c0*/  IMAD.X R29, R251, 0x1, R9, P6 ;  /* 0x00000001fb1d7824 */ /* 0x000fe200030e0609 */
[----:B------:R-:W-:-:S05]  /*504d0*/  IADD3 R4, P6, R5, R10, RZ ;  /* 0x0000000a05047210 */ /* 0x000fca0007fde0ff */
[----:B------:R-:W-:Y:S01]  /*504e0*/  IMAD.X R5, R251, 0x1, R8, P6 ;  /* 0x00000001fb057824 */ /* 0x000fe200030e0608 */
[----:B------:R-:W-:Y:S04]  /*504f0*/  STL.64 [R1+0x1730], R28 ;  /* 0x0017301c01007387 */ /* 0x000fe80000100a00 */
[----:B------:R0:W-:Y:S01]  /*50500*/  STL.64 [R1+0x1728], R4 ;  /* 0x0017280401007387 */ /* 0x0001e20000100a00 */
[----:B------:R-:W-:Y:S02]  /*50510*/  IMAD.MOV.U32 R69, RZ, RZ, R249 ;  /* 0x000000ffff457224 */ /* 0x000fe400078e00f9 */
[----:B------:R-:W-:Y:S01]  /*50520*/  IMAD.MOV.U32 R249, RZ, RZ, R245 ;  /* 0x000000fffff97224 */ /* 0x000fe200078e00f5 */
[----:B----4-:R-:W-:Y:S01]  /*50530*/  SHF.R.S32.HI R251, RZ, 0x1f, R70 ;  /* 0x0000001ffffb7819 */ /* 0x010fe20000011446 */
[----:B------:R-:W-:-:S02]  /*50540*/  IMAD.MOV.U32 R245, RZ, RZ, R35 ;  /* 0x000000fffff57224 */ /* 0x000fc400078e0023 */
[----:B0-----:R-:W-:Y:S02]  /*50550*/  IMAD.MOV.U32 R5, RZ, RZ, R239 ;  /* 0x000000ffff057224 */ /* 0x001fe400078e00ef */
[----:B------:R-:W-:Y:S01]  /*50560*/  IMAD.MOV.U32 R239, RZ, RZ, R52 ;  /* 0x000000ffffef7224 */ /* 0x000fe200078e0034 */
[C---:B------:R-:W-:Y:S01]  /*50570*/  IADD3 R52, P6, R70.reuse, R15, RZ ;  /* 0x0000000f46347210 */ /* 0x040fe20007fde0ff */
[----:B------:R-:W-:Y:S02]  /*50580*/  IMAD.MOV.U32 R4, RZ, RZ, R246 ;  /* 0x000000ffff047224 */ /* 0x000fe400078e00f6 */
[----:B------:R-:W-:Y:S02]  /*50590*/  IMAD.MOV.U32 R35, RZ, RZ, R53 ;  /* 0x000000ffff237224 */ /* 0x000fe400078e0035 */
[----:B------:R-:W-:Y:S02]  /*505a0*/  IMAD.MOV.U32 R246, RZ, RZ, R242 ;  /* 0x000000fffff67224 */ /* 0x000fe400078e00f2 */
[----:B------:R-:W-:Y:S01]  /*505b0*/  IMAD.X R53, R251, 0x1, R14, P6 ;  /* 0x00000001fb357824 */ /* 0x000fe200030e060e */
[----:B------:R-:W-:Y:S01]  /*505c0*/  IADD3 R28, P6, R70, R13, RZ ;  /* 0x0000000d461c7210 */ /* 0x000fe20007fde0ff */
[----:B------:R-:W-:-:S02]  /*505d0*/  IMAD.MOV.U32 R242, RZ, RZ, R47 ;  /* 0x000000fffff27224 */ /* 0x000fc400078e002f */
[----:B------:R-:W3:Y:S02]  /*505e0*/  LDL.LU R47, [R1+0x214] ;  /* 0x00021400012f7983 */ /* 0x000ee40000300800 */
        /* <DEDUP_REMOVED lines=42> */
[----:B------:R-:W-:Y:S02]  /*50890*/  IMAD.MOV.U32 R247, RZ, RZ, R241 ;  /* 0x000000fffff77224 */ /* 0x000fe400078e00f1 */
[----:B------:R-:W-:Y:S01]  /*508a0*/  IMAD.MOV.U32 R241, RZ, RZ, R33 ;  /* 0x000000fffff17224 */ /* 0x000fe200078e0021 */
[----:B0-----:R-:W-:Y:S01]  /*508b0*/  IADD3 R28, P6, R47, R13, RZ ;  /* 0x0000000d2f1c7210 */ /* 0x001fe20007fde0ff */
[----:B------:R-:W-:-:S04]  /*508c0*/  IMAD.MOV.U32 R33, RZ, RZ, R234 ;  /* 0x000000ffff217224 */ /* 0x000fc800078e00ea */
[----:B------:R-:W-:Y:S01]  /*508d0*/  IMAD.X R29, R251, 0x1, R12, P6 ;  /* 0x00000001fb1d7824 */ /* 0x000fe200030e060c */
[----:B------:R-:W-:Y:S01]  /*508e0*/  IADD3 R234, P6, R47, R11, RZ ;  /* 0x0000000b2fea7210 */ /* 0x000fe20007fde0ff */
[----:B------:R-:W-:-:S03]  /*508f0*/  IMAD.MOV.U32 R70, RZ, RZ, R69 ;  /* 0x000000ffff467224 */ /* 0x000fc600078e0045 */
[----:B------:R0:W-:Y:S01]  /*50900*/  STL.64 [R1+0x16b8], R28 ;  /* 0x0016b81c01007387 */ /* 0x0001e20000100a00 */
[----:B------:R-:W-:-:S03]  /*50910*/  IMAD.MOV.U32 R71, RZ, RZ, R4 ;  /* 0x000000ffff477224 */ /* 0x000fc600078e0004 */
[----:B------:R-:W3:Y:S01]  /*50920*/  LDL.LU R77, [R1+0x224] ;  /* 0x00022400014d7983 */ /* 0x000ee20000300800 */
[----:B------:R-:W-:Y:S02]  /*50930*/  IMAD.MOV.U32 R69, RZ, RZ, R240 ;  /* 0x000000ffff457224 */ /* 0x000fe400078e00f0 */
[----:B------:R-:W-:Y:S02]  /*50940*/  IMAD.MOV.U32 R4, RZ, RZ, R235 ;  /* 0x000000ffff047224 */ /* 0x000fe400078e00eb */
[----:B------:R-:W-:Y:S02]  /*50950*/  IMAD.MOV.U32 R240, RZ, RZ, R46 ;  /* 0x000000fffff07224 */ /* 0x000fe400078e002e */
[----:B------:R-:W-:Y:S01]  /*50960*/  IMAD.X R235, R251, 0x1, R9, P6 ;  /* 0x00000001fbeb7824 */ /* 0x000fe200030e0609 */
[----:B------:R-:W-:Y:S01]  /*50970*/  IADD3 R46, P6, R47, R10, RZ ;  /* 0x0000000a2f2e7210 */ /* 0x000fe20007fde0ff */
[----:B------:R-:W-:-:S04]  /*50980*/  IMAD.MOV.U32 R73, RZ, RZ, R71 ;  /* 0x000000ffff497224 */ /* 0x000fc800078e0047 */
[----:B------:R-:W-:Y:S01]  /*50990*/  IMAD.X R47, R251, 0x1, R8, P6 ;  /* 0x00000001fb2f7824 */ /* 0x000fe200030e0608 */
[----:B----4-:R-:W-:Y:S02]  /*509a0*/  SHF.R.S32.HI R251, RZ, 0x1f, R74 ;  /* 0x0000001ffffb7819 */ /* 0x010fe4000001144a */
[C---:B0-----:R-:W-:Y:S01]  /*509b0*/  IADD3 R28, P6, R74.reuse, R15, RZ ;  /* 0x0000000f4a1c7210 */ /* 0x041fe20007fde0ff */
[----:B------:R-:W-:Y:S02]  /*509c0*/  IMAD.MOV.U32 R71, RZ, RZ, R69 ;  /* 0x000000ffff477224 */ /* 0x000fe400078e0045 */
[----:B------:R-:W-:Y:S02]  /*509d0*/  IMAD.MOV.U32 R69, RZ, RZ, R5 ;  /* 0x000000ffff457224 */ /* 0x000fe400078e0005 */
[----:B------:R-:W-:Y:S02]  /*509e0*/  IMAD.X R29, R251, 0x1, R14, P6 ;  /* 0x00000001fb1d7824 */ /* 0x000fe400030e060e */
[----:B------:R-:W-:Y:S01]  /*509f0*/  IMAD.MOV.U32 R5, RZ, RZ, R54 ;  /* 0x000000ffff057224 */ /* 0x000fe200078e0036 */
[----:B------:R-:W-:Y:S01]  /*50a00*/  IADD3 R54, P6, R74, R13, RZ ;  /* 0x0000000d4a367210 */ /* 0x000fe20007fde0ff */
[----:B------:R-:W-:-:S02]  /*50a10*/  IMAD.MOV.U32 R72, RZ, RZ, R70 ;  /* 0x000000ffff487224 */ /* 0x000fc400078e0046 */
[----:B------:R-:W-:Y:S02]  /*50a20*/  IMAD.MOV.U32 R70, RZ, RZ, R68 ;  /* 0x000000ffff467224 */ /* 0x000fe400078e0044 */
[----:B------:R-:W-:Y:S02]  /*50a30*/  IMAD.MOV.U32 R68, RZ, RZ, R4 ;  /* 0x000000ffff447224 */ /* 0x000fe400078e0004 */
[----:B------:R-:W-:Y:S01]  /*50a40*/  IMAD.MOV.U32 R4, RZ, RZ, R238 ;  /* 0x000000ffff047224 */ /* 0x000fe200078e00ee */
[----:B------:R0:W-:Y:S01]  /*50a50*/  STL.64 [R1+0x16a0], R28 ;  /* 0x0016a01c01007387 */ /* 0x0001e20000100a00 */
[----:B------:R-:W-:Y:S02]  /*50a60*/  IMAD.MOV.U32 R238, RZ, RZ, R55 ;  /* 0x000000ffffee7224 */ /* 0x000fe400078e0037 */
        /* <DEDUP_REMOVED lines=110> */
[----:B------:R-:W-:Y:S01]  /*51150*/  IMAD.MOV.U32 R77, RZ, RZ, R245 ;  /* 0x000000ffff4d7224 */ /* 0x000fe200078e00f5 */
[----:B---3--:R-:W-:Y:S01]  /*51160*/  SHF.R.S32.HI R251, RZ, 0x1f, R83 ;  /* 0x0000001ffffb7819 */ /* 0x008fe20000011453 */
[----:B------:R-:W-:-:S02]  /*51170*/  IMAD.MOV.U32 R74, RZ, RZ, R75 ;  /* 0x000000ffff4a7224 */ /* 0x000fc400078e004b */
[----:B------:R-:W-:Y:S01]  /*51180*/  IMAD.MOV.U32 R245, RZ, RZ, R50 ;  /* 0x000000fffff57224 */ /* 0x000fe200078e0032 */
[----:B------:R-:W-:Y:S01]  /*51190*/  IADD3 R50, P6, R83, R15, RZ ;  /* 0x0000000f53327210 */ /* 0x000fe20007fde0ff */
[----:B------:R-:W-:Y:S02]  /*511a0*/  IMAD.MOV.U32 R75, RZ, RZ, R72 ;  /* 0x000000ffff4b7224 */ /* 0x000fe400078e0048 */
[----:B------:R-:W-:Y:S02]  /*511b0*/  IMAD.MOV.U32 R72, RZ, RZ, R4 ;  /* 0x000000ffff487224 */ /* 0x000fe400078e0004 */
[----:B------:R-:W-:Y:S02]  /*511c0*/  IMAD.MOV.U32 R4, RZ, RZ, R242 ;  /* 0x000000ffff047224 */ /* 0x000fe400078e00f2 */
[----:B------:R-:W-:Y:S02]  /*511d0*/  IMAD.MOV.U32 R242, RZ, RZ, R239 ;  /* 0x000000fffff27224 */ /* 0x000fe400078e00ef */
[----:B------:R-:W-:-:S02]  /*511e0*/  IMAD.MOV.U32 R239, RZ, RZ, R51 ;  /* 0x000000ffffef7224 */ /* 0x000fc400078e0033 */
[----:B------:R-:W-:Y:S01]  /*511f0*/  IMAD.X R51, R251, 0x1, R14, P6 ;  /* 0x00000001fb337824 */ /* 0x000fe200030e060e */
[----:B0-----:R-:W-:Y:S01]  /*51200*/  IADD3 R28, P6, R83, R13, RZ ;  /* 0x0000000d531c7210 */ /* 0x001fe20007fde0ff */
[----:B------:R-:W-:Y:S02]  /*51210*/  IMAD.MOV.U32 R80, RZ, RZ, R78 ;  /* 0x000000ffff507224 */ /* 0x000fe400078e004e */
        /* <DEDUP_REMOVED lines=13> */
[----:B------:R-:W-:Y:S01]  /*512f0*/  IMAD.X R29, R251, 0x1, R8, P6 ;  /* 0x00000001fb1d7824 */ /* 0x000fe200030e0608 */
[----:B----4-:R-:W-:-:S04]  /*51300*/  SHF.R.S32.HI R251, RZ, 0x1f, R84 ;  /* 0x0000001ffffb7819 */ /* 0x010fc80000011454 */
        /* <DEDUP_REMOVED lines=9> */
[----:B------:R-:W3:Y:S04]  /*513a0*/  LDL.LU R73, [R1+0x248] ;  /* 0x0002480001497983 */ /* 0x000ee80000300800 */
        /* <DEDUP_REMOVED lines=94> */
[----:B------:R-:W-:Y:S01]  /*51990*/  SHF.R.S32.HI R251, RZ, 0x1f, R89 ;  /* 0x0000001ffffb7819 */ /* 0x000fe20000011459 */
[----:B------:R-:W-:Y:S01]  /*519a0*/  IMAD.MOV.U32 R243, RZ, RZ, R236 ;  /* 0x000000fffff37224 */ /* 0x000fe200078e00ec */
[----:B------:R-:W-:Y:S01]  /*519b0*/  IADD3 R236, P6, R89, R15, RZ ;  /* 0x0000000f59ec7210 */ /* 0x000fe20007fde0ff */
[----:B------:R-:W-:-:S02]  /*519c0*/  IMAD.MOV.U32 R86, RZ, RZ, R83 ;  /* 0x000000ffff567224 */ /* 0x000fc400078e0053 */
[----:B------:R-:W-:Y:S02]  /*519d0*/  IMAD.MOV.U32 R83, RZ, RZ, R77 ;  /* 0x000000ffff537224 */ /* 0x000fe400078e004d */
[----:B------:R-:W-:Y:S02]  /*519e0*/  IMAD.MOV.U32 R77, RZ, RZ, R237 ;  /* 0x000000ffff4d7224 */ /* 0x000fe400078e00ed */
[----:B------:R-:W-:Y:S01]  /*519f0*/  IMAD.X R237, R251, 0x1, R14, P6 ;  /* 0x00000001fbed7824 */ /* 0x000fe200030e060e */
        /* <DEDUP_REMOVED lines=19> */
[----:B------:R-:W-:Y:S02]  /*51b30*/  IMAD.MOV.U32 R87, RZ, RZ, R71 ;  /* 0x000000ffff577224 */ /* 0x000fe400078e0047 */
[----:B------:R-:W-:Y:S01]  /*51b40*/  IMAD.X R71, R251, 0x1, R12, P6 ;  /* 0x00000001fb477824 */ /* 0x000fe200030e060c */
        /* <DEDUP_REMOVED lines=10> */
[----:B------:R-:W-:Y:S01]  /*51bf0*/  IMAD.MOV.U32 R87, RZ, RZ, R75 ;  /* 0x000000ffff577224 */ /* 0x000fe200078e004b */
[----:B----4-:R-:W-:Y:S02]  /*51c00*/  SHF.R.S32.HI R251, RZ, 0x1f, R94 ;  /* 0x0000001ffffb7819 */ /* 0x010fe4000001145e */
[----:B------:R-:W-:-:S05]  /*51c10*/  IADD3 R74, P6, R94, R15, RZ ;  /* 0x0000000f5e4a7210 */ /* 0x000fca0007fde0ff */
        /* <DEDUP_REMOVED lines=48> */
[----:B------:R-:W-:Y:S01]  /*51f20*/  IMAD.MOV.U32 R92, RZ, RZ, R77 ;  /* 0x000000ffff5c7224 */ /* 0x000fe200078e004d */
[----:B------:R0:W-:Y:S03]  /*51f30*/  STL.64 [R1+0x1430], R28 ;  /* 0x0014301c01007387 */ /* 0x0001e60000100a00 */
[----:B------:R-:W-:Y:S01]  /*51f40*/  IMAD.X R77, R251, 0x1, R12, P6 ;  /* 0x00000001fb4d7824 */ /* 0x000fe200030e060c */
[----:B0-----:R-:W-:-:S05]  /*51f50*/  IADD3 R28, P6, R95, R11, RZ ;  /* 0x0000000b5f1c7210 */ /* 0x001fca0007fde0ff */
[----:B------:R-:W-:-:S05]  /*51f60*/  IMAD.X R29, R251, 0x1, R9, P6 ;  /* 0x00000001fb1d7824 */ /* 0x000fca00030e0609 */
[----:B------:R0:W-:Y:S02]  /*51f70*/  STL.64 [R1+0x1420], R28 ;  /* 0x0014201c01007387 */ /* 0x0001e40000100a00 */
[----:B0-----:R-:W-:-:S05]  /*51f80*/  IADD3 R28, P6, R95, R10, RZ ;  /* 0x0000000a5f1c7210 */ /* 0x001fca0007fde0ff */
[----:B------:R-:W-:-:S05]  /*51f90*/  IMAD.X R29, R251, 0x1, R8, P6 ;  /* 0x00000001fb1d7824 */ /* 0x000fca00030e0608 */
[----:B------:R0:W-:Y:S01]  /*51fa0*/  STL.64 [R1+0x1418], R28 ;  /* 0x0014181c01007387 */ /* 0x0001e20000100a00 */
[----:B------:R-:W-:-:S03]  /*51fb0*/  IMAD.MOV.U32 R94, RZ, RZ, R92 ;  /* 0x000000ffff5e7224 */ /* 0x000fc600078e005c */
[----:B------:R-:W3:Y:S01]  /*51fc0*/  LDL.LU R99, [R1+0x278] ;  /* 0x0002780001637983 */ /* 0x000ee20000300800 */
[----:B------:R-:W-:Y:S01]  /*51fd0*/  IMAD.MOV.U32 R92, RZ, RZ, R80 ;  /* 0x000000ffff5c7224 */ /* 0x000fe200078e0050 */
[----:B----4-:R-:W-:Y:S02]  /*51fe0*/  SHF.R.S32.HI R251, RZ, 0x1f, R98 ;  /* 0x0000001ffffb7819 */ /* 0x010fe40000011462 */
[C---:B------:R-:W-:Y:S01]  /*51ff0*/  IADD3 R80, P6, R98.reuse, R15, RZ ;  /* 0x0000000f62507210 */ /* 0x040fe20007fde0ff */
        /* <DEDUP_REMOVED lines=59> */
[----:B0-----:R-:W-:-:S05]  /*523b0*/  IADD3 R28, P6, R99, R10, RZ ;  /* 0x0000000a631c7210 */ /* 0x001fca0007fde0ff */
[----:B------:R-:W-:-:S05]  /*523c0*/  IMAD.X R29, R251, 0x1, R8, P6 ;  /* 0x00000001fb1d7824 */ /* 0x000fca00030e0608 */
[----:B------:R0:W-:Y:S04]  /*523d0*/  STL.64 [R1+0x1388], R28 ;  /* 0x0013881c01007387 */ /* 0x0001e80000100a00 */
[----:B------:R-:W3:Y:S01]  /*523e0*/  LDL.LU R102, [R1+0x288] ;  /* 0x0002880001667983 */ /* 0x000ee20000300800 */
[----:B----4-:R-:W-:Y:S01]  /*523f0*/  SHF.R.S32.HI R251, RZ, 0x1f, R100 ;  /* 0x0000001ffffb7819 */ /* 0x010fe20000011464 */
[----:B------:R-:W-:Y:S01]  /*52400*/  IMAD.MOV.U32 R99, RZ, RZ, R96 ;  /* 0x000000ffff637224 */ /* 0x000fe200078e0060 */
[----:B0-----:R-:W-:Y:S01]  /*52410*/  IADD3 R28, P6, R100, R15, RZ ;  /* 0x0000000f641c7210 */ /* 0x001fe20007fde0ff */
[----:B------:R-:W-:-:S04]  /*52420*/  IMAD.MOV.U32 R96, RZ, RZ, R82 ;  /* 0x000000ffff607224 */ /* 0x000fc800078e0052 */
[----:B------:R-:W-:Y:S01]  /*52430*/  IMAD.X R29, R251, 0x1, R14, P6 ;  /* 0x00000001fb1d7824 */ /* 0x000fe200030e060e */
[----:B------:R-:W-:Y:S01]  /*52440*/  IADD3 R82, P6, R100, R13, RZ ;  /* 0x0000000d64527210 */ /* 0x000fe20007fde0ff */
[----:B------:R-:W-:-:S03]  /*52450*/  IMAD.MOV.U32 R98, RZ, RZ, R83 ;  /* 0x000000ffff627224 */ /* 0x000fc600078e0053 */
        /* <DEDUP_REMOVED lines=41> */
[----:B0-----:R-:W-:Y:S01]  /*526f0*/  IADD3 R28, P6, R103, R10, RZ ;  /* 0x0000000a671c7210 */ /* 0x001fe20007fde0ff */
[----:B------:R-:W-:-:S02]  /*52700*/  IMAD.MOV.U32 R103, RZ, RZ, R100 ;  /* 0x000000ffff677224 */ /* 0x000fc400078e0064 */
[----:B------:R-:W-:Y:S02]  /*52710*/  IMAD.MOV.U32 R100, RZ, RZ, R101 ;  /* 0x000000ffff647224 */ /* 0x000fe400078e0065 */
[----:B------:R-:W-:Y:S02]  /*52720*/  IMAD.MOV.U32 R101, RZ, RZ, R98 ;  /* 0x000000ffff657224 */ /* 0x000fe400078e0062 */
[----:B------:R-:W-:Y:S02]  /*52730*/  IMAD.X R29, R251, 0x1, R8, P6 ;  /* 0x00000001fb1d7824 */ /* 0x000fe400030e0608 */
[----:B------:R-:W-:Y:S02]  /*52740*/  IMAD.MOV.U32 R98, RZ, RZ, R99 ;  /* 0x000000ffff627224 */ /* 0x000fe400078e0063 */
[----:B------:R-:W-:Y:S02]  /*52750*/  IMAD.MOV.U32 R99, RZ, RZ, R97 ;  /* 0x000000ffff637224 */ /* 0x000fe400078e0061 */
[----:B------:R-:W-:-:S02]  /*52760*/  IMAD.MOV.U32 R97, RZ, RZ, R94 ;  /* 0x000000ffff617224 */ /* 0x000fc400078e005e */
[----:B------:R-:W-:Y:S01]  /*52770*/  IMAD.MOV.U32 R94, RZ, RZ, R95 ;  /* 0x000000ffff5e7224 */ /* 0x000fe200078e005f */
[----:B------:R0:W-:Y:S01]  /*52780*/  STL.64 [R1+0x1320], R28 ;  /* 0x0013201c01007387 */ /* 0x0001e20000100a00 */
[----:B------:R-:W-:Y:S02]  /*52790*/  IMAD.MOV.U32 R95, RZ, RZ, R92 ;  /* 0x000000ffff5f7224 */ /* 0x000fe400078e005c */
[----:B------:R-:W-:Y:S02]  /*527a0*/  IMAD.MOV.U32 R92, RZ, RZ, R87 ;  /* 0x000000ffff5c7224 */ /* 0x000fe400078e0057 */
        /* <DEDUP_REMOVED lines=11> */
[----:B0-----:R-:W-:Y:S01]  /*52860*/  IADD3 R28, P6, R102, R10, RZ ;  /* 0x0000000a661c7210 */ /* 0x001fe20007fde0ff */
[----:B------:R-:W-:Y:S02]  /*52870*/  IMAD.MOV.U32 R102, RZ, RZ, R100 ;  /* 0x000000ffff667224 */ /* 0x000fe400078e0064 */
[----:B------:R-:W-:Y:S02]  /*52880*/  IMAD.MOV.U32 R100, RZ, RZ, R101 ;  /* 0x000000ffff647224 */ /* 0x000fe400078e0065 */
[----:B------:R-:W-:Y:S02]  /*52890*/  IMAD.MOV.U32 R101, RZ, RZ, R98 ;  /* 0x000000ffff657224 */ /* 0x000fe400078e0062 */
[----:B------:R-:W-:Y:S02]  /*528a0*/  IMAD.MOV.U32 R98, RZ, RZ, R99 ;  /* 0x000000ffff627224 */ /* 0x000fe400078e0063 */
[----:B------:R-:W-:-:S02]  /*528b0*/  IMAD.X R29, R251, 0x1, R8, P6 ;  /* 0x00000001fb1d7824 */ /* 0x000fc400030e0608 */
[----:B------:R-:W-:Y:S02]  /*528c0*/  IMAD.MOV.U32 R99, RZ, RZ, R97 ;  /* 0x000000ffff637224 */ /* 0x000fe400078e0061 */
[----:B------:R-:W-:Y:S02]  /*528d0*/  IMAD.MOV.U32 R97, RZ, RZ, R94 ;  /* 0x000000ffff617224 */ /* 0x000fe400078e005e */
[----:B------:R-:W-:Y:S02]  /*528e0*/  IMAD.MOV.U32 R94, RZ, RZ, R95 ;  /* 0x000000ffff5e7224 */ /* 0x000fe400078e005f */
[----:B------:R-:W-:Y:S01]  /*528f0*/  IMAD.MOV.U32 R95, RZ, RZ, R92 ;  /* 0x000000ffff5f7224 */ /* 0x000fe200078e005c */
[----:B------:R0:W-:Y:S01]  /*52900*/  STL.64 [R1+0x1300], R28 ;  /* 0x0013001c01007387 */ /* 0x0001e20000100a00 */
[----:B------:R-:W-:Y:S01]  /*52910*/  IMAD.MOV.U32 R92, RZ, RZ, R93 ;  /* 0x000000ffff5c7224 */ /* 0x000fe200078e005d */
[----:B----4-:R-:W-:Y:S01]  /*52920*/  SHF.R.S32.HI R251, RZ, 0x1f, R107 ;  /* 0x0000001ffffb7819 */ /* 0x010fe2000001146b */
[----:B------:R-:W-:-:S02]  /*52930*/  IMAD.MOV.U32 R93, RZ, RZ, R91 ;  /* 0x000000ffff5d7224 */ /* 0x000fc400078e005b */
[----:B------:R-:W3:Y:S01]  /*52940*/  LDL.LU R91, [R1+0x298] ;  /* 0x00029800015b7983 */ /* 0x000ee20000300800 */
        /* <DEDUP_REMOVED lines=17> */
[----:B0-----:R-:W-:Y:S01]  /*52a60*/  IADD3 R28, P6, R107, R10, RZ ;  /* 0x0000000a6b1c7210 */ /* 0x001fe20007fde0ff */
[----:B------:R-:W-:Y:S02]  /*52a70*/  IMAD.MOV.U32 R107, RZ, RZ, R104 ;  /* 0x000000ffff6b7224 */ /* 0x000fe400078e0068 */
[----:B------:R-:W-:Y:S02]  /*52a80*/  IMAD.MOV.U32 R104, RZ, RZ, R100 ;  /* 0x000000ffff687224 */ /* 0x000fe400078e0064 */
[----:B------:R-:W-:Y:S02]  /*52a90*/  IMAD.X R29, R251, 0x1, R8, P6 ;  /* 0x00000001fb1d7824 */ /* 0x000fe400030e0608 */
[----:B------:R-:W-:Y:S02]  /*52aa0*/  IMAD.MOV.U32 R100, RZ, RZ, R99 ;  /* 0x000000ffff647224 */ /* 0x000fe400078e0063 */
[----:B------:R-:W-:-:S02]  /*52ab0*/  IMAD.MOV.U32 R99, RZ, RZ, R94 ;  /* 0x000000ffff637224 */ /* 0x000fc400078e005e */
[----:B------:R-:W-:Y:S02]  /*52ac0*/  IMAD.MOV.U32 R94, RZ, RZ, R93 ;  /* 0x000000ffff5e7224 */ /* 0x000fe400078e005d */
[----:B------:R-:W-:Y:S01]  /*52ad0*/  IMAD.MOV.U32 R93, RZ, RZ, R248 ;  /* 0x000000ffff5d7224 */ /* 0x000fe200078e00f8 */
[----:B------:R0:W-:Y:S01]  /*52ae0*/  STL.64 [R1+0x12e0], R28 ;  /* 0x0012e01c01007387 */ /* 0x0001e20000100a00 */
[----:B------:R-:W-:Y:S02]  /*52af0*/  IMAD.MOV.U32 R248, RZ, RZ, R244 ;  /* 0x000000fffff87224 */ /* 0x000fe400078e00f4 */
[----:B------:R-:W-:Y:S02]  /*52b00*/  IMAD.MOV.U32 R244, RZ, RZ, R239 ;  /* 0x000000fffff47224 */ /* 0x000fe400078e00ef */
        /* <DEDUP_REMOVED lines=28> */
[----:B------:R-:W-:-:S05]  /*52cd0*/  IADD3 R86, P6, R87, R10, RZ ;  /* 0x0000000a57567210 */ /* 0x000fca0007fde0ff */
[----:B------:R-:W-:Y:S01]  /*52ce0*/  IMAD.X R87, R251, 0x1, R8, P6 ;  /* 0x00000001fb577824 */ /* 0x000fe200030e0608 */
[----:B---3--:R-:W-:Y:S02]  /*52cf0*/  SHF.R.S32.HI R251, RZ, 0x1f, R91 ;  /* 0x0000001ffffb7819 */ /* 0x008fe4000001145b */
        /* <DEDUP_REMOVED lines=19> */
[----:B------:R-:W-:Y:S02]  /*52e30*/  IMAD.X R91, R251, 0x1, R8, P6 ;  /* 0x00000001fb5b7824 */ /* 0x000fe400030e0608 */
[----:B------:R-:W-:Y:S02]  /*52e40*/  IMAD.MOV.U32 R104, RZ, RZ, R105 ;  /* 0x000000ffff687224 */ /* 0x000fe400078e0069 */
[----:B------:R-:W-:-:S02]  /*52e50*/  IMAD.MOV.U32 R105, RZ, RZ, R101 ;  /* 0x000000ffff697224 */ /* 0x000fc400078e0065 */
[----:B------:R-:W-:Y:S02]  /*52e60*/  IMAD.MOV.U32 R101, RZ, RZ, R97 ;  /* 0x000000ffff657224 */ /* 0x000fe400078e0061 */
        /* <DEDUP_REMOVED lines=15> */
[----:B------:R-:W-:-:S02]  /*52f60*/  IMAD.MOV.U32 R104, RZ, RZ, R105 ;  /* 0x000000ffff687224 */ /* 0x000fc400078e0069 */
        /* <DEDUP_REMOVED lines=42> */
[----:B------:R-:W-:Y:S02]  /*53210*/  IMAD.MOV.U32 R107, RZ, RZ, R105 ;  /* 0x000000ffff6b7224 */ /* 0x000fe400078e0069 */
[----:B------:R-:W-:Y:S02]  /*53220*/  IMAD.MOV.U32 R105, RZ, RZ, R94 ;  /* 0x000000ffff697224 */ /* 0x000fe400078e005e */
[----:B------:R-:W-:Y:S02]  /*53230*/  IMAD.MOV.U32 R94, RZ, RZ, R93 ;  /* 0x000000ffff5e7224 */ /* 0x000fe400078e005d */
[----:B------:R-:W-:Y:S01]  /*53240*/  IMAD.X R93, R251, 0x1, R14, P6 ;  /* 0x00000001fb5d7824 */ /* 0x000fe200030e060e */
[----:B0-----:R-:W-:-:S05]  /*53250*/  IADD3 R28, P6, R97, R13, RZ ;  /* 0x0000000d611c7210 */ /* 0x001fca0007fde0ff */
[----:B------:R-:W-:-:S05]  /*53260*/  IMAD.X R29, R251, 0x1, R12, P6 ;  /* 0x00000001fb1d7824 */ /* 0x000fca00030e060c */
[----:B------:R0:W-:Y:S01]  /*53270*/  STL.64 [R1+0x1200], R28 ;  /* 0x0012001c01007387 */ /* 0x0001e20000100a00 */
[----:B------:R-:W-:Y:S01]  /*53280*/  IMAD.MOV.U32 R112, RZ, RZ, R96 ;  /* 0x000000ffff707224 */ /* 0x000fe200078e0060 */
[----:B0-----:R-:W-:-:S05]  /*53290*/  IADD3 R28, P6, R97, R11, RZ ;  /* 0x0000000b611c7210 */ /* 0x001fca0007fde0ff */
[----:B------:R-:W-:Y:S01]  /*532a0*/  IMAD.X R29, R251, 0x1, R9, P6 ;  /* 0x00000001fb1d7824 */ /* 0x000fe200030e0609 */
[----:B------:R-:W-:-:S04]  /*532b0*/  IADD3 R96, P6, R97, R10, RZ ;  /* 0x0000000a61607210 */ /* 0x000fc80007fde0ff */
[----:B------:R0:W-:Y:S01]  /*532c0*/  STL.64 [R1+0x11f8], R28 ;  /* 0x0011f81c01007387 */ /* 0x0001e20000100a00 */
[----:B------:R-:W-:Y:S01]  /*532d0*/  IMAD.X R97, R251, 0x1, R8, P6 ;  /* 0x00000001fb617824 */ /* 0x000fe200030e0608 */
[----:B----4-:R-:W-:Y:S02]  /*532e0*/  SHF.R.S32.HI R251, RZ, 0x1f, R116 ;  /* 0x0000001ffffb7819 */ /* 0x010fe40000011474 */
        /* <DEDUP_REMOVED lines=58> */
[----:B------:R-:W-:-:S05]  /*53690*/  IMAD.X R29, R251, 0x1, R9, P6 ;  /* 0x00000001fb1d7824 */ /* 0x000fca00030e0609 */
        /* <DEDUP_REMOVED lines=8> */
[----:B----4-:R-:W-:Y:S01]  /*53720*/  SHF.R.S32.HI R251, RZ, 0x1f, R120 ;  /* 0x0000001ffffb7819 */ /* 0x010fe20000011478 */
        /* <DEDUP_REMOVED lines=119> */
[----:B------:R-:W-:Y:S01]  /*53ea0*/  IMAD.X R241, R251, 0x1, R14, P6 ;  /* 0x00000001fbf17824 */ /* 0x000fe200030e060e */
[----:B------:R-:W-:Y:S01]  /*53eb0*/  IADD3 R102, P6, R127, R13, RZ ;  /* 0x0000000d7f667210 */ /* 0x000fe20007fde0ff */
[----:B------:R-:W-:Y:S02]  /*53ec0*/  IMAD.MOV.U32 R123, RZ, RZ, R114 ;  /* 0x000000ffff7b7224 */ /* 0x000fe400078e0072 */
        /* <DEDUP_REMOVED lines=15> */
[C---:B------:R-:W-:Y:S02]  /*53fc0*/  IMAD.X R29, R251.reuse, 0x1, R14, P6 ;  /* 0x00000001fb1d7824 */ /* 0x040fe400030e060e */
[----:B------:R-:W-:Y:S01]  /*53fd0*/  IMAD.MOV.U32 R116, RZ, RZ, R106 ;  /* 0x000000ffff747224 */ /* 0x000fe200078e006a */
[C---:B------:R-:W-:Y:S01]  /*53fe0*/  IADD3 R106, P6, R128.reuse, R13, RZ ;  /* 0x0000000d806a7210 */ /* 0x040fe20007fde0ff */
        /* <DEDUP_REMOVED lines=12> */
[----:B------:R-:W-:Y:S01]  /*540b0*/  IMAD.MOV.U32 R126, RZ, RZ, R108 ;  /* 0x000000ffff7e7224 */ /* 0x000fe200078e006c */
        /* <DEDUP_REMOVED lines=27> */
[----:B0-----:R-:W-:Y:S01]  /*54270*/  IADD3 R28, P6, R131, R10, RZ ;  /* 0x0000000a831c7210 */ /* 0x001fe20007fde0ff */
[----:B------:R-:W-:-:S04]  /*54280*/  IMAD.MOV.U32 R131, RZ, RZ, R128 ;  /* 0x000000ffff837224 */ /* 0x000fc800078e0080 */
[----:B------:R-:W-:Y:S02]  /*54290*/  IMAD.X R29, R251, 0x1, R8, P6 ;  /* 0x00000001fb1d7824 */ /* 0x000fe400030e0608 */
        /* <DEDUP_REMOVED lines=33> */
[----:B0-----:R-:W-:Y:S01]  /*544b0*/  IADD3 R28, P6, R132, R10, RZ ;  /* 0x0000000a841c7210 */ /* 0x001fe20007fde0ff */
[----:B------:R-:W-:-:S04]  /*544c0*/  IMAD.MOV.U32 R132, RZ, RZ, R133 ;  /* 0x000000ffff847224 */ /* 0x000fc800078e0085 */
[----:B------:R-:W-:Y:S02]  /*544d0*/  IMAD.X R29, R251, 0x1, R8, P6 ;  /* 0x00000001fb1d7824 */ /* 0x000fe400030e0608 */
        /* <DEDUP_REMOVED lines=84> */
[----:B------:R-:W2:Y:S01]  /*54a20*/  LDL.LU R145, [R1+0x310] ;  /* 0x0003100001917983 */ /* 0x000ea20000300800 */
        /* <DEDUP_REMOVED lines=22> */
[----:B------:R-:W-:Y:S02]  /*54b90*/  IMAD.MOV.U32 R138, RZ, RZ, R136 ;  /* 0x000000ffff8a7224 */ /* 0x000fe400078e0088 */
[----:B------:R-:W-:Y:S02]  /*54ba0*/  IMAD.MOV.U32 R136, RZ, RZ, R134 ;  /* 0x000000ffff887224 */ /* 0x000fe400078e0086 */
[----:B------:R-:W-:Y:S02]  /*54bb0*/  IMAD.MOV.U32 R134, RZ, RZ, R133 ;  /* 0x000000ffff867224 */ /* 0x000fe400078e0085 */
[----:B------:R-:W-:-:S02]  /*54bc0*/  IMAD.X R29, R251, 0x1, R12, P6 ;  /* 0x00000001fb1d7824 */ /* 0x000fc400030e060c */
[----:B------:R-:W-:Y:S01]  /*54bd0*/  IMAD.MOV.U32 R133, RZ, RZ, R120 ;  /* 0x000000ffff857224 */ /* 0x000fe200078e0078 */
[----:B------:R-:W-:Y:S01]  /*54be0*/  IADD3 R120, P6, R141, R11, RZ ;  /* 0x0000000b8d787210 */ /* 0x000fe20007fde0ff */
[----:B------:R-:W-:Y:S02]  /*54bf0*/  IMAD.MOV.U32 R139, RZ, RZ, R137 ;  /* 0x000000ffff8b7224 */ /* 0x000fe400078e0089 */
[----:B------:R-:W-:Y:S02]  /*54c00*/  IMAD.MOV.U32 R137, RZ, RZ, R132 ;  /* 0x000000ffff897224 */ /* 0x000fe400078e0084 */
        /* <DEDUP_REMOVED lines=12> */
[----:B----4-:R-:W-:Y:S02]  /*54cd0*/  SHF.R.S32.HI R251, RZ, 0x1f, R140 ;  /* 0x0000001ffffb7819 */ /* 0x010fe4000001148c */
[----:B0-----:R-:W-:Y:S01]  /*54ce0*/  IADD3 R28, P6, R140, R15, RZ ;  /* 0x0000000f8c1c7210 */ /* 0x001fe20007fde0ff */
[----:B------:R-:W-:-:S04]  /*54cf0*/  IMAD.MOV.U32 R133, RZ, RZ, R130 ;  /* 0x000000ffff857224 */ /* 0x000fc800078e0082 */
[----:B------:R-:W-:Y:S02]  /*54d00*/  IMAD.X R29, R251, 0x1, R14, P6 ;  /* 0x00000001fb1d7824 */ /* 0x000fe400030e060e */
        /* <DEDUP_REMOVED lines=25> */
[----:B--2---:R-:W-:Y:S02]  /*54ea0*/  SHF.R.S32.HI R251, RZ, 0x1f, R145 ;  /* 0x0000001ffffb7819 */ /* 0x004fe40000011491 */
[----:B0-----:R-:W-:-:S05]  /*54eb0*/  IADD3 R28, P6, R145, R15, RZ ;  /* 0x0000000f911c7210 */ /* 0x001fca0007fde0ff */
[----:B------:R-:W-:-:S05]  /*54ec0*/  IMAD.X R29, R251, 0x1, R14, P6 ;  /* 0x00000001fb1d7824 */ /* 0x000fca00030e060e */
[----:B------:R0:W-:Y:S02]  /*54ed0*/  STL.64 [R1+0xe90], R28 ;  /* 0x000e901c01007387 */ /* 0x0001e40000100a00 */
[----:B0-----:R-:W-:-:S05]  /*54ee0*/  IADD3 R28, P6, R145, R13, RZ ;  /* 0x0000000d911c7210 */ /* 0x001fca0007fde0ff */
[----:B------:R-:W-:Y:S01]  /*54ef0*/  IMAD.X R29, R251, 0x1, R12, P6 ;  /* 0x00000001fb1d7824 */ /* 0x000fe200030e060c */
[----:B------:R-:W-:-:S04]  /*54f00*/  IADD3 R242, P6, R145, R11, RZ ;  /* 0x0000000b91f27210 */ /* 0x000fc80007fde0ff */
[----:B------:R0:W-:Y:S01]  /*54f10*/  STL.64 [R1+0xe88], R28 ;  /* 0x000e881c01007387 */ /* 0x0001e20000100a00 */
[----:B------:R-:W-:Y:S01]  /*54f20*/  IMAD.X R243, R251, 0x1, R9, P6 ;  /* 0x00000001fbf37824 */ /* 0x000fe200030e0609 */
        /* <DEDUP_REMOVED lines=18> */
[----:B------:R-:W-:Y:S01]  /*55050*/  IMAD.MOV.U32 R145, RZ, RZ, R118 ;  /* 0x000000ffff917224 */ /* 0x000fe200078e0076 */
[----:B---3--:R-:W-:Y:S02]  /*55060*/  SHF.R.S32.HI R251, RZ, 0x1f, R123 ;  /* 0x0000001ffffb7819 */ /* 0x008fe4000001147b */
        /* <DEDUP_REMOVED lines=68> */
[----:B------:R-:W-:Y:S02]  /*554b0*/  IMAD.MOV.U32 R146, RZ, RZ, R142 ;  /* 0x000000ffff927224 */ /* 0x000fe400078e008e */
[----:B------:R-:W-:Y:S01]  /*554c0*/  IMAD.MOV.U32 R131, RZ, RZ, R124 ;  /* 0x000000ffff837224 */ /* 0x000fe200078e007c */
[----:B------:R-:W-:Y:S01]  /*554d0*/  IADD3 R124, P6, R149, R13, RZ ;  /* 0x0000000d957c7210 */ /* 0x000fe20007fde0ff */
[----:B------:R-:W-:Y:S02]  /*554e0*/  IMAD.MOV.U32 R142, RZ, RZ, R140 ;  /* 0x000000ffff8e7224 */ /* 0x000fe400078e008c */
[----:B------:R-:W-:-:S02]  /*554f0*/  IMAD.MOV.U32 R140, RZ, RZ, R136 ;  /* 0x000000ffff8c7224 */ /* 0x000fc400078e0088 */
        /* <DEDUP_REMOVED lines=13> */
[----:B------:R0:W-:Y:S01]  /*555d0*/  STL.64 [R1+0xdb8], R28 ;  /* 0x000db81c01007387 */ /* 0x0001e20000100a00 */
[----:B------:R-:W-:Y:S02]  /*555e0*/  IMAD.MOV.U32 R143, RZ, RZ, R140 ;  /* 0x000000ffff8f7224 */ /* 0x000fe400078e008c */
[----:B------:R-:W-:Y:S01]  /*555f0*/  IMAD.MOV.U32 R140, RZ, RZ, R141 ;  /* 0x000000ffff8c7224 */ /* 0x000fe200078e008d */
[----:B------:R-:W3:Y:S01]  /*55600*/  LDL.LU R153, [R1+0x338] ;  /* 0x0003380001997983 */ /* 0x000ee20000300800 */
[----:B------:R-:W-:Y:S01]  /*55610*/  IMAD.MOV.U32 R141, RZ, RZ, R134 ;  /* 0x000000ffff8d7224 */ /* 0x000fe200078e0086 */
[----:B----4-:R-:W-:Y:S01]  /*55620*/  SHF.R.S32.HI R251, RZ, 0x1f, R152 ;  /* 0x0000001ffffb7819 */ /* 0x010fe20000011498 */
[----:B------:R-:W-:Y:S01]  /*55630*/  IMAD.MOV.U32 R134, RZ, RZ, R128 ;  /* 0x000000ffff867224 */ /* 0x000fe200078e0080 */
[----:B------:R-:W-:Y:S01]  /*55640*/  IADD3 R128, P6, R152, R15, RZ ;  /* 0x0000000f98807210 */ /* 0x000fe20007fde0ff */
[----:B------:R-:W-:-:S04]  /*55650*/  IMAD.MOV.U32 R148, RZ, RZ, R129 ;  /* 0x000000ffff947224 */ /* 0x000fc800078e0081 */
        /* <DEDUP_REMOVED lines=63> */
[----:B------:R-:W-:Y:S02]  /*55a50*/  IMAD.MOV.U32 R151, RZ, RZ, R148 ;  /* 0x000000ffff977224 */ /* 0x000fe400078e0094 */
[----:B------:R-:W-:Y:S02]  /*55a60*/  IMAD.X R29, R251, 0x1, R8, P6 ;  /* 0x00000001fb1d7824 */ /* 0x000fe400030e0608 */
[----:B------:R-:W-:-:S02]  /*55a70*/  IMAD.MOV.U32 R148, RZ, RZ, R149 ;  /* 0x000000ffff947224 */ /* 0x000fc400078e0095 */
[----:B------:R-:W-:Y:S02]  /*55a80*/  IMAD.MOV.U32 R149, RZ, RZ, R146 ;  /* 0x000000ffff957224 */ /* 0x000fe400078e0092 */
[----:B------:R-:W-:Y:S02]  /*55a90*/  IMAD.MOV.U32 R146, RZ, RZ, R147 ;  /* 0x000000ffff927224 */ /* 0x000fe400078e0093 */
[----:B------:R-:W-:Y:S01]  /*55aa0*/  IMAD.MOV.U32 R147, RZ, RZ, R144 ;  /* 0x000000ffff937224 */ /* 0x000fe200078e0090 */
[----:B------:R0:W-:Y:S01]  /*55ab0*/  STL.64 [R1+0xd38], R28 ;  /* 0x000d381c01007387 */ /* 0x0001e20000100a00 */
[----:B------:R-:W-:Y:S02]  /*55ac0*/  IMAD.MOV.U32 R144, RZ, RZ, R145 ;  /* 0x000000ffff907224 */ /* 0x000fe400078e0091 */
[----:B------:R-:W-:Y:S02]  /*55ad0*/  IMAD.MOV.U32 R145, RZ, RZ, R133 ;  /* 0x000000ffff917224 */ /* 0x000fe400078e0085 */
[----:B------:R-:W3:Y:S01]  /*55ae0*/  LDL.LU R133, [R1+0x348] ;  /* 0x0003480001857983 */ /* 0x000ee20000300800 */
[----:B----4-:R-:W-:Y:S01]  /*55af0*/  SHF.R.S32.HI R251, RZ, 0x1f, R156 ;  /* 0x0000001ffffb7819 */ /* 0x010fe2000001149c */
[----:B------:R-:W-:-:S02]  /*55b00*/  IMAD.MOV.U32 R152, RZ, RZ, R150 ;  /* 0x000000ffff987224 */ /* 0x000fc400078e0096 */
[----:B------:R-:W-:Y:S01]  /*55b10*/  IMAD.MOV.U32 R150, RZ, RZ, R146 ;  /* 0x000000ffff967224 */ /* 0x000fe200078e0092 */
[C---:B0-----:R-:W-:Y:S01]  /*55b20*/  IADD3 R28, P6, R156.reuse, R15, RZ ;  /* 0x0000000f9c1c7210 */ /* 0x041fe20007fde0ff */
[----:B------:R-:W-:Y:S02]  /*55b30*/  IMAD.MOV.U32 R146, RZ, RZ, R144 ;  /* 0x000000ffff927224 */ /* 0x000fe400078e0090 */
[----:B------:R-:W-:Y:S02]  /*55b40*/  IMAD.MOV.U32 R144, RZ, RZ, R130 ;  /* 0x000000ffff907224 */ /* 0x000fe400078e0082 */
[----:B------:R-:W-:Y:S01]  /*55b50*/  IMAD.X R29, R251, 0x1, R14, P6 ;  /* 0x00000001fb1d7824 */ /* 0x000fe200030e060e */
        /* <DEDUP_REMOVED lines=42> */
[----:B---3--:R-:W-:-:S03]  /*55e00*/  SHF.R.S32.HI R251, RZ, 0x1f, R133 ;  /* 0x0000001ffffb7819 */ /* 0x008fc60000011485 */
[----:B------:R-:W3:Y:S01]  /*55e10*/  LDL.LU R160, [R1+0x354] ;  /* 0x0003540001a07983 */ /* 0x000ee20000300800 */
        /* <DEDUP_REMOVED lines=9> */
[----:B------:R-:W-:Y:S02]  /*55eb0*/  IMAD.MOV.U32 R155, RZ, RZ, R152 ;  /* 0x000000ffff9b7224 */ /* 0x000fe400078e0098 */
[----:B------:R-:W-:Y:S01]  /*55ec0*/  IMAD.MOV.U32 R152, RZ, RZ, R153 ;  /* 0x000000ffff987224 */ /* 0x000fe200078e0099 */
[----:B------:R0:W-:Y:S01]  /*55ed0*/  STL.64 [R1+0xcc0], R28 ;  /* 0x000cc01c01007387 */ /* 0x0001e20000100a00 */
[----:B------:R-:W-:-:S03]  /*55ee0*/  IMAD.MOV.U32 R153, RZ, RZ, R151 ;  /* 0x000000ffff997224 */ /* 0x000fc600078e0097 */
[----:B------:R-:W3:Y:S01]  /*55ef0*/  LDL.LU R161, [R1+0x358] ;  /* 0x0003580001a17983 */ /* 0x000ee20000300800 */
[----:B------:R-:W-:Y:S02]  /*55f00*/  IMAD.MOV.U32 R151, RZ, RZ, R146 ;  /* 0x000000ffff977224 */ /* 0x000fe400078e0092 */
[----:B------:R-:W-:Y:S01]  /*55f10*/  IMAD.MOV.U32 R146, RZ, RZ, R132 ;  /* 0x000000ffff927224 */ /* 0x000fe200078e0084 */
[----:B------:R-:W-:-:S05]  /*55f20*/  IADD3 R132, P6, R133, R10, RZ ;  /* 0x0000000a85847210 */ /* 0x000fca0007fde0ff */
[----:B------:R-:W-:Y:S01]  /*55f30*/  IMAD.X R133, R251, 0x1, R8, P6 ;  /* 0x00000001fb857824 */ /* 0x000fe200030e0608 */
[----:B----4-:R-:W-:Y:S02]  /*55f40*/  SHF.R.S32.HI R251, RZ, 0x1f, R158 ;  /* 0x0000001ffffb7819 */ /* 0x010fe4000001149e */
[C---:B0-----:R-:W-:Y:S01]  /*55f50*/  IADD3 R28, P6, R158.reuse, R15, RZ ;  /* 0x0000000f9e1c7210 */ /* 0x041fe20007fde0ff */
[----:B------:R-:W-:Y:S02]  /*55f60*/  IMAD.MOV.U32 R156, RZ, RZ, R136 ;  /* 0x000000ffff9c7224 */ /* 0x000fe400078e0088 */
[----:B------:R-:W-:Y:S02]  /*55f70*/  IMAD.MOV.U32 R157, RZ, RZ, R154 ;  /* 0x000000ffff9d7224 */ /* 0x000fe400078e009a */
[----:B------:R-:W-:Y:S01]  /*55f80*/  IMAD.X R29, R251, 0x1, R14, P6 ;  /* 0x00000001fb1d7824 */ /* 0x000fe200030e060e */
[----:B------:R-:W-:Y:S01]  /*55f90*/  IADD3 R136, P6, R158, R13, RZ ;  /* 0x0000000d9e887210 */ /* 0x000fe20007fde0ff */
        /* <DEDUP_REMOVED lines=31> */
[----:B---3--:R-:W-:-:S02]  /*56190*/  SHF.R.S32.HI R251, RZ, 0x1f, R160 ;  /* 0x0000001ffffb7819 */ /* 0x008fc400000114a0 */
        /* <DEDUP_REMOVED lines=11> */
[----:B------:R-:W3:Y:S01]  /*56250*/  LDL.LU R163, [R1+0x364] ;  /* 0x0003640001a37983 */ /* 0x000ee20000300800 */
        /* <DEDUP_REMOVED lines=14> */
[----:B------:R-:W4:Y:S01]  /*56340*/  LDL.LU R167, [R1+0x368] ;  /* 0x0003680001a77983 */ /* 0x000f220000300800 */
        /* <DEDUP_REMOVED lines=48> */
[----:B----4-:R-:W-:Y:S02]  /*56650*/  SHF.R.S32.HI R251, RZ, 0x1f, R167 ;  /* 0x0000001ffffb7819 */ /* 0x010fe400000114a7 */
[----:B------:R-:W-:Y:S01]  /*56660*/  IADD3 R140, P6, R167, R15, RZ ;  /* 0x0000000fa78c7210 */ /* 0x000fe20007fde0ff */
[----:B------:R-:W-:-:S04]  /*56670*/  IMAD.MOV.U32 R160, RZ, RZ, R141 ;  /* 0x000000ffffa07224 */ /* 0x000fc800078e008d */
        /* <DEDUP_REMOVED lines=8> */
[----:B------:R-:W-:Y:S01]  /*56700*/  IMAD.MOV.U32 R164, RZ, RZ, R151 ;  /* 0x000000ffffa47224 */ /* 0x000fe200078e0097 */
[----:B------:R0:W-:Y:S01]  /*56710*/  STL.64 [R1+0xbc8], R28 ;  /* 0x000bc81c01007387 */ /* 0x0001e20000100a00 */
[----:B------:R-:W-:-:S02]  /*56720*/  IMAD.MOV.U32 R151, RZ, RZ, R145 ;  /* 0x000000ffff977224 */ /* 0x000fc400078e0091 */
[----:B------:R-:W-:Y:S01]  /*56730*/  IMAD.X R145, R251, 0x1, R9, P6 ;  /* 0x00000001fb917824 */ /* 0x000fe200030e0609 */
[----:B0-----:R-:W-:-:S05]  /*56740*/  IADD3 R28, P6, R167, R10, RZ ;  /* 0x0000000aa71c7210 */ /* 0x001fca0007fde0ff */
[----:B------:R-:W-:-:S05]  /*56750*/  IMAD.X R29, R251, 0x1, R8, P6 ;  /* 0x00000001fb1d7824 */ /* 0x000fca00030e0608 */
[----:B------:R0:W-:Y:S01]  /*56760*/  STL.64 [R1+0xbb8], R28 ;  /* 0x000bb81c01007387 */ /* 0x0001e20000100a00 */
[----:B------:R-:W-:Y:S02]  /*56770*/  IMAD.MOV.U32 R167, RZ, RZ, R164 ;  /* 0x000000ffffa77224 */ /* 0x000fe400078e00a4 */
[----:B------:R-:W-:Y:S02]  /*56780*/  IMAD.MOV.U32 R164, RZ, RZ, R147 ;  /* 0x000000ffffa47224 */ /* 0x000fe400078e0093 */
        /* <DEDUP_REMOVED lines=40> */
[----:B------:R-:W-:Y:S02]  /*56a10*/  IMAD.X R29, R251, 0x1, R8, P6 ;  /* 0x00000001fb1d7824 */ /* 0x000fe400030e0608 */
[----:B------:R-:W-:-:S03]  /*56a20*/  IMAD.MOV.U32 R166, RZ, RZ, R164 ;  /* 0x000000ffffa67224 */ /* 0x000fc600078e00a4 */
[----:B------:R0:W-:Y:S01]  /*56a30*/  STL.64 [R1+0xb58], R28 ;  /* 0x000b581c01007387 */ /* 0x0001e20000100a00 */
[----:B------:R-:W-:-:S03]  /*56a40*/  IMAD.MOV.U32 R164, RZ, RZ, R165 ;  /* 0x000000ffffa47224 */ /* 0x000fc600078e00a5 */
[----:B------:R-:W3:Y:S01]  /*56a50*/  LDL.LU R171, [R1+0x384] ;  /* 0x0003840001ab7983 */ /* 0x000ee20000300800 */
[----:B------:R-:W-:Y:S02]  /*56a60*/  IMAD.MOV.U32 R165, RZ, RZ, R158 ;  /* 0x000000ffffa57224 */ /* 0x000fe400078e009e */
        /* <DEDUP_REMOVED lines=8> */
[----:B------:R0:W-:Y:S01]  /*56af0*/  STL.64 [R1+0xb48], R28 ;  /* 0x000b481c01007387 */ /* 0x0001e20000100a00 */
        /* <DEDUP_REMOVED lines=66> */
[----:B0-----:R-:W-:Y:S01]  /*56f20*/  IADD3 R28, P6, R173, R10, RZ ;  /* 0x0000000aad1c7210 */ /* 0x001fe20007fde0ff */
[----:B------:R-:W-:Y:S02]  /*56f30*/  IMAD.MOV.U32 R173, RZ, RZ, R170 ;  /* 0x000000ffffad7224 */ /* 0x000fe400078e00aa */
[----:B------:R-:W-:Y:S02]  /*56f40*/  IMAD.MOV.U32 R170, RZ, RZ, R171 ;  /* 0x000000ffffaa7224 */ /* 0x000fe400078e00ab */
[----:B------:R-:W-:Y:S02]  /*56f50*/  IMAD.MOV.U32 R171, RZ, RZ, R168 ;  /* 0x000000ffffab7224 */ /* 0x000fe400078e00a8 */
[----:B------:R-:W-:Y:S02]  /*56f60*/  IMAD.MOV.U32 R168, RZ, RZ, R158 ;  /* 0x000000ffffa87224 */ /* 0x000fe400078e009e */
[----:B------:R-:W-:-:S02]  /*56f70*/  IMAD.X R29, R251, 0x1, R8, P6 ;  /* 0x00000001fb1d7824 */ /* 0x000fc400030e0608 */
[----:B------:R-:W-:-:S03]  /*56f80*/  IMAD.MOV.U32 R158, RZ, RZ, R152 ;  /* 0x000000ffff9e7224 */ /* 0x000fc600078e0098 */
[----:B------:R0:W-:Y:S04]  /*56f90*/  STL.64 [R1+0xab8], R28 ;  /* 0x000ab81c01007387 */ /* 0x0001e80000100a00 */
[----:B------:R-:W4:Y:S01]  /*56fa0*/  LDL.LU R177, [R1+0x398] ;  /* 0x0003980001b17983 */ /* 0x000f220000300800 */
[----:B------:R-:W-:Y:S02]  /*56fb0*/  SHF.R.S32.HI R251, RZ, 0x1f, R176 ;  /* 0x0000001ffffb7819 */ /* 0x000fe400000114b0 */
        /* <DEDUP_REMOVED lines=39> */
[----:B------:R0:W-:Y:S01]  /*57230*/  STL.64 [R1+0xa58], R28 ;  /* 0x000a581c01007387 */ /* 0x0001e20000100a00 */
[----:B------:R-:W-:Y:S02]  /*57240*/  IMAD.MOV.U32 R175, RZ, RZ, R173 ;  /* 0x000000ffffaf7224 */ /* 0x000fe400078e00ad */
[----:B------:R-:W-:Y:S01]  /*57250*/  IMAD.MOV.U32 R173, RZ, RZ, R161 ;  /* 0x000000ffffad7224 */ /* 0x000fe200078e00a1 */
[----:B------:R-:W3:Y:S01]  /*57260*/  LDL.LU R179, [R1+0x3a4] ;  /* 0x0003a40001b37983 */ /* 0x000ee20000300800 */
        /* <DEDUP_REMOVED lines=11> */
[----:B------:R0:W-:Y:S01]  /*57320*/  STL.64 [R1+0xa40], R28 ;  /* 0x000a401c01007387 */ /* 0x0001e20000100a00 */
[----:B------:R-:W-:Y:S02]  /*57330*/  IMAD.MOV.U32 R176, RZ, RZ, R174 ;  /* 0x000000ffffb07224 */ /* 0x000fe400078e00ae */
[----:B------:R-:W-:Y:S01]  /*57340*/  IMAD.MOV.U32 R174, RZ, RZ, R172 ;  /* 0x000000ffffae7224 */ /* 0x000fe200078e00ac */
[----:B0-----:R-:W-:Y:S01]  /*57350*/  IADD3 R28, P6, R177, R10, RZ ;  /* 0x0000000ab11c7210 */ /* 0x001fe20007fde0ff */
[----:B------:R-:W-:Y:S02]  /*57360*/  IMAD.MOV.U32 R177, RZ, RZ, R175 ;  /* 0x000000ffffb17224 */ /* 0x000fe400078e00af */
[----:B------:R-:W-:Y:S02]  /*57370*/  IMAD.MOV.U32 R175, RZ, RZ, R173 ;  /* 0x000000ffffaf7224 */ /* 0x000fe400078e00ad */
[----:B------:R-:W-:Y:S01]  /*57380*/  IMAD.X R29, R251, 0x1, R8, P6 ;  /* 0x00000001fb1d7824 */ /* 0x000fe200030e0608 */
[----:B------:R-:W-:Y:S01]  /*57390*/  SHF.R.S32.HI R251, RZ, 0x1f, R181 ;  /* 0x0000001ffffb7819 */ /* 0x000fe200000114b5 */
[----:B------:R-:W-:Y:S01]  /*573a0*/  IMAD.MOV.U32 R173, RZ, RZ, R154 ;  /* 0x000000ffffad7224 */ /* 0x000fe200078e009a */
[----:B------:R-:W-:Y:S01]  /*573b0*/  IADD3 R154, P6, R181, R15, RZ ;  /* 0x0000000fb59a7210 */ /* 0x000fe20007fde0ff */
[----:B------:R-:W-:-:S02]  /*573c0*/  IMAD.MOV.U32 R172, RZ, RZ, R170 ;  /* 0x000000ffffac7224 */ /* 0x000fc400078e00aa */
[----:B------:R-:W-:Y:S01]  /*573d0*/  IMAD.MOV.U32 R170, RZ, RZ, R171 ;  /* 0x000000ffffaa7224 */ /* 0x000fe200078e00ab */
[----:B------:R0:W-:Y:S01]  /*573e0*/  STL.64 [R1+0xa38], R28 ;  /* 0x000a381c01007387 */ /* 0x0001e20000100a00 */
[----:B------:R-:W-:Y:S02]  /*573f0*/  IMAD.MOV.U32 R171, RZ, RZ, R155 ;  /* 0x000000ffffab7224 */ /* 0x000fe400078e009b */
[----:B------:R-:W-:Y:S01]  /*57400*/  IMAD.X R155, R251, 0x1, R14, P6 ;  /* 0x00000001fb9b7824 */ /* 0x000fe200030e060e */
[----:B------:R-:W4:Y:S01]  /*57410*/  LDL.LU R183, [R1+0x3a8] ;  /* 0x0003a80001b77983 */ /* 0x000f220000300800 */
[----:B0-----:R-:W-:-:S05]  /*57420*/  IADD3 R28, P6, R181, R13, RZ ;  /* 0x0000000db51c7210 */ /* 0x001fca0007fde0ff */
[----:B------:R-:W-:-:S05]  /*57430*/  IMAD.X R29, R251, 0x1, R12, P6 ;  /* 0x00000001fb1d7824 */ /* 0x000fca00030e060c */
[----:B------:R0:W-:Y:S02]  /*57440*/  STL.64 [R1+0xa28], R28 ;  /* 0x000a281c01007387 */ /* 0x0001e40000100a00 */
        /* <DEDUP_REMOVED lines=9> */
[----:B------:R-:W-:Y:S02]  /*574e0*/  IMAD.MOV.U32 R172, RZ, RZ, R173 ;  /* 0x000000ffffac7224 */ /* 0x000fe400078e00ad */
[----:B------:R-:W-:-:S02]  /*574f0*/  IMAD.MOV.U32 R173, RZ, RZ, R171 ;  /* 0x000000ffffad7224 */ /* 0x000fc400078e00ab */
[----:B------:R-:W-:Y:S02]  /*57500*/  IMAD.X R29, R251, 0x1, R8, P6 ;  /* 0x00000001fb1d7824 */ /* 0x000fe400030e0608 */
[----:B------:R-:W-:Y:S02]  /*57510*/  IMAD.MOV.U32 R171, RZ, RZ, R168 ;  /* 0x000000ffffab7224 */ /* 0x000fe400078e00a8 */
[----:B------:R-:W-:Y:S01]  /*57520*/  IMAD.MOV.U32 R168, RZ, RZ, R169 ;  /* 0x000000ffffa87224 */ /* 0x000fe200078e00a9 */
[----:B------:R0:W-:Y:S01]  /*57530*/  STL.64 [R1+0xa18], R28 ;  /* 0x000a181c01007387 */ /* 0x0001e20000100a00 */
[----:B------:R-:W-:-:S03]  /*57540*/  IMAD.MOV.U32 R169, RZ, RZ, R165 ;  /* 0x000000ffffa97224 */ /* 0x000fc600078e00a5 */
[----:B------:R-:W3:Y:S01]  /*57550*/  LDL.LU R165, [R1+0x3ec] ;  /* 0x0003ec0001a57983 */ /* 0x000ee20000300800 */
        /* <DEDUP_REMOVED lines=21> */
[----:B---3--:R-:W-:Y:S02]  /*576b0*/  IMAD.MOV.U32 R169, RZ, RZ, R165 ;  /* 0x000000ffffa97224 */ /* 0x008fe400078e00a5 */
[----:B------:R-:W-:Y:S02]  /*576c0*/  IMAD.MOV.U32 R165, RZ, RZ, R162 ;  /* 0x000000ffffa57224 */ /* 0x000fe400078e00a2 */
[----:B------:R-:W-:Y:S02]  /*576d0*/  IMAD.MOV.U32 R162, RZ, RZ, R163 ;  /* 0x000000ffffa27224 */ /* 0x000fe400078e00a3 */
[----:B------:R-:W2:Y:S01]  /*576e0*/  LDL.LU R163, [R1+0x41c] ;  /* 0x00041c0001a37983 */ /* 0x000ea20000300800 */
[----:B------:R-:W-:Y:S02]  /*576f0*/  SHF.R.S32.HI R251, RZ, 0x1f, R179 ;  /* 0x0000001ffffb7819 */ /* 0x000fe400000114b3 */
        /* <DEDUP_REMOVED lines=18> */
[----:B------:R-:W-:-:S05]  /*57820*/  IMAD.X R29, R251, 0x1, R8, P6 ;  /* 0x00000001fb1d7824 */ /* 0x000fca00030e0608 */
[----:B------:R0:W-:Y:S01]  /*57830*/  STL.64 [R1+0x9d8], R28 ;  /* 0x0009d81c01007387 */ /* 0x0001e20000100a00 */
[----:B--2---:R-:W-:Y:S02]  /*57840*/  IMAD.MOV.U32 R162, RZ, RZ, R163 ;  /* 0x000000ffffa27224 */ /* 0x004fe400078e00a3 */
[----:B------:R-:W-:Y:S02]  /*57850*/  IMAD.MOV.U32 R163, RZ, RZ, R156 ;  /* 0x000000ffffa37224 */ /* 0x000fe400078e009c */
[----:B------:R-:W-:Y:S02]  /*57860*/  IMAD.MOV.U32 R156, RZ, RZ, R157 ;  /* 0x000000ffff9c7224 */ /* 0x000fe400078e009d */
[----:B------:R-:W-:Y:S02]  /*57870*/  IMAD.MOV.U32 R157, RZ, RZ, R248 ;  /* 0x000000ffff9d7224 */ /* 0x000fe400078e00f8 */
[----:B------:R-:W2:Y:S01]  /*57880*/  LDL.LU R248, [R1+0x450] ;  /* 0x0004500001f87983 */ /* 0x000ea20000300800 */
[----:B----4-:R-:W-:-:S02]  /*57890*/  SHF.R.S32.HI R251, RZ, 0x1f, R183 ;  /* 0x0000001ffffb7819 */ /* 0x010fc400000114b7 */
        /* <DEDUP_REMOVED lines=10> */
[----:B------:R-:W-:Y:S02]  /*57940*/  IMAD.MOV.U32 R178, RZ, RZ, R173 ;  /* 0x000000ffffb27224 */ /* 0x000fe400078e00ad */
[----:B------:R-:W-:Y:S01]  /*57950*/  IMAD.MOV.U32 R173, RZ, RZ, R156 ;  /* 0x000000ffffad7224 */ /* 0x000fe200078e009c */
[----:B------:R0:W-:Y:S01]  /*57960*/  STL.64 [R1+0x9d0], R28 ;  /* 0x0009d01c01007387 */ /* 0x0001e20000100a00 */
[----:B------:R-:W-:Y:S02]  /*57970*/  IMAD.MOV.U32 R179, RZ, RZ, R157 ;  /* 0x000000ffffb37224 */ /* 0x000fe400078e009d */
[----:B------:R-:W-:-:S02]  /*57980*/  IMAD.MOV.U32 R186, RZ, RZ, R180 ;  /* 0x000000ffffba7224 */ /* 0x000fc400078e00b4 */
[----:B------:R-:W-:Y:S02]  /*57990*/  IMAD.MOV.U32 R180, RZ, RZ, R181 ;  /* 0x000000ffffb47224 */ /* 0x000fe400078e00b5 */
[----:B------:R-:W-:Y:S02]  /*579a0*/  IMAD.MOV.U32 R181, RZ, RZ, R178 ;  /* 0x000000ffffb57224 */ /* 0x000fe400078e00b2 */
[----:B------:R-:W-:Y:S02]  /*579b0*/  IMAD.MOV.U32 R178, RZ, RZ, R179 ;  /* 0x000000ffffb27224 */ /* 0x000fe400078e00b3 */
[----:B------:R-:W-:Y:S02]  /*579c0*/  IMAD.MOV.U32 R179, RZ, RZ, R167 ;  /* 0x000000ffffb37224 */ /* 0x000fe400078e00a7 */
[----:B------:R-:W-:Y:S02]  /*579d0*/  IMAD.MOV.U32 R167, RZ, RZ, R160 ;  /* 0x000000ffffa77224 */ /* 0x000fe400078e00a0 */
[----:B--2---:R-:W-:-:S02]  /*579e0*/  IMAD.MOV.U32 R163, RZ, RZ, R248 ;  /* 0x000000ffffa37224 */ /* 0x004fc400078e00f8 */
[----:B------:R-:W-:Y:S02]  /*579f0*/  IMAD.MOV.U32 R248, RZ, RZ, R245 ;  /* 0x000000fffff87224 */ /* 0x000fe400078e00f5 */
[----:B------:R-:W-:Y:S01]  /*57a00*/  IMAD.X R245, R251, 0x1, R12, P6 ;  /* 0x00000001fbf57824 */ /* 0x000fe200030e060c */
[----:B------:R-:W-:-:S05]  /*57a10*/  IADD3 R156, P6, R183, R11, RZ ;  /* 0x0000000bb79c7210 */ /* 0x000fca0007fde0ff */
[----:B------:R-:W-:Y:S01]  /*57a20*/  IMAD.X R157, R251, 0x1, R9, P6 ;  /* 0x00000001fb9d7824 */ /* 0x000fe200030e0609 */
[----:B0-----:R-:W-:-:S05]  /*57a30*/  IADD3 R28, P6, R183, R10, RZ ;  /* 0x0000000ab71c7210 */ /* 0x001fca0007fde0ff */
[----:B------:R-:W-:-:S05]  /*57a40*/  IMAD.X R29, R251, 0x1, R8, P6 ;  /* 0x00000001fb1d7824 */ /* 0x000fca00030e0608 */
[----:B------:R0:W-:Y:S04]  /*57a50*/  STL.64 [R1+0x9b8], R28 ;  /* 0x0009b81c01007387 */ /* 0x0001e80000100a00 */
[----:B------:R-:W2:Y:S01]  /*57a60*/  LDL.LU R160, [R1+0x3f8] ;  /* 0x0003f80001a07983 */ /* 0x000ea20000300800 */
[----:B------:R-:W-:Y:S01]  /*57a70*/  SHF.R.S32.HI R251, RZ, 0x1f, R184 ;  /* 0x0000001ffffb7819 */ /* 0x000fe200000114b8 */
        /* <DEDUP_REMOVED lines=17> */
[----:B--2---:R-:W-:Y:S01]  /*57b90*/  IMAD.MOV.U32 R167, RZ, RZ, R160 ;  /* 0x000000ffffa77224 */ /* 0x004fe200078e00a0 */
[----:B------:R-:W-:-:S05]  /*57ba0*/  IADD3 R160, P6, R184, R13, RZ ;  /* 0x0000000db8a07210 */ /* 0x000fca0007fde0ff */
[----:B------:R-:W-:Y:S01]  /*57bb0*/  IMAD.X R161, R251, 0x1, R12, P6 ;  /* 0x00000001fba17824 */ /* 0x000fe200030e060c */
        /* <DEDUP_REMOVED lines=25> */
[----:B------:R-:W-:-:S03]  /*57d50*/  IMAD.MOV.U32 R179, RZ, RZ, R176 ;  /* 0x000000ffffb37224 */ /* 0x000fc600078e00b0 */
[----:B------:R0:W-:Y:S01]  /*57d60*/  STL.64 [R1+0x978], R28 ;  /* 0x0009781c01007387 */ /* 0x0001e20000100a00 */
[----:B--2---:R-:W-:Y:S02]  /*57d70*/  IMAD.MOV.U32 R176, RZ, RZ, R174 ;  /* 0x000000ffffb07224 */ /* 0x004fe400078e00ae */
[----:B------:R-:W-:Y:S02]  /*57d80*/  IMAD.MOV.U32 R174, RZ, RZ, R175 ;  /* 0x000000ffffae7224 */ /* 0x000fe400078e00af */
        /* <DEDUP_REMOVED lines=14> */
[----:B------:R-:W-:Y:S01]  /*57e70*/  IMAD.MOV.U32 R179, RZ, RZ, R174 ;  /* 0x000000ffffb37224 */ /* 0x000fe200078e00ae */
[----:B------:R0:W-:Y:S01]  /*57e80*/  STL.64 [R1+0x968], R28 ;  /* 0x0009681c01007387 */ /* 0x0001e20000100a00 */
[----:B------:R-:W-:Y:S02]  /*57e90*/  IMAD.MOV.U32 R174, RZ, RZ, R159 ;  /* 0x000000ffffae7224 */ /* 0x000fe400078e009f */
[----:B--2---:R-:W-:Y:S02]  /*57ea0*/  IMAD.MOV.U32 R176, RZ, RZ, R175 ;  /* 0x000000ffffb07224 */ /* 0x004fe400078e00af */
[----:B------:R-:W-:Y:S01]  /*57eb0*/  IMAD.MOV.U32 R175, RZ, RZ, R158 ;  /* 0x000000ffffaf7224 */ /* 0x000fe200078e009e */
[----:B------:R-:W-:-:S05]  /*57ec0*/  IADD3 R158, P6, R187, R11, RZ ;  /* 0x0000000bbb9e7210 */ /* 0x000fca0007fde0ff */
[----:B------:R-:W-:Y:S01]  /*57ed0*/  IMAD.X R159, R251, 0x1, R9, P6 ;  /* 0x00000001fb9f7824 */ /* 0x000fe200030e0609 */
[----:B0-----:R-:W-:-:S05]  /*57ee0*/  IADD3 R28, P6, R187, R10, RZ ;  /* 0x0000000abb1c7210 */ /* 0x001fca0007fde0ff */
[----:B------:R-:W-:Y:S01]  /*57ef0*/  IMAD.X R29, R251, 0x1, R8, P6 ;  /* 0x00000001fb1d7824 */ /* 0x000fe200030e0608 */
[----:B------:R-:W-:Y:S01]  /*57f00*/  SHF.R.S32.HI R251, RZ, 0x1f, R186 ;  /* 0x0000001ffffb7819 */ /* 0x000fe200000114ba */
        /* <DEDUP_REMOVED lines=10> */
[----:B------:R-:W-:Y:S02]  /*57fb0*/  IMAD.X R29, R251, 0x1, R14, P6 ;  /* 0x00000001fb1d7824 */ /* 0x000fe400030e060e */
[----:B------:R-:W-:Y:S02]  /*57fc0*/  IMAD.MOV.U32 R179, RZ, RZ, R176 ;  /* 0x000000ffffb37224 */ /* 0x000fe400078e00b0 */
[----:B------:R-:W-:-:S02]  /*57fd0*/  IMAD.MOV.U32 R176, RZ, RZ, R246 ;  /* 0x000000ffffb07224 */ /* 0x000fc400078e00f6 */
[----:B------:R-:W2:Y:S04]  /*57fe0*/  LDL.LU R246, [R1+0x1124] ;  /* 0x0011240001f67983 */ /* 0x000ea80000300800 */
        /* <DEDUP_REMOVED lines=22> */
[----:B------:R-:W-:Y:S01]  /*58150*/  SHF.R.S32.HI R251, RZ, 0x1f, R193 ;  /* 0x0000001ffffb7819 */ /* 0x000fe200000114c1 */
        /* <DEDUP_REMOVED lines=8> */
[----:B------:R-:W-:Y:S01]  /*581e0*/  IADD3 R162, P6, R193, R13, RZ ;  /* 0x0000000dc1a27210 */ /* 0x000fe20007fde0ff */
[----:B------:R-:W-:Y:S02]  /*581f0*/  IMAD.MOV.U32 R187, RZ, RZ, R183 ;  /* 0x000000ffffbb7224 */ /* 0x000fe400078e00b7 */
[----:B------:R-:W-:Y:S02]  /*58200*/  IMAD.MOV.U32 R183, RZ, RZ, R179 ;  /* 0x000000ffffb77224 */ /* 0x000fe400078e00b3 */
[----:B------:R-:W-:Y:S01]  /*58210*/  IMAD.MOV.U32 R179, RZ, RZ, R177 ;  /* 0x000000ffffb37224 */ /* 0x000fe200078e00b1 */
[----:B------:R0:W-:Y:S01]  /*58220*/  STL.64 [R1+0x930], R28 ;  /* 0x0009301c01007387 */ /* 0x0001e20000100a00 */
        /* <DEDUP_REMOVED lines=9> */
[----:B---3--:R-:W-:Y:S02]  /*582c0*/  IMAD.MOV.U32 R177, RZ, RZ, R173 ;  /* 0x000000ffffb17224 */ /* 0x008fe400078e00ad */
[----:B------:R-:W-:Y:S02]  /*582d0*/  IMAD.MOV.U32 R173, RZ, RZ, R163 ;  /* 0x000000ffffad7224 */ /* 0x000fe400078e00a3 */
[----:B------:R-:W-:Y:S01]  /*582e0*/  IMAD.X R163, R251, 0x1, R12, P6 ;  /* 0x00000001fba37824 */ /* 0x000fe200030e060c */
[----:B0-----:R-:W-:-:S05]  /*582f0*/  IADD3 R28, P6, R193, R11, RZ ;  /* 0x0000000bc11c7210 */ /* 0x001fca0007fde0ff */
[----:B------:R-:W-:-:S05]  /*58300*/  IMAD.X R29, R251, 0x1, R9, P6 ;  /* 0x00000001fb1d7824 */ /* 0x000fca00030e0609 */
[----:B------:R0:W-:Y:S02]  /*58310*/  STL.64 [R1+0x920], R28 ;  /* 0x0009201c01007387 */ /* 0x0001e40000100a00 */
[----:B0-----:R-:W-:-:S05]  /*58320*/  IADD3 R28, P6, R193, R10, RZ ;  /* 0x0000000ac11c7210 */ /* 0x001fca0007fde0ff */
[----:B------:R-:W-:Y:S01]  /*58330*/  IMAD.X R29, R251, 0x1, R8, P6 ;  /* 0x00000001fb1d7824 */ /* 0x000fe200030e0608 */
[----:B------:R-:W-:-:S04]  /*58340*/  SHF.R.S32.HI R251, RZ, 0x1f, R188 ;  /* 0x0000001ffffb7819 */ /* 0x000fc800000114bc */
[----:B------:R0:W-:Y:S01]  /*58350*/  STL.64 [R1+0x918], R28 ;  /* 0x0009181c01007387 */ /* 0x0001e20000100a00 */
        /* <DEDUP_REMOVED lines=26> */
[----:B------:R-:W-:Y:S01]  /*58500*/  IMAD.MOV.U32 R187, RZ, RZ, R184 ;  /* 0x000000ffffbb7224 */ /* 0x000fe200078e00b8 */
[----:B0-----:R-:W-:-:S05]  /*58510*/  IADD3 R28, P6, R165, R11, RZ ;  /* 0x0000000ba51c7210 */ /* 0x001fca0007fde0ff */
[----:B------:R-:W-:Y:S02]  /*58520*/  IMAD.X R29, R251, 0x1, R9, P6 ;  /* 0x00000001fb1d7824 */ /* 0x000fe400030e0609 */
[----:B------:R-:W-:-:S03]  /*58530*/  IMAD.MOV.U32 R199, RZ, RZ, R188 ;  /* 0x000000ffffc77224 */ /* 0x000fc600078e00bc */
[----:B------:R0:W-:Y:S01]  /*58540*/  STL.64 [R1+0x8e0], R28 ;  /* 0x0008e01c01007387 */ /* 0x0001e20000100a00 */
[----:B------:R-:W-:Y:S02]  /*58550*/  IMAD.MOV.U32 R188, RZ, RZ, R189 ;  /* 0x000000ffffbc7224 */ /* 0x000fe400078e00bd */
[----:B------:R-:W-:-:S04]  /*58560*/  IMAD.MOV.U32 R189, RZ, RZ, R186 ;  /* 0x000000ffffbd7224 */ /* 0x000fc800078e00ba */
[----:B------:R-:W-:Y:S02]  /*58570*/  IMAD.MOV.U32 R193, RZ, RZ, R189 ;  /* 0x000000ffffc17224 */ /* 0x000fe400078e00bd */
[----:B------:R-:W-:Y:S02]  /*58580*/  IMAD.MOV.U32 R192, RZ, RZ, R188 ;  /* 0x000000ffffc07224 */ /* 0x000fe400078e00bc */
[----:B----4-:R-:W-:Y:S02]  /*58590*/  IMAD.MOV.U32 R184, RZ, RZ, R185 ;  /* 0x000000ffffb87224 */ /* 0x010fe400078e00b9 */
[----:B------:R-:W-:Y:S02]  /*585a0*/  IMAD.MOV.U32 R185, RZ, RZ, R180 ;  /* 0x000000ffffb97224 */ /* 0x000fe400078e00b4 */
[----:B------:R-:W-:Y:S02]  /*585b0*/  IMAD.MOV.U32 R180, RZ, RZ, R181 ;  /* 0x000000ffffb47224 */ /* 0x000fe400078e00b5 */
[----:B------:R-:W-:Y:S01]  /*585c0*/  IMAD.MOV.U32 R181, RZ, RZ, R164 ;  /* 0x000000ffffb57224 */ /* 0x000fe200078e00a4 */
[----:B------:R-:W-:-:S05]  /*585d0*/  IADD3 R164, P6, R165, R10, RZ ;  /* 0x0000000aa5a47210 */ /* 0x000fca0007fde0ff */
[----:B------:R-:W-:Y:S01]  /*585e0*/  IMAD.X R165, R251, 0x1, R8, P6 ;  /* 0x00000001fba57824 */ /* 0x000fe200030e0608 */
[----:B------:R-:W-:Y:S02]  /*585f0*/  SHF.R.S32.HI R251, RZ, 0x1f, R195 ;  /* 0x0000001ffffb7819 */ /* 0x000fe400000114c3 */
[----:B0-----:R-:W-:Y:S01]  /*58600*/  IADD3 R28, P6, R195, R15, RZ ;  /* 0x0000000fc31c7210 */ /* 0x001fe20007fde0ff */
[----:B------:R-:W-:Y:S02]  /*58610*/  IMAD.MOV.U32 R186, RZ, RZ, R184 ;  /* 0x000000ffffba7224 */ /* 0x000fe400078e00b8 */
[----:B------:R-:W-:Y:S02]  /*58620*/  IMAD.MOV.U32 R184, RZ, RZ, R185 ;  /* 0x000000ffffb87224 */ /* 0x000fe400078e00b9 */
[----:B------:R-:W-:Y:S02]  /*58630*/  IMAD.X R29, R251, 0x1, R14, P6 ;  /* 0x00000001fb1d7824 */ /* 0x000fe400030e060e */
[----:B------:R-:W-:-:S02]  /*58640*/  IMAD.MOV.U32 R185, RZ, RZ, R180 ;  /* 0x000000ffffb97224 */ /* 0x000fc400078e00b4 */
[----:B------:R-:W-:Y:S02]  /*58650*/  IMAD.MOV.U32 R180, RZ, RZ, R181 ;  /* 0x000000ffffb47224 */ /* 0x000fe400078e00b5 */
[----:B------:R-:W4:Y:S04]  /*58660*/  LDL.LU R181, [R1+0xf80] ;  /* 0x000f800001b57983 */ /* 0x000f280000300800 */
        /* <DEDUP_REMOVED lines=25> */
[----:B------:R-:W2:Y:S04]  /*58800*/  LDL.LU R175, [R1+0x404] ;  /* 0x0004040001af7983 */ /* 0x000ea80000300800 */
        /* <DEDUP_REMOVED lines=54> */
[----:B------:R0:W-:Y:S04]  /*58b70*/  STL.64 [R1+0x858], R28 ;  /* 0x0008581c01007387 */ /* 0x0001e80000100a00 */
[----:B------:R-:W2:Y:S01]  /*58b80*/  LDL.LU R193, [R1+0x428] ;  /* 0x0004280001c17983 */ /* 0x000ea20000300800 */
[----:B------:R-:W-:Y:S02]  /*58b90*/  IMAD.MOV.U32 R198, RZ, RZ, R195 ;  /* 0x000000ffffc67224 */ /* 0x000fe400078e00c3 */
[----:B------:R-:W-:Y:S01]  /*58ba0*/  IMAD.MOV.U32 R195, RZ, RZ, R176 ;  /* 0x000000ffffc37224 */ /* 0x000fe200078e00b0 */
[----:B------:R-:W-:Y:S01]  /*58bb0*/  SHF.R.S32.HI R251, RZ, 0x1f, R171 ;  /* 0x0000001ffffb7819 */ /* 0x000fe200000114ab */
        /* <DEDUP_REMOVED lines=19> */
[----:B------:R-:W-:-:S03]  /*58cf0*/  IMAD.MOV.U32 R194, RZ, RZ, R195 ;  /* 0x000000ffffc27224 */ /* 0x000fc600078e00c3 */
[----:B------:R0:W-:Y:S01]  /*58d00*/  STL.64 [R1+0x840], R28 ;  /* 0x0008401c01007387 */ /* 0x0001e20000100a00 */
[----:B--2---:R-:W-:Y:S02]  /*58d10*/  IMAD.MOV.U32 R192, RZ, RZ, R193 ;  /* 0x000000ffffc07224 */ /* 0x004fe400078e00c1 */
[----:B------:R-:W-:Y:S02]  /*58d20*/  IMAD.MOV.U32 R193, RZ, RZ, R188 ;  /* 0x000000ffffc17224 */ /* 0x000fe400078e00bc */
[----:B------:R-:W-:Y:S02]  /*58d30*/  IMAD.MOV.U32 R188, RZ, RZ, R189 ;  /* 0x000000ffffbc7224 */ /* 0x000fe400078e00bd */
[----:B------:R-:W-:Y:S02]  /*58d40*/  IMAD.MOV.U32 R189, RZ, RZ, R170 ;  /* 0x000000ffffbd7224 */ /* 0x000fe400078e00aa */
[----:B------:R-:W-:Y:S02]  /*58d50*/  IMAD.MOV.U32 R195, RZ, RZ, R192 ;  /* 0x000000ffffc37224 */ /* 0x000fe400078e00c0 */
[----:B------:R-:W-:-:S02]  /*58d60*/  IMAD.MOV.U32 R192, RZ, RZ, R193 ;  /* 0x000000ffffc07224 */ /* 0x000fc400078e00c1 */
[----:B------:R-:W-:Y:S02]  /*58d70*/  IMAD.MOV.U32 R193, RZ, RZ, R188 ;  /* 0x000000ffffc17224 */ /* 0x000fe400078e00bc */
[----:B------:R-:W-:Y:S02]  /*58d80*/  IMAD.MOV.U32 R188, RZ, RZ, R189 ;  /* 0x000000ffffbc7224 */ /* 0x000fe400078e00bd */
[----:B------:R-:W2:Y:S01]  /*58d90*/  LDL.LU R189, [R1+0x414] ;  /* 0x0004140001bd7983 */ /* 0x000ea20000300800 */
[----:B------:R-:W-:-:S05]  /*58da0*/  IADD3 R170, P6, R171, R10, RZ ;  /* 0x0000000aabaa7210 */ /* 0x000fca0007fde0ff */
[----:B------:R-:W-:Y:S01]  /*58db0*/  IMAD.X R171, R251, 0x1, R8, P6 ;  /* 0x00000001fbab7824 */ /* 0x000fe200030e0608 */
        /* <DEDUP_REMOVED lines=19> */
[----:B------:R-:W-:-:S03]  /*58ef0*/  IMAD.MOV.U32 R193, RZ, RZ, R188 ;  /* 0x000000ffffc17224 */ /* 0x000fc600078e00bc */
[----:B------:R0:W-:Y:S01]  /*58f00*/  STL.64 [R1+0x818], R28 ;  /* 0x0008181c01007387 */ /* 0x0001e20000100a00 */
[----:B--2---:R-:W-:Y:S02]  /*58f10*/  IMAD.MOV.U32 R188, RZ, RZ, R189 ;  /* 0x000000ffffbc7224 */ /* 0x004fe400078e00bd */
[----:B------:R-:W-:Y:S02]  /*58f20*/  IMAD.MOV.U32 R189, RZ, RZ, R184 ;  /* 0x000000ffffbd7224 */ /* 0x000fe400078e00b8 */
[----:B------:R-:W2:Y:S01]  /*58f30*/  LDL.LU R184, [R1+0xf84] ;  /* 0x000f840001b87983 */ /* 0x000ea20000300800 */
[----:B------:R-:W-:Y:S02]  /*58f40*/  SHF.R.S32.HI R251, RZ, 0x1f, R247 ;  /* 0x0000001ffffb7819 */ /* 0x000fe400000114f7 */
        /* <DEDUP_REMOVED lines=20> */
[----:B------:R-:W-:Y:S02]  /*59090*/  IMAD.X R29, R251, 0x1, R9, P6 ;  /* 0x00000001fb1d7824 */ /* 0x000fe400030e0609 */
[----:B------:R-:W-:-:S02]  /*590a0*/  IMAD.MOV.U32 R195, RZ, RZ, R192 ;  /* 0x000000ffffc37224 */ /* 0x000fc400078e00c0 */
[----:B------:R-:W-:Y:S02]  /*590b0*/  IMAD.MOV.U32 R192, RZ, RZ, R193 ;  /* 0x000000ffffc07224 */ /* 0x000fe400078e00c1 */
[----:B------:R-:W-:Y:S01]  /*590c0*/  IMAD.MOV.U32 R193, RZ, RZ, R188 ;  /* 0x000000ffffc17224 */ /* 0x000fe200078e00bc */
[----:B------:R0:W-:Y:S01]  /*590d0*/  STL.64 [R1+0x800], R28 ;  /* 0x0008001c01007387 */ /* 0x0001e20000100a00 */
        /* <DEDUP_REMOVED lines=11> */
[----:B------:R-:W-:Y:S02]  /*59190*/  IMAD.MOV.U32 R185, RZ, RZ, R174 ;  /* 0x000000ffffb97224 */ /* 0x000fe400078e00ae */
[----:B------:R-:W-:Y:S02]  /*591a0*/  IMAD.MOV.U32 R174, RZ, RZ, R175 ;  /* 0x000000ffffae7224 */ /* 0x000fe400078e00af */
[----:B------:R-:W-:Y:S02]  /*591b0*/  IMAD.MOV.U32 R188, RZ, RZ, R189 ;  /* 0x000000ffffbc7224 */ /* 0x000fe400078e00bd */
[----:B------:R-:W-:Y:S02]  /*591c0*/  IMAD.MOV.U32 R189, RZ, RZ, R174 ;  /* 0x000000ffffbd7224 */ /* 0x000fe400078e00ae */
[----:B------:R-:W2:Y:S01]  /*591d0*/  LDL.LU R174, [R1+0x1390] ;  /* 0x0013900001ae7983 */ /* 0x000ea20000300800 */
[----:B------:R-:W-:Y:S01]  /*591e0*/  IMAD.MOV.U32 R175, RZ, RZ, R246 ;  /* 0x000000ffffaf7224 */ /* 0x000fe200078e00f6 */
        /* <DEDUP_REMOVED lines=13> */
[----:B------:R-:W-:Y:S01]  /*592c0*/  IMAD.MOV.U32 R189, RZ, RZ, R182 ;  /* 0x000000ffffbd7224 */ /* 0x000fe200078e00b6 */
[----:B0-----:R-:W-:-:S05]  /*592d0*/  IADD3 R28, P6, R203, R10, RZ ;  /* 0x0000000acb1c7210 */ /* 0x001fca0007fde0ff */
[----:B------:R-:W-:Y:S02]  /*592e0*/  IMAD.X R29, R251, 0x1, R8, P6 ;  /* 0x00000001fb1d7824 */ /* 0x000fe400030e0608 */
[----:B------:R-:W-:-:S03]  /*592f0*/  IMAD.MOV.U32 R182, RZ, RZ, R183 ;  /* 0x000000ffffb67224 */ /* 0x000fc600078e00b7 */
[----:B------:R0:W-:Y:S04]  /*59300*/  STL.64 [R1+0x7d8], R28 ;  /* 0x0007d81c01007387 */ /* 0x0001e80000100a00 */
[----:B------:R-:W3:Y:S01]  /*59310*/  LDL.LU R183, [R1+0x420] ;  /* 0x0004200001b77983 */ /* 0x000ee20000300800 */
[----:B------:R-:W-:Y:S01]  /*59320*/  SHF.R.S32.HI R251, RZ, 0x1f, R205 ;  /* 0x0000001ffffb7819 */ /* 0x000fe200000114cd */
[----:B------:R-:W-:Y:S02]  /*59330*/  IMAD.MOV.U32 R203, RZ, RZ, R199 ;  /* 0x000000ffffcb7224 */ /* 0x000fe400078e00c7 */
[----:B------:R-:W-:Y:S01]  /*59340*/  IMAD.MOV.U32 R199, RZ, RZ, R193 ;  /* 0x000000ffffc77224 */ /* 0x000fe200078e00c1 */
[----:B0-----:R-:W-:Y:S01]  /*59350*/  IADD3 R28, P6, R205, R15, RZ ;  /* 0x0000000fcd1c7210 */ /* 0x001fe20007fde0ff */
[----:B------:R-:W-:-:S02]  /*59360*/  IMAD.MOV.U32 R193, RZ, RZ, R182 ;  /* 0x000000ffffc17224 */ /* 0x000fc400078e00b6 */
[----:B----4-:R-:W-:Y:S02]  /*59370*/  IMAD.MOV.U32 R182, RZ, RZ, R172 ;  /* 0x000000ffffb67224 */ /* 0x010fe400078e00ac */
        /* <DEDUP_REMOVED lines=15> */
[----:B------:R-:W-:-:S02]  /*59470*/  SHF.R.S32.HI R251, RZ, 0x1f, R208 ;  /* 0x0000001ffffb7819 */ /* 0x000fc400000114d0 */
[C---:B------:R-:W-:Y:S01]  /*59480*/  IADD3 R176, P6, R208.reuse, R15, RZ ;  /* 0x0000000fd0b07210 */ /* 0x040fe20007fde0ff */
[----:B------:R-:W-:Y:S01]  /*59490*/  IMAD.MOV.U32 R192, RZ, RZ, R189 ;  /* 0x000000ffffc07224 */ /* 0x000fe200078e00bd */
[----:B------:R0:W-:Y:S01]  /*594a0*/  STL.64 [R1+0x7b8], R28 ;  /* 0x0007b81c01007387 */ /* 0x0001e20000100a00 */
[----:B------:R-:W-:Y:S02]  /*594b0*/  IMAD.MOV.U32 R189, RZ, RZ, R177 ;  /* 0x000000ffffbd7224 */ /* 0x000fe400078e00b1 */
[C---:B------:R-:W-:Y:S02]  /*594c0*/  IMAD.X R177, R251.reuse, 0x1, R14, P6 ;  /* 0x00000001fbb17824 */ /* 0x040fe400030e060e */
[----:B------:R-:W-:Y:S01]  /*594d0*/  IMAD.MOV.U32 R204, RZ, RZ, R203 ;  /* 0x000000ffffcc7224 */ /* 0x000fe200078e00cb */
[----:B0-----:R-:W-:Y:S01]  /*594e0*/  IADD3 R28, P6, R208, R13, RZ ;  /* 0x0000000dd01c7210 */ /* 0x001fe20007fde0ff */
[----:B------:R-:W-:Y:S02]  /*594f0*/  IMAD.MOV.U32 R203, RZ, RZ, R193 ;  /* 0x000000ffffcb7224 */ /* 0x000fe400078e00c1 */
[----:B------:R-:W4:Y:S02]  /*59500*/  LDL.LU R193, [R1+0x11e8] ;  /* 0x0011e80001c17983 */ /* 0x000f240000300800 */
[----:B------:R-:W-:-:S05]  /*59510*/  IMAD.X R29, R251, 0x1, R12, P6 ;  /* 0x00000001fb1d7824 */ /* 0x000fca00030e060c */
[----:B------:R0:W-:Y:S02]  /*59520*/  STL.64 [R1+0x7a8], R28 ;  /* 0x0007a81c01007387 */ /* 0x0001e40000100a00 */
[----:B0-----:R-:W-:-:S05]  /*59530*/  IADD3 R28, P6, R208, R11, RZ ;  /* 0x0000000bd01c7210 */ /* 0x001fca0007fde0ff */
[----:B------:R-:W-:-:S05]  /*59540*/  IMAD.X R29, R251, 0x1, R9, P6 ;  /* 0x00000001fb1d7824 */ /* 0x000fca00030e0609 */
[----:B------:R0:W-:Y:S01]  /*59550*/  STL.64 [R1+0x7a0], R28 ;  /* 0x0007a01c01007387 */ /* 0x0001e20000100a00 */
[----:B------:R-:W-:Y:S01]  /*59560*/  IMAD.MOV.U32 R225, RZ, RZ, R204 ;  /* 0x000000ffffe17224 */ /* 0x000fe200078e00cc */
        /* <DEDUP_REMOVED lines=54> */
[----:B------:R-:W-:Y:S01]  /*598d0*/  IMAD.MOV.U32 R194, RZ, RZ, R188 ;  /* 0x000000ffffc27224 */ /* 0x000fe200078e00bc */
[----:B------:R-:W-:Y:S01]  /*598e0*/  SHF.R.S32.HI R251, RZ, 0x1f, R209 ;  /* 0x0000001ffffb7819 */ /* 0x000fe200000114d1 */
[----:B------:R-:W-:Y:S02]  /*598f0*/  IMAD.MOV.U32 R188, RZ, RZ, R184 ;  /* 0x000000ffffbc7224 */ /* 0x000fe400078e00b8 */
[----:B------:R-:W-:Y:S01]  /*59900*/  IMAD.MOV.U32 R206, RZ, RZ, R204 ;  /* 0x000000ffffce7224 */ /* 0x000fe200078e00cc */
[----:B------:R-:W4:Y:S01]  /*59910*/  LDL.LU R184, [R1+0x1120] ;  /* 0x0011200001b87983 */ /* 0x000f220000300800 */
[----:B------:R-:W-:Y:S01]  /*59920*/  IMAD.MOV.U32 R204, RZ, RZ, R203 ;  /* 0x000000ffffcc7224 */ /* 0x000fe200078e00cb */
[----:B0-----:R-:W-:Y:S01]  /*59930*/  IADD3 R28, P6, R209, R15, RZ ;  /* 0x0000000fd11c7210 */ /* 0x001fe20007fde0ff */
[----:B------:R-:W-:-:S02]  /*59940*/  IMAD.MOV.U32 R203, RZ, RZ, R188 ;  /* 0x000000ffffcb7224 */ /* 0x000fc400078e00bc */
[----:B--2---:R-:W-:Y:S02]  /*59950*/  IMAD.MOV.U32 R188, RZ, RZ, R174 ;  /* 0x000000ffffbc7224 */ /* 0x004fe400078e00ae */
[----:B------:R-:W-:Y:S01]  /*59960*/  IMAD.X R29, R251, 0x1, R14, P6 ;  /* 0x00000001fb1d7824 */ /* 0x000fe200030e060e */
[----:B------:R-:W-:Y:S01]  /*59970*/  IADD3 R174, P6, R209, R13, RZ ;  /* 0x0000000dd1ae7210 */ /* 0x000fe20007fde0ff */
        /* <DEDUP_REMOVED lines=16> */
[----:B------:R-:W-:Y:S01]  /*59a80*/  IADD3 R178, P6, R225, R15, RZ ;  /* 0x0000000fe1b27210 */ /* 0x000fe20007fde0ff */
[----:B------:R-:W-:Y:S02]  /*59a90*/  IMAD.MOV.U32 R202, RZ, RZ, R201 ;  /* 0x000000ffffca7224 */ /* 0x000fe400078e00c9 */
[----:B------:R-:W-:Y:S01]  /*59aa0*/  IMAD.MOV.U32 R201, RZ, RZ, R199 ;  /* 0x000000ffffc97224 */ /* 0x000fe200078e00c7 */
[----:B------:R0:W-:Y:S01]  /*59ab0*/  STL.64 [R1+0x738], R28 ;  /* 0x0007381c01007387 */ /* 0x0001e20000100a00 */
[----:B---3--:R-:W-:Y:S02]  /*59ac0*/  IMAD.MOV.U32 R199, RZ, RZ, R179 ;  /* 0x000000ffffc77224 */ /* 0x008fe400078e00b3 */
[----:B------:R-:W-:Y:S02]  /*59ad0*/  IMAD.X R179, R251, 0x1, R14, P6 ;  /* 0x00000001fbb37824 */ /* 0x000fe400030e060e */
[----:B------:R-:W-:Y:S01]  /*59ae0*/  IMAD.MOV.U32 R208, RZ, RZ, R207 ;  /* 0x000000ffffd07224 */ /* 0x000fe200078e00cf */
[----:B0-----:R-:W-:Y:S01]  /*59af0*/  IADD3 R28, P6, R225, R13, RZ ;  /* 0x0000000de11c7210 */ /* 0x001fe20007fde0ff */
[----:B------:R-:W-:-:S02]  /*59b00*/  IMAD.MOV.U32 R207, RZ, RZ, R203 ;  /* 0x000000ffffcf7224 */ /* 0x000fc400078e00cb */
[----:B------:R-:W2:Y:S02]  /*59b10*/  LDL.LU R203, [R1+0x434] ;  /* 0x0004340001cb7983 */ /* 0x000ea40000300800 */
        /* <DEDUP_REMOVED lines=34> */
[----:B------:R0:W-:Y:S04]  /*59d40*/  STL.64 [R1+0x6f8], R28 ;  /* 0x0006f81c01007387 */ /* 0x0001e80000100a00 */
[----:B------:R-:W4:Y:S01]  /*59d50*/  LDL.LU R205, [R1+0x43c] ;  /* 0x00043c0001cd7983 */ /* 0x000f220000300800 */
[----:B------:R-:W-:-:S02]  /*59d60*/  SHF.R.S32.HI R251, RZ, 0x1f, R210 ;  /* 0x0000001ffffb7819 */ /* 0x000fc400000114d2 */
        /* <DEDUP_REMOVED lines=15> */
[----:B------:R-:W-:-:S03]  /*59e60*/  IMAD.MOV.U32 R207, RZ, RZ, R204 ;  /* 0x000000ffffcf7224 */ /* 0x000fc600078e00cc */
[----:B------:R0:W-:Y:S01]  /*59e70*/  STL.64 [R1+0x6d8], R28 ;  /* 0x0006d81c01007387 */ /* 0x0001e20000100a00 */
[----:B----4-:R-:W-:Y:S02]  /*59e80*/  IMAD.MOV.U32 R204, RZ, RZ, R205 ;  /* 0x000000ffffcc7224 */ /* 0x010fe400078e00cd */
[----:B------:R-:W-:Y:S02]  /*59e90*/  IMAD.MOV.U32 R205, RZ, RZ, R198 ;  /* 0x000000ffffcd7224 */ /* 0x000fe400078e00c6 */
[----:B------:R-:W4:Y:S01]  /*59ea0*/  LDL.LU R198, [R1+0x14c4] ;  /* 0x0014c40001c67983 */ /* 0x000f220000300800 */
[----:B------:R-:W-:Y:S02]  /*59eb0*/  SHF.R.S32.HI R251, RZ, 0x1f, R212 ;  /* 0x0000001ffffb7819 */ /* 0x000fe400000114d4 */
[----:B0-----:R-:W-:Y:S01]  /*59ec0*/  IADD3 R28, P6, R212, R15, RZ ;  /* 0x0000000fd41c7210 */ /* 0x001fe20007fde0ff */
[----:B------:R-:W-:Y:S02]  /*59ed0*/  IMAD.MOV.U32 R210, RZ, RZ, R209 ;  /* 0x000000ffffd27224 */ /* 0x000fe400078e00d1 */
[----:B------:R-:W-:-:S02]  /*59ee0*/  IMAD.MOV.U32 R209, RZ, RZ, R207 ;  /* 0x000000ffffd17224 */ /* 0x000fc400078e00cf */
[----:B------:R-:W-:Y:S02]  /*59ef0*/  IMAD.X R29, R251, 0x1, R14, P6 ;  /* 0x00000001fb1d7824 */ /* 0x000fe400030e060e */
        /* <DEDUP_REMOVED lines=12> */
[----:B----4-:R-:W-:-:S02]  /*59fc0*/  IMAD.MOV.U32 R205, RZ, RZ, R198 ;  /* 0x000000ffffcd7224 */ /* 0x010fc400078e00c6 */
[----:B------:R-:W-:Y:S02]  /*59fd0*/  IMAD.MOV.U32 R198, RZ, RZ, R181 ;  /* 0x000000ffffc67224 */ /* 0x000fe400078e00b5 */
[----:B------:R-:W-:Y:S01]  /*59fe0*/  IMAD.X R181, R251, 0x1, R12, P6 ;  /* 0x00000001fbb57824 */ /* 0x000fe200030e060c */
[----:B0-----:R-:W-:-:S05]  /*59ff0*/  IADD3 R28, P6, R212, R11, RZ ;  /* 0x0000000bd41c7210 */ /* 0x001fca0007fde0ff */
[----:B------:R-:W-:-:S05]  /*5a000*/  IMAD.X R29, R251, 0x1, R9, P6 ;  /* 0x00000001fb1d7824 */ /* 0x000fca00030e0609 */
[----:B------:R0:W-:Y:S01]  /*5a010*/  STL.64 [R1+0x6c0], R28 ;  /* 0x0006c01c01007387 */ /* 0x0001e20000100a00 */
[----:B------:R-:W-:Y:S01]  /*5a020*/  IMAD.MOV.U32 R207, RZ, RZ, R198 ;  /* 0x000000ffffcf7224 */ /* 0x000fe200078e00c6 */
[----:B0-----:R-:W-:-:S05]  /*5a030*/  IADD3 R28, P6, R212, R10, RZ ;  /* 0x0000000ad41c7210 */ /* 0x001fca0007fde0ff */
[----:B------:R-:W-:-:S05]  /*5a040*/  IMAD.X R29, R251, 0x1, R8, P6 ;  /* 0x00000001fb1d7824 */ /* 0x000fca00030e0608 */
[----:B------:R0:W-:Y:S04]  /*5a050*/  STL.64 [R1+0x6b8], R28 ;  /* 0x0006b81c01007387 */ /* 0x0001e80000100a00 */
[----:B------:R-:W4:Y:S01]  /*5a060*/  LDL.LU R198, [R1+0x58] ;  /* 0x0000580001c67983 */ /* 0x000f220000300800 */
        /* <DEDUP_REMOVED lines=10> */
[----:B----4-:R-:W-:Y:S02]  /*5a110*/  IMAD.MOV.U32 R207, RZ, RZ, R198 ;  /* 0x000000ffffcf7224 */ /* 0x010fe400078e00c6 */
[----:B------:R-:W-:Y:S01]  /*5a120*/  IMAD.MOV.U32 R198, RZ, RZ, R184 ;  /* 0x000000ffffc67224 */ /* 0x000fe200078e00b8 */
[----:B------:R-:W-:-:S05]  /*5a130*/  IADD3 R184, P6, R228, R13, RZ ;  /* 0x0000000de4b87210 */ /* 0x000fca0007fde0ff */
[----:B------:R-:W-:Y:S01]  /*5a140*/  IMAD.X R185, R251, 0x1, R12, P6 ;  /* 0x00000001fbb97824 */ /* 0x000fe200030e060c */
[----:B0-----:R-:W-:-:S05]  /*5a150*/  IADD3 R28, P6, R228, R11, RZ ;  /* 0x0000000be41c7210 */ /* 0x001fca0007fde0ff */
[----:B------:R-:W-:-:S05]  /*5a160*/  IMAD.X R29, R251, 0x1, R9, P6 ;  /* 0x00000001fb1d7824 */ /* 0x000fca00030e0609 */
[----:B------:R0:W-:Y:S02]  /*5a170*/  STL.64 [R1+0x6a0], R28 ;  /* 0x0006a01c01007387 */ /* 0x0001e40000100a00 */
[----:B0-----:R-:W-:-:S05]  /*5a180*/  IADD3 R28, P6, R228, R10, RZ ;  /* 0x0000000ae41c7210 */ /* 0x001fca0007fde0ff */
[----:B------:R-:W-:Y:S01]  /*5a190*/  IMAD.X R29, R251, 0x1, R8, P6 ;  /* 0x00000001fb1d7824 */ /* 0x000fe200030e0608 */
[----:B------:R-:W-:Y:S02]  /*5a1a0*/  SHF.R.S32.HI R251, RZ, 0x1f, R229 ;  /* 0x0000001ffffb7819 */ /* 0x000fe400000114e5 */
[----:B------:R-:W-:Y:S02]  /*5a1b0*/  IADD3 R30, P6, R229, R15, RZ ;  /* 0x0000000fe51e7210 */ /* 0x000fe40007fde0ff */
[----:B------:R0:W-:Y:S03]  /*5a1c0*/  STL.64 [R1+0x698], R28 ;  /* 0x0006981c01007387 */ /* 0x0001e60000100a00 */
[----:B------:R-:W-:Y:S02]  /*5a1d0*/  IMAD.X R31, R251, 0x1, R14, P6 ;  /* 0x00000001fb1f7824 */ /* 0x000fe400030e060e */
[----:B0-----:R-:W-:-:S02]  /*5a1e0*/  IMAD.MOV.U32 R29, RZ, RZ, R252 ;  /* 0x000000ffff1d7224 */ /* 0x001fc400078e00fc */
[----:B------:R-:W-:Y:S02]  /*5a1f0*/  IMAD.MOV.U32 R252, RZ, RZ, R212 ;  /* 0x000000fffffc7224 */ /* 0x000fe400078e00d4 */
[----:B------:R-:W-:Y:S02]  /*5a200*/  IMAD.MOV.U32 R212, RZ, RZ, R213 ;  /* 0x000000ffffd47224 */ /* 0x000fe400078e00d5 */
[----:B------:R-:W-:Y:S02]  /*5a210*/  IMAD.MOV.U32 R213, RZ, RZ, R210 ;  /* 0x000000ffffd57224 */ /* 0x000fe400078e00d2 */
[----:B------:R-:W-:Y:S02]  /*5a220*/  IMAD.MOV.U32 R210, RZ, RZ, R206 ;  /* 0x000000ffffd27224 */ /* 0x000fe400078e00ce */
[----:B------:R-:W-:Y:S02]  /*5a230*/  IMAD.MOV.U32 R206, RZ, RZ, R202 ;  /* 0x000000ffffce7224 */ /* 0x000fe400078e00ca */
[----:B------:R-:W-:-:S02]  /*5a240*/  IMAD.MOV.U32 R202, RZ, RZ, R188 ;  /* 0x000000ffffca7224 */ /* 0x000fc400078e00bc */
        /* <DEDUP_REMOVED lines=11> */
[----:B------:R0:W-:Y:S02]  /*5a300*/  STL.64 [R1+0x678], R30 ;  /* 0x0006781e01007387 */ /* 0x0001e40000100a00 */
[----:B0-----:R-:W-:-:S05]  /*5a310*/  IADD3 R30, P6, R225, R15, RZ ;  /* 0x0000000fe11e7210 */ /* 0x001fca0007fde0ff */
[----:B------:R-:W-:Y:S02]  /*5a320*/  IMAD.X R31, R251, 0x1, R14, P6 ;  /* 0x00000001fb1f7824 */ /* 0x000fe400030e060e */
[----:B------:R-:W-:-:S03]  /*5a330*/  IMAD.MOV.U32 R228, RZ, RZ, R214 ;  /* 0x000000ffffe47224 */ /* 0x000fc600078e00d6 */
[----:B------:R0:W-:Y:S01]  /*5a340*/  STL.64 [R1+0x670], R30 ;  /* 0x0006701e01007387 */ /* 0x0001e20000100a00 */
[----:B------:R-:W-:Y:S02]  /*5a350*/  IMAD.MOV.U32 R214, RZ, RZ, R212 ;  /* 0x000000ffffd67224 */ /* 0x000fe400078e00d4 */
[----:B--2---:R-:W-:Y:S02]  /*5a360*/  IMAD.MOV.U32 R212, RZ, RZ, R203 ;  /* 0x000000ffffd47224 */ /* 0x004fe400078e00cb */
        /* <DEDUP_REMOVED lines=13> */
[----:B------:R-:W-:Y:S01]  /*5a440*/  IMAD.X R31, R251, 0x1, R8, P6 ;  /* 0x00000001fb1f7824 */ /* 0x000fe200030e0608 */
[----:B------:R-:W-:-:S04]  /*5a450*/  SHF.R.S32.HI R251, RZ, 0x1f, R224 ;  /* 0x0000001ffffb7819 */ /* 0x000fc800000114e0 */
[----:B------:R0:W-:Y:S01]  /*5a460*/  STL.64 [R1+0x658], R30 ;  /* 0x0006581e01007387 */ /* 0x0001e20000100a00 */
[----:B------:R-:W-:Y:S02]  /*5a470*/  IMAD.MOV.U32 R225, RZ, RZ, R214 ;  /* 0x000000ffffe17224 */ /* 0x000fe400078e00d6 */
[----:B------:R-:W-:Y:S02]  /*5a480*/  IMAD.MOV.U32 R214, RZ, RZ, R215 ;  /* 0x000000ffffd67224 */ /* 0x000fe400078e00d7 */
[----:B------:R-:W-:Y:S01]  /*5a490*/  IMAD.MOV.U32 R215, RZ, RZ, R212 ;  /* 0x000000ffffd77224 */ /* 0x000fe200078e00d4 */
[----:B0-----:R-:W-:Y:S01]  /*5a4a0*/  IADD3 R30, P6, R224, R15, RZ ;  /* 0x0000000fe01e7210 */ /* 0x001fe20007fde0ff */
[----:B------:R-:W-:-:S04]  /*5a4b0*/  IMAD.MOV.U32 R212, RZ, RZ, R192 ;  /* 0x000000ffffd47224 */ /* 0x000fc800078e00c0 */
[----:B------:R-:W-:Y:S02]  /*5a4c0*/  IMAD.X R31, R251, 0x1, R14, P6 ;  /* 0x00000001fb1f7824 */ /* 0x000fe400030e060e */
[----:B---3--:R-:W-:Y:S02]  /*5a4d0*/  IMAD.MOV.U32 R192, RZ, RZ, R248 ;  /* 0x000000ffffc07224 */ /* 0x008fe400078e00f8 */
        /* <DEDUP_REMOVED lines=11> */
[----:B------:R-:W-:Y:S01]  /*5a590*/  SHF.R.S32.HI R251, RZ, 0x1f, R29 ;  /* 0x0000001ffffb7819 */ /* 0x000fe2000001141d */
[----:B------:R-:W-:Y:S01]  /*5a5a0*/  IMAD.MOV.U32 R28, RZ, RZ, R252 ;  /* 0x000000ffff1c7224 */ /* 0x000fe200078e00fc */
[----:B------:R-:W-:Y:S01]  /*5a5b0*/  IADD3 R36, P6, R29, R15, RZ ;  /* 0x0000000f1d247210 */ /* 0x000fe20007fde0ff */
[----:B0-----:R-:W-:Y:S02]  /*5a5c0*/  IMAD.MOV.U32 R31, RZ, RZ, R225 ;  /* 0x000000ffff1f7224 */ /* 0x001fe400078e00e1 */
        /* <DEDUP_REMOVED lines=14> */
[----:B------:R-:W3:Y:S01]  /*5a6b0*/  LDL.LU R200, [R1+0x145c] ;  /* 0x00145c0001c87983 */ /* 0x000ee20000300800 */
[----:B------:R-:W-:Y:S02]  /*5a6c0*/  IMAD.MOV.U32 R208, RZ, RZ, R187 ;  /* 0x000000ffffd07224 */ /* 0x000fe400078e00bb */
[----:B------:R-:W-:Y:S01]  /*5a6d0*/  IMAD.X R187, R251, 0x1, R12, P6 ;  /* 0x00000001fbbb7824 */ /* 0x000fe200030e060c */
[----:B------:R0:W-:Y:S02]  /*5a6e0*/  STL.64 [R1+0x630], R36 ;  /* 0x0006302401007387 */ /* 0x0001e40000100a00 */
        /* <DEDUP_REMOVED lines=9> */
[----:B------:R-:W-:Y:S01]  /*5a780*/  IMAD.MOV.U32 R214, RZ, RZ, R212 ;  /* 0x000000ffffd67224 */ /* 0x000fe200078e00d4 */
        /* <DEDUP_REMOVED lines=39> */
[----:B----4-:R-:W-:Y:S02]  /*5aa00*/  IMAD.MOV.U32 R213, RZ, RZ, R209 ;  /* 0x000000ffffd57224 */ /* 0x010fe400078e00d1 */
[----:B------:R-:W-:Y:S02]  /*5aa10*/  IMAD.MOV.U32 R209, RZ, RZ, R207 ;  /* 0x000000ffffd17224 */ /* 0x000fe400078e00cf */
[----:B------:R-:W-:Y:S02]  /*5aa20*/  IMAD.MOV.U32 R207, RZ, RZ, R198 ;  /* 0x000000ffffcf7224 */ /* 0x000fe400078e00c6 */
[----:B------:R-:W4:Y:S04]  /*5aa30*/  LDL.LU R198, [R1+0x1188] ;  /* 0x0011880001c67983 */ /* 0x000f280000300800 */
        /* <DEDUP_REMOVED lines=12> */
[----:B------:R-:W-:Y:S01]  /*5ab00*/  IMAD.X R189, R251, 0x1, R8, P6 ;  /* 0x00000001fbbd7824 */ /* 0x000fe200030e0608 */
[----:B------:R-:W-:Y:S01]  /*5ab10*/  SHF.R.S32.HI R251, RZ, 0x1f, R31 ;  /* 0x0000001ffffb7819 */ /* 0x000fe2000001141f */
[----:B------:R-:W-:Y:S02]  /*5ab20*/  IMAD.MOV.U32 R224, RZ, RZ, R212 ;  /* 0x000000ffffe07224 */ /* 0x000fe400078e00d4 */
[----:B------:R-:W-:Y:S01]  /*5ab30*/  IMAD.MOV.U32 R212, RZ, RZ, R213 ;  /* 0x000000ffffd47224 */ /* 0x000fe200078e00d5 */
[----:B0-----:R-:W-:Y:S01]  /*5ab40*/  IADD3 R38, P6, R31, R15, RZ ;  /* 0x0000000f1f267210 */ /* 0x001fe20007fde0ff */
[----:B------:R-:W-:Y:S02]  /*5ab50*/  IMAD.MOV.U32 R213, RZ, RZ, R206 ;  /* 0x000000ffffd57224 */ /* 0x000fe400078e00ce */
[----:B------:R-:W3:Y:S02]  /*5ab60*/  LDL.LU R206, [R1+0x13f0] ;  /* 0x0013f00001ce7983 */ /* 0x000ee40000300800 */
[----:B------:R-:W-:-:S05]  /*5ab70*/  IMAD.X R39, R251, 0x1, R14, P6 ;  /* 0x00000001fb277824 */ /* 0x000fca00030e060e */
[----:B------:R0:W-:Y:S02]  /*5ab80*/  STL.64 [R1+0x5d0], R38 ;  /* 0x0005d02601007387 */ /* 0x0001e40000100a00 */
[----:B0-----:R-:W-:-:S05]  /*5ab90*/  IADD3 R38, P6, R31, R13, RZ ;  /* 0x0000000d1f267210 */ /* 0x001fca0007fde0ff */
[----:B------:R-:W-:-:S05]  /*5aba0*/  IMAD.X R39, R251, 0x1, R12, P6 ;  /* 0x00000001fb277824 */ /* 0x000fca00030e060c */
[----:B------:R0:W-:Y:S02]  /*5abb0*/  STL.64 [R1+0x5c8], R38 ;  /* 0x0005c82601007387 */ /* 0x0001e40000100a00 */
[----:B0-----:R-:W-:-:S05]  /*5abc0*/  IADD3 R38, P6, R31, R11, RZ ;  /* 0x0000000b1f267210 */ /* 0x001fca0007fde0ff */
[----:B------:R-:W-:Y:S01]  /*5abd0*/  IMAD.X R39, R251, 0x1, R9, P6 ;  /* 0x00000001fb277824 */ /* 0x000fe200030e0609 */
[----:B------:R-:W-:-:S05]  /*5abe0*/  IADD3 R30, P6, R31, R10, RZ ;  /* 0x0000000a1f1e7210 */ /* 0x000fca0007fde0ff */
[----:B------:R-:W-:Y:S01]  /*5abf0*/  IMAD.X R31, R251, 0x1, R8, P6 ;  /* 0x00000001fb1f7824 */ /* 0x000fe200030e0608 */
[----:B------:R-:W-:Y:S01]  /*5ac00*/  STL.64 [R1+0x5c0], R38 ;  /* 0x0005c02601007387 */ /* 0x000fe20000100a00 */
[----:B------:R-:W-:-:S03]  /*5ac10*/  SHF.R.S32.HI R251, RZ, 0x1f, R249 ;  /* 0x0000001ffffb7819 */ /* 0x000fc600000114f9 */
[----:B------:R0:W-:Y:S01]  /*5ac20*/  STL.64 [R1+0x5b8], R30 ;  /* 0x0005b81e01007387 */ /* 0x0001e20000100a00 */
[----:B------:R-:W-:Y:S02]  /*5ac30*/  IMAD.MOV.U32 R252, RZ, RZ, R224 ;  /* 0x000000fffffc7224 */ /* 0x000fe400078e00e0 */
        /* <DEDUP_REMOVED lines=8> */
[----:B------:R-:W-:Y:S02]  /*5acc0*/  IMAD.X R31, R251, 0x1, R12, P6 ;  /* 0x00000001fb1f7824 */ /* 0x000fe400030e060c */
[----:B------:R-:W-:-:S03]  /*5acd0*/  IMAD.MOV.U32 R228, RZ, RZ, R224 ;  /* 0x000000ffffe47224 */ /* 0x000fc600078e00e0 */
[----:B------:R0:W-:Y:S01]  /*5ace0*/  STL.64 [R1+0x5a8], R30 ;  /* 0x0005a81e01007387 */ /* 0x0001e20000100a00 */
[----:B--2---:R-:W-:Y:S02]  /*5acf0*/  IMAD.MOV.U32 R224, RZ, RZ, R248 ;  /* 0x000000ffffe07224 */ /* 0x004fe400078e00f8 */
[----:B------:R-:W-:Y:S02]  /*5ad00*/  IMAD.MOV.U32 R38, RZ, RZ, R230 ;  /* 0x000000ffff267224 */ /* 0x000fe400078e00e6 */
        /* <DEDUP_REMOVED lines=9> */
[----:B------:R-:W2:Y:S01]  /*5ada0*/  LDL.LU R224, [R1+0x458] ;  /* 0x0004580001e07983 */ /* 0x000ea20000300800 */
[----:B------:R-:W-:Y:S01]  /*5adb0*/  IADD3 R192, P6, R249, R11, RZ ;  /* 0x0000000bf9c07210 */ /* 0x000fe20007fde0ff */
[----:B------:R-:W-:-:S04]  /*5adc0*/  IMAD.MOV.U32 R252, RZ, RZ, R193 ;  /* 0x000000fffffc7224 */ /* 0x000fc800078e00c1 */
[----:B------:R-:W-:Y:S01]  /*5add0*/  IMAD.X R193, R251, 0x1, R9, P6 ;  /* 0x00000001fbc17824 */ /* 0x000fe200030e0609 */
[----:B------:R-:W-:-:S05]  /*5ade0*/  IADD3 R248, P6, R249, R10, RZ ;  /* 0x0000000af9f87210 */ /* 0x000fca0007fde0ff */
[----:B------:R-:W-:Y:S01]  /*5adf0*/  IMAD.X R249, R251, 0x1, R8, P6 ;  /* 0x00000001fbf97824 */ /* 0x000fe200030e0608 */
[----:B------:R-:W-:Y:S02]  /*5ae00*/  SHF.R.S32.HI R251, RZ, 0x1f, R37 ;  /* 0x0000001ffffb7819 */ /* 0x000fe40000011425 */
[----:B------:R-:W-:-:S05]  /*5ae10*/  IADD3 R42, P6, R37, R15, RZ ;  /* 0x0000000f252a7210 */ /* 0x000fca0007fde0ff */
        /* <DEDUP_REMOVED lines=22> */
[----:B------:R-:W-:-:S04]  /*5af80*/  IMAD.MOV.U32 R231, RZ, RZ, R228 ;  /* 0x000000ffffe77224 */ /* 0x000fc800078e00e4 */
[----:B------:R-:W-:Y:S02]  /*5af90*/  IMAD.X R37, R251, 0x1, R8, P6 ;  /* 0x00000001fb257824 */ /* 0x000fe400030e0608 */
[----:B------:R-:W-:-:S03]  /*5afa0*/  IMAD.MOV.U32 R228, RZ, RZ, R229 ;  /* 0x000000ffffe47224 */ /* 0x000fc600078e00e5 */
[----:B------:R0:W-:Y:S01]  /*5afb0*/  STL.64 [R1+0x558], R36 ;  /* 0x0005582401007387 */ /* 0x0001e20000100a00 */
[----:B--2---:R-:W-:Y:S02]  /*5afc0*/  IMAD.MOV.U32 R229, RZ, RZ, R224 ;  /* 0x000000ffffe57224 */ /* 0x004fe400078e00e0 */
[----:B------:R-:W-:Y:S02]  /*5afd0*/  IMAD.MOV.U32 R224, RZ, RZ, R225 ;  /* 0x000000ffffe07224 */ /* 0x000fe400078e00e1 */
[----:B------:R-:W2:Y:S01]  /*5afe0*/  LDL.LU R225, [R1+0x10d0] ;  /* 0x0010d00001e17983 */ /* 0x000ea20000300800 */
        /* <DEDUP_REMOVED lines=11> */
[----:B0-----:R-:W-:Y:S02]  /*5b0a0*/  IMAD.MOV.U32 R36, RZ, RZ, R230 ;  /* 0x000000ffff247224 */ /* 0x001fe400078e00e6 */
[----:B------:R-:W-:Y:S02]  /*5b0b0*/  IMAD.MOV.U32 R230, RZ, RZ, R229 ;  /* 0x000000ffffe67224 */ /* 0x000fe400078e00e5 */
[----:B------:R-:W-:Y:S01]  /*5b0c0*/  IMAD.MOV.U32 R229, RZ, RZ, R194 ;  /* 0x000000ffffe57224 */ /* 0x000fe200078e00c2 */
[----:B------:R-:W-:Y:S01]  /*5b0d0*/  IADD3 R194, P6, R41, R11, RZ ;  /* 0x0000000b29c27210 */ /* 0x000fe20007fde0ff */
[----:B------:R-:W-:Y:S02]  /*5b0e0*/  IMAD.MOV.U32 R37, RZ, RZ, R231 ;  /* 0x000000ffff257224 */ /* 0x000fe400078e00e7 */
[----:B------:R-:W-:-:S02]  /*5b0f0*/  IMAD.MOV.U32 R231, RZ, RZ, R224 ;  /* 0x000000ffffe77224 */ /* 0x000fc400078e00e0 */
[----:B--2---:R-:W-:Y:S02]  /*5b100*/  IMAD.MOV.U32 R224, RZ, RZ, R225 ;  /* 0x000000ffffe07224 */ /* 0x004fe400078e00e1 */
[----:B------:R-:W-:Y:S02]  /*5b110*/  IMAD.MOV.U32 R225, RZ, RZ, R195 ;  /* 0x000000ffffe17224 */ /* 0x000fe400078e00c3 */
[----:B------:R-:W-:Y:S01]  /*5b120*/  IMAD.X R195, R251, 0x1, R9, P6 ;  /* 0x00000001fbc37824 */ /* 0x000fe200030e0609 */
[----:B------:R-:W-:-:S05]  /*5b130*/  IADD3 R42, P6, R41, R10, RZ ;  /* 0x0000000a292a7210 */ /* 0x000fca0007fde0ff */
        /* <DEDUP_REMOVED lines=11> */
[----:B----4-:R-:W-:Y:S02]  /*5b1f0*/  IMAD.MOV.U32 R212, RZ, RZ, R198 ;  /* 0x000000ffffd47224 */ /* 0x010fe400078e00c6 */
        /* <DEDUP_REMOVED lines=67> */
[----:B0-----:R-:W-:Y:S02]  /*5b630*/  IMAD.MOV.U32 R39, RZ, RZ, R40 ;  /* 0x000000ffff277224 */ /* 0x001fe400078e0028 */
[----:B------:R-:W-:Y:S02]  /*5b640*/  IMAD.MOV.U32 R40, RZ, RZ, R41 ;  /* 0x000000ffff287224 */ /* 0x000fe400078e0029 */
[----:B------:R-:W-:Y:S02]  /*5b650*/  IMAD.MOV.U32 R41, RZ, RZ, R36 ;  /* 0x000000ffff297224 */ /* 0x000fe400078e0024 */
[----:B------:R-:W-:Y:S02]  /*5b660*/  IMAD.MOV.U32 R36, RZ, RZ, R37 ;  /* 0x000000ffff247224 */ /* 0x000fe400078e0025 */
[----:B------:R-:W-:-:S02]  /*5b670*/  IMAD.MOV.U32 R37, RZ, RZ, R228 ;  /* 0x000000ffff257224 */ /* 0x000fc400078e00e4 */
[----:B------:R-:W-:Y:S02]  /*5b680*/  IMAD.MOV.U32 R228, RZ, RZ, R208 ;  /* 0x000000ffffe47224 */ /* 0x000fe400078e00d0 */
[----:B---3--:R-:W-:Y:S01]  /*5b690*/  IMAD.MOV.U32 R208, RZ, RZ, R200 ;  /* 0x000000ffffd07224 */ /* 0x008fe200078e00c8 */
[----:B------:R-:W-:-:S05]  /*5b6a0*/  IADD3 R200, P6, R201, R10, RZ ;  /* 0x0000000ac9c87210 */ /* 0x000fca0007fde0ff */
[----:B------:R-:W-:Y:S01]  /*5b6b0*/  IMAD.X R201, R251, 0x1, R8, P6 ;  /* 0x00000001fbc97824 */ /* 0x000fe200030e0608 */
[----:B------:R-:W-:Y:S02]  /*5b6c0*/  SHF.R.S32.HI R251, RZ, 0x1f, R56 ;  /* 0x0000001ffffb7819 */ /* 0x000fe40000011438 */
[----:B------:R-:W-:Y:S01]  /*5b6d0*/  IADD3 R58, P6, R56, R15, RZ ;  /* 0x0000000f383a7210 */ /* 0x000fe20007fde0ff */
[----:B------:R-:W-:Y:S02]  /*5b6e0*/  IMAD.MOV.U32 R42, RZ, RZ, R39 ;  /* 0x000000ffff2a7224 */ /* 0x000fe400078e0027 */
[----:B------:R-:W-:Y:S02]  /*5b6f0*/  IMAD.MOV.U32 R38, RZ, RZ, R40 ;  /* 0x000000ffff267224 */ /* 0x000fe400078e0028 */
[----:B------:R-:W-:Y:S02]  /*5b700*/  IMAD.X R59, R251, 0x1, R14, P6 ;  /* 0x00000001fb3b7824 */ /* 0x000fe400030e060e */
[----:B------:R-:W-:-:S02]  /*5b710*/  IMAD.MOV.U32 R39, RZ, RZ, R41 ;  /* 0x000000ffff277224 */ /* 0x000fc400078e0029 */
[----:B------:R-:W-:Y:S02]  /*5b720*/  IMAD.MOV.U32 R40, RZ, RZ, R36 ;  /* 0x000000ffff287224 */ /* 0x000fe400078e0024 */
[----:B------:R-:W-:Y:S02]  /*5b730*/  IMAD.MOV.U32 R41, RZ, RZ, R37 ;  /* 0x000000ffff297224 */ /* 0x000fe400078e0025 */
[----:B------:R-:W-:Y:S02]  /*5b740*/  IMAD.MOV.U32 R36, RZ, RZ, R230 ;  /* 0x000000ffff247224 */ /* 0x000fe400078e00e6 */
[----:B------:R-:W-:Y:S02]  /*5b750*/  IMAD.MOV.U32 R37, RZ, RZ, R231 ;  /* 0x000000ffff257224 */ /* 0x000fe400078e00e7 */
[----:B------:R-:W3:Y:S04]  /*5b760*/  LDL.LU.64 R230, [R1+0x20a8] ;  /* 0x0020a80001e67983 */ /* 0x000ee80000300a00 */
        /* <DEDUP_REMOVED lines=19> */
[----:B------:R-:W3:Y:S04]  /*5b8a0*/  LDL.LU R224, [R1+0x1394] ;  /* 0x0013940001e07983 */ /* 0x000ee80000300800 */
[----:B------:R0:W-:Y:S02]  /*5b8b0*/  STL.64 [R1+0x490], R60 ;  /* 0x0004903c01007387 */ /* 0x0001e40000100a00 */
[----:B0-----:R-:W-:-:S05]  /*5b8c0*/  IADD3 R60, P6, R57, R13, RZ ;  /* 0x0000000d393c7210 */ /* 0x001fca0007fde0ff */
[----:B------:R-:W-:-:S05]  /*5b8d0*/  IMAD.X R61, R251, 0x1, R12, P6 ;  /* 0x00000001fb3d7824 */ /* 0x000fca00030e060c */
[----:B------:R0:W-:Y:S02]  /*5b8e0*/  STL.64 [R1+0x488], R60 ;  /* 0x0004883c01007387 */ /* 0x0001e40000100a00 */
[----:B0-----:R-:W-:-:S05]  /*5b8f0*/  IADD3 R60, P6, R57, R11, RZ ;  /* 0x0000000b393c7210 */ /* 0x001fca0007fde0ff */
[----:B------:R-:W-:Y:S01]  /*5b900*/  IMAD.X R61, R251, 0x1, R9, P6 ;  /* 0x00000001fb3d7824 */ /* 0x000fe200030e0609 */
[----:B------:R-:W-:-:S04]  /*5b910*/  IADD3 R56, P6, R57, R10, RZ ;  /* 0x0000000a39387210 */ /* 0x000fc80007fde0ff */
[----:B------:R0:W-:Y:S01]  /*5b920*/  STL.64 [R1+0x480], R60 ;  /* 0x0004803c01007387 */ /* 0x0001e20000100a00 */
[----:B------:R-:W-:-:S05]  /*5b930*/  IMAD.X R57, R251, 0x1, R8, P6 ;  /* 0x00000001fb397824 */ /* 0x000fca00030e0608 */
[----:B------:R1:W-:Y:S01]  /*5b940*/  STL.64 [R1+0x478], R56 ;  /* 0x0004783801007387 */ /* 0x0003e20000100a00 */
[----:B0-----:R-:W-:Y:S02]  /*5b950*/  IMAD.MOV.U32 R61, RZ, RZ, R38 ;  /* 0x000000ffff3d7224 */ /* 0x001fe400078e0026 */
[----:B------:R-:W-:Y:S02]  /*5b960*/  IMAD.MOV.U32 R38, RZ, RZ, R39 ;  /* 0x000000ffff267224 */ /* 0x000fe400078e0027 */
[----:B------:R-:W-:Y:S02]  /*5b970*/  IMAD.MOV.U32 R39, RZ, RZ, R40 ;  /* 0x000000ffff277224 */ /* 0x000fe400078e0028 */
[----:B------:R-:W-:Y:S02]  /*5b980*/  IMAD.MOV.U32 R40, RZ, RZ, R41 ;  /* 0x000000ffff287224 */ /* 0x000fe400078e0029 */
[----:B------:R-:W-:Y:S02]  /*5b990*/  IMAD.MOV.U32 R41, RZ, RZ, R228 ;  /* 0x000000ffff297224 */ /* 0x000fe400078e00e4 */
[----:B------:R-:W-:-:S02]  /*5b9a0*/  IMAD.MOV.U32 R228, RZ, RZ, R229 ;  /* 0x000000ffffe47224 */ /* 0x000fc400078e00e5 */
[----:B------:R-:W-:Y:S02]  /*5b9b0*/  IMAD.MOV.U32 R229, RZ, RZ, R212 ;  /* 0x000000ffffe57224 */ /* 0x000fe400078e00d4 */
[----:B------:R-:W2:Y:S01]  /*5b9c0*/  LDL.LU R212, [R1+0x10d4] ;  /* 0x0010d40001d47983 */ /* 0x000ea20000300800 */
[----:B------:R-:W-:Y:S02]  /*5b9d0*/  SHF.R.S32.HI R251, RZ, 0x1f, R43 ;  /* 0x0000001ffffb7819 */ /* 0x000fe4000001142b */
[----:B-1----:R-:W-:-:S05]  /*5b9e0*/  IADD3 R56, P6, R43, R15, RZ ;  /* 0x0000000f2b387210 */ /* 0x002fca0007fde0ff */
        /* <DEDUP_REMOVED lines=12> */
[----:B------:R0:W-:Y:S01]  /*5bab0*/  STL.64 [R1+0x458], R56 ;  /* 0x0004583801007387 */ /* 0x0001e20000100a00 */
[----:B------:R-:W-:Y:S02]  /*5bac0*/  IMAD.MOV.U32 R43, RZ, RZ, R39 ;  /* 0x000000ffff2b7224 */ /* 0x000fe400078e0027 */
[----:B------:R-:W-:Y:S02]  /*5bad0*/  IMAD.X R63, R251, 0x1, R14, P6 ;  /* 0x00000001fb3f7824 */ /* 0x000fe400030e060e */
[----:B------:R-:W-:-:S02]  /*5bae0*/  IMAD.MOV.U32 R39, RZ, RZ, R41 ;  /* 0x000000ffff277224 */ /* 0x000fc400078e0029 */
[----:B0-----:R-:W-:Y:S02]  /*5baf0*/  IMAD.MOV.U32 R57, RZ, RZ, R38 ;  /* 0x000000ffff397224 */ /* 0x001fe400078e0026 */
[----:B------:R-:W-:Y:S02]  /*5bb00*/  IMAD.MOV.U32 R38, RZ, RZ, R40 ;  /* 0x000000ffff267224 */ /* 0x000fe400078e0028 */
[----:B------:R-:W-:Y:S02]  /*5bb10*/  IMAD.MOV.U32 R40, RZ, RZ, R228 ;  /* 0x000000ffff287224 */ /* 0x000fe400078e00e4 */
[----:B------:R-:W-:Y:S02]  /*5bb20*/  IMAD.MOV.U32 R228, RZ, RZ, R218 ;  /* 0x000000ffffe47224 */ /* 0x000fe400078e00da */
[----:B------:R-:W-:Y:S02]  /*5bb30*/  IMAD.MOV.U32 R41, RZ, RZ, R229 ;  /* 0x000000ffff297224 */ /* 0x000fe400078e00e5 */
[----:B------:R-:W-:-:S02]  /*5bb40*/  IMAD.MOV.U32 R229, RZ, RZ, R219 ;  /* 0x000000ffffe57224 */ /* 0x000fc400078e00db */
[----:B----4-:R-:W-:Y:S01]  /*5bb50*/  IMAD.MOV.U32 R219, RZ, RZ, R213 ;  /* 0x000000ffffdb7224 */ /* 0x010fe200078e00d5 */
[----:B------:R0:W-:Y:S01]  /*5bb60*/  STL.64 [R1+0x450], R62 ;  /* 0x0004503e01007387 */ /* 0x0001e20000100a00 */
[----:B------:R-:W-:Y:S02]  /*5bb70*/  IMAD.MOV.U32 R213, RZ, RZ, R199 ;  /* 0x000000ffffd57224 */ /* 0x000fe400078e00c7 */
[----:B------:R-:W-:Y:S02]  /*5bb80*/  IMAD.MOV.U32 R60, RZ, RZ, R43 ;  /* 0x000000ffff3c7224 */ /* 0x000fe400078e002b */
[----:B------:R-:W-:Y:S02]  /*5bb90*/  IMAD.MOV.U32 R43, RZ, RZ, R38 ;  /* 0x000000ffff2b7224 */ /* 0x000fe400078e0026 */
[----:B------:R-:W-:Y:S02]  /*5bba0*/  IMAD.MOV.U32 R38, RZ, RZ, R39 ;  /* 0x000000ffff267224 */ /* 0x000fe400078e0027 */
[----:B------:R-:W-:-:S02]  /*5bbb0*/  IMAD.MOV.U32 R39, RZ, RZ, R40 ;  /* 0x000000ffff277224 */ /* 0x000fc400078e0028 */
[----:B------:R-:W-:Y:S02]  /*5bbc0*/  IMAD.MOV.U32 R40, RZ, RZ, R41 ;  /* 0x000000ffff287224 */ /* 0x000fe400078e0029 */
[----:B--2---:R-:W-:Y:S02]  /*5bbd0*/  IMAD.MOV.U32 R218, RZ, RZ, R212 ;  /* 0x000000ffffda7224 */ /* 0x004fe400078e00d4 */
[----:B------:R-:W-:Y:S01]  /*5bbe0*/  IMAD.MOV.U32 R212, RZ, RZ, R198 ;  /* 0x000000ffffd47224 */ /* 0x000fe200078e00c6 */
[----:B------:R-:W-:-:S05]  /*5bbf0*/  IADD3 R198, P6, R42, R13, RZ ;  /* 0x0000000d2ac67210 */ /* 0x000fca0007fde0ff */
[C---:B------:R-:W-:Y:S01]  /*5bc00*/  IMAD.X R199, R251.reuse, 0x1, R12, P6 ;  /* 0x00000001fbc77824 */ /* 0x040fe200030e060c */
[----:B0-----:R-:W-:Y:S01]  /*5bc10*/  IADD3 R62, P6, R42, R11, RZ ;  /* 0x0000000b2a3e7210 */ /* 0x001fe20007fde0ff */
[----:B------:R-:W-:Y:S02]  /*5bc20*/  IMAD.MOV.U32 R41, RZ, RZ, R218 ;  /* 0x000000ffff297224 */ /* 0x000fe400078e00da */
[----:B------:R-:W-:Y:S02]  /*5bc30*/  IMAD.MOV.U32 R218, RZ, RZ, R219 ;  /* 0x000000ffffda7224 */ /* 0x000fe400078e00db */
[----:B------:R-:W-:Y:S02]  /*5bc40*/  IMAD.X R63, R251, 0x1, R9, P6 ;  /* 0x00000001fb3f7824 */ /* 0x000fe400030e0609 */
[----:B------:R-:W-:Y:S02]  /*5bc50*/  IMAD.MOV.U32 R219, RZ, RZ, R212 ;  /* 0x000000ffffdb7224 */ /* 0x000fe400078e00d4 */
[----:B------:R-:W-:Y:S01]  /*5bc60*/  IMAD.MOV.U32 R212, RZ, RZ, R213 ;  /* 0x000000ffffd47224 */ /* 0x000fe200078e00d5 */
[----:B------:R0:W-:Y:S01]  /*5bc70*/  STL.64 [R1+0x440], R62 ;  /* 0x0004403e01007387 */ /* 0x0001e20000100a00 */
[----:B------:R-:W-:-:S02]  /*5bc80*/  IMAD.MOV.U32 R213, RZ, RZ, R202 ;  /* 0x000000ffffd57224 */ /* 0x000fc400078e00ca */
[----:B------:R-:W-:Y:S02]  /*5bc90*/  IMAD.MOV.U32 R202, RZ, RZ, R203 ;  /* 0x000000ffffca7224 */ /* 0x000fe400078e00cb */
[----:B------:R-:W2:Y:S01]  /*5bca0*/  LDL.LU R203, [R1+0x1328] ;  /* 0x0013280001cb7983 */ /* 0x000ea20000300800 */
[----:B------:R-:W-:Y:S02]  /*5bcb0*/  IMAD.MOV.U32 R56, RZ, RZ, R43 ;  /* 0x000000ffff387224 */ /* 0x000fe400078e002b */
[----:B------:R-:W-:Y:S02]  /*5bcc0*/  IMAD.MOV.U32 R43, RZ, RZ, R39 ;  /* 0x000000ffff2b7224 */ /* 0x000fe400078e0027 */
[----:B------:R-:W-:Y:S01]  /*5bcd0*/  IMAD.MOV.U32 R39, RZ, RZ, R29 ;  /* 0x000000ffff277224 */ /* 0x000fe200078e001d */
[----:B0-----:R-:W-:Y:S01]  /*5bce0*/  IADD3 R62, P6, R42, R10, RZ ;  /* 0x0000000a2a3e7210 */ /* 0x001fe20007fde0ff */
[----:B------:R-:W-:Y:S02]  /*5bcf0*/  IMAD.MOV.U32 R29, RZ, RZ, R219 ;  /* 0x000000ffff1d7224 */ /* 0x000fe400078e00db */
[----:B------:R-:W-:-:S02]  /*5bd00*/  IMAD.MOV.U32 R219, RZ, RZ, R213 ;  /* 0x000000ffffdb7224 */ /* 0x000fc400078e00d5 */
[----:B------:R-:W-:Y:S01]  /*5bd10*/  IMAD.X R63, R251, 0x1, R8, P6 ;  /* 0x00000001fb3f7824 */ /* 0x000fe200030e0608 */
[----:B------:R-:W-:Y:S01]  /*5bd20*/  SHF.R.S32.HI R251, RZ, 0x1f, R59 ;  /* 0x0000001ffffb7819 */ /* 0x000fe2000001143b */
[----:B------:R-:W-:Y:S01]  /*5bd30*/  IMAD.MOV.U32 R213, RZ, RZ, R202 ;  /* 0x000000ffffd57224 */ /* 0x000fe200078e00ca */
[----:B------:R-:W-:Y:S01]  /*5bd40*/  IADD3 R202, P6, R59, R15, RZ ;  /* 0x0000000f3bca7210 */ /* 0x000fe20007fde0ff */
[----:B------:R-:W-:Y:S02]  /*5bd50*/  IMAD.MOV.U32 R42, RZ, RZ, R38 ;  /* 0x000000ffff2a7224 */ /* 0x000fe400078e0026 */
[----:B------:R-:W-:Y:S02]  /*5bd60*/  IMAD.MOV.U32 R38, RZ, RZ, R28 ;  /* 0x000000ffff267224 */ /* 0x000fe400078e001c */
[----:B------:R-:W-:Y:S02]  /*5bd70*/  IMAD.MOV.U32 R28, RZ, RZ, R218 ;  /* 0x000000ffff1c7224 */ /* 0x000fe400078e00da */
[----:B------:R-:W-:Y:S01]  /*5bd80*/  IMAD.MOV.U32 R218, RZ, RZ, R212 ;  /* 0x000000ffffda7224 */ /* 0x000fe200078e00d4 */
[----:B------:R0:W-:Y:S01]  /*5bd90*/  STL.64 [R1+0x438], R62 ;  /* 0x0004383e01007387 */ /* 0x0001e20000100a00 */
[----:B--2---:R-:W-:-:S02]  /*5bda0*/  IMAD.MOV.U32 R212, RZ, RZ, R203 ;  /* 0x000000ffffd47224 */ /* 0x004fc400078e00cb */
[----:B------:R-:W-:Y:S01]  /*5bdb0*/  IMAD.X R203, R251, 0x1, R14, P6 ;  /* 0x00000001fbcb7824 */ /* 0x000fe200030e060e */
        /* <DEDUP_REMOVED lines=15> */
[----:B------:R-:W-:Y:S01]  /*5beb0*/  IMAD.X R63, R251, 0x1, R8, P6 ;  /* 0x00000001fb3f7824 */ /* 0x000fe200030e0608 */
[----:B------:R-:W-:-:S04]  /*5bec0*/  SHF.R.S32.HI R251, RZ, 0x1f, R61 ;  /* 0x0000001ffffb7819 */ /* 0x000fc8000001143d */
        /* <DEDUP_REMOVED lines=42> */
[----:B------:R-:W-:Y:S01]  /*5c170*/  IMAD.MOV.U32 R252, RZ, RZ, R204 ;  /* 0x000000fffffc7224 */ /* 0x000fe200078e00cc */
[----:B------:R-:W-:-:S05]  /*5c180*/  IADD3 R204, P6, R60, R13, RZ ;  /* 0x0000000d3ccc7210 */ /* 0x000fca0007fde0ff */
[----:B------:R-:W-:Y:S01]  /*5c190*/  IMAD.X R205, R251, 0x1, R12, P6 ;  /* 0x00000001fbcd7824 */ /* 0x000fe200030e060c */
[----:B------:R-:W-:-:S05]  /*5c1a0*/  IADD3 R62, P6, R60, R11, RZ ;  /* 0x0000000b3c3e7210 */ /* 0x000fca0007fde0ff */
        /* <DEDUP_REMOVED lines=61> */
[----:B---3--:R-:W-:Y:S02]  /*5c580*/  IMAD.MOV.U32 R41, RZ, RZ, R224 ;  /* 0x000000ffff297224 */ /* 0x008fe400078e00e0 */
[----:B------:R-:W-:Y:S01]  /*5c590*/  IMAD.MOV.U32 R224, RZ, RZ, R210 ;  /* 0x000000ffffe07224 */ /* 0x000fe200078e00d2 */
[----:B0-----:R-:W-:Y:S01]  /*5c5a0*/  IADD3 R60, P6, R207, R11, RZ ;  /* 0x0000000bcf3c7210 */ /* 0x001fe20007fde0ff */
[----:B------:R-:W-:-:S04]  /*5c5b0*/  IMAD.MOV.U32 R210, RZ, RZ, R206 ;  /* 0x000000ffffd27224 */ /* 0x000fc800078e00ce */
[----:B------:R-:W-:Y:S01]  /*5c5c0*/  IMAD.X R61, R251, 0x1, R9, P6 ;  /* 0x00000001fb3d7824 */ /* 0x000fe200030e0609 */
[----:B------:R-:W-:-:S04]  /*5c5d0*/  IADD3 R206, P6, R207, R10, RZ ;  /* 0x0000000acfce7210 */ /* 0x000fc80007fde0ff */
[----:B------:R0:W-:Y:S01]  /*5c5e0*/  STL.64 [R1+0x340], R60 ;  /* 0x0003403c01007387 */ /* 0x0001e20000100a00 */
[----:B------:R-:W-:Y:S01]  /*5c5f0*/  IMAD.X R207, R251, 0x1, R8, P6 ;  /* 0x00000001fbcf7824 */ /* 0x000fe200030e0608 */
[----:B------:R-:W-:Y:S02]  /*5c600*/  SHF.R.S32.HI R251, RZ, 0x1f, R58 ;  /* 0x0000001ffffb7819 */ /* 0x000fe4000001143a */
[----:B0-----:R-:W-:-:S05]  /*5c610*/  IADD3 R60, P6, R58, R15, RZ ;  /* 0x0000000f3a3c7210 */ /* 0x001fca0007fde0ff */
[----:B------:R-:W-:-:S05]  /*5c620*/  IMAD.X R61, R251, 0x1, R14, P6 ;  /* 0x00000001fb3d7824 */ /* 0x000fca00030e060e */
[----:B------:R0:W-:Y:S02]  /*5c630*/  STL.64 [R1+0x330], R60 ;  /* 0x0003303c01007387 */ /* 0x0001e40000100a00 */
[----:B0-----:R-:W-:Y:S02]  /*5c640*/  IMAD.MOV.U32 R61, RZ, RZ, R42 ;  /* 0x000000ffff3d7224 */ /* 0x001fe400078e002a */
[----:B------:R-:W-:Y:S01]  /*5c650*/  IMAD.MOV.U32 R42, RZ, RZ, R210 ;  /* 0x000000ffff2a7224 */ /* 0x000fe200078e00d2 */
[----:B------:R-:W-:Y:S01]  /*5c660*/  IADD3 R210, P6, R58, R13, RZ ;  /* 0x0000000d3ad27210 */ /* 0x000fe20007fde0ff */
[----:B------:R-:W-:Y:S02]  /*5c670*/  IMAD.MOV.U32 R60, RZ, RZ, R56 ;  /* 0x000000ffff3c7224 */ /* 0x000fe400078e0038 */
[----:B------:R-:W-:Y:S02]  /*5c680*/  IMAD.MOV.U32 R56, RZ, RZ, R57 ;  /* 0x000000ffff387224 */ /* 0x000fe400078e0039 */
[----:B------:R-:W-:-:S02]  /*5c690*/  IMAD.MOV.U32 R57, RZ, RZ, R224 ;  /* 0x000000ffff397224 */ /* 0x000fc400078e00e0 */
[----:B------:R-:W-:Y:S02]  /*5c6a0*/  IMAD.MOV.U32 R224, RZ, RZ, R211 ;  /* 0x000000ffffe07224 */ /* 0x000fe400078e00d3 */
[----:B------:R-:W-:Y:S01]  /*5c6b0*/  IMAD.X R211, R251, 0x1, R12, P6 ;  /* 0x00000001fbd37824 */ /* 0x000fe200030e060c */
[----:B------:R-:W-:-:S05]  /*5c6c0*/  IADD3 R62, P6, R58, R11, RZ ;  /* 0x0000000b3a3e7210 */ /* 0x000fca0007fde0ff */
        /* <DEDUP_REMOVED lines=20> */
[----:B------:R-:W-:Y:S01]  /*5c810*/  IMAD.X R59, R251, 0x1, R14, P6 ;  /* 0x00000001fb3b7824 */ /* 0x000fe200030e060e */
[----:B------:R-:W-:-:S05]  /*5c820*/  IADD3 R62, P6, R213, R13, RZ ;  /* 0x0000000dd53e7210 */ /* 0x000fca0007fde0ff */
[----:B------:R-:W-:Y:S01]  /*5c830*/  IMAD.X R63, R251, 0x1, R12, P6 ;  /* 0x00000001fb3f7824 */ /* 0x000fe200030e060c */
[----:B------:R0:W-:Y:S04]  /*5c840*/  STL.64 [R1+0x2f0], R58 ;  /* 0x0002f03a01007387 */ /* 0x0001e80000100a00 */
[----:B------:R1:W-:Y:S01]  /*5c850*/  STL.64 [R1+0x2e8], R62 ;  /* 0x0002e83e01007387 */ /* 0x0003e20000100a00 */
[----:B0-----:R-:W-:Y:S01]  /*5c860*/  IMAD.MOV.U32 R58, RZ, RZ, R60 ;  /* 0x000000ffff3a7224 */ /* 0x001fe200078e003c */
[----:B-1----:R-:W-:Y:S01]  /*5c870*/  IADD3 R62, P6, R213, R11, RZ ;  /* 0x0000000bd53e7210 */ /* 0x002fe20007fde0ff */
[----:B------:R-:W-:Y:S02]  /*5c880*/  IMAD.MOV.U32 R60, RZ, RZ, R215 ;  /* 0x000000ffff3c7224 */ /* 0x000fe400078e00d7 */
[----:B------:R-:W-:-:S02]  /*5c890*/  IMAD.MOV.U32 R215, RZ, RZ, R212 ;  /* 0x000000ffffd77224 */ /* 0x000fc400078e00d4 */
        /* <DEDUP_REMOVED lines=33> */
[----:B------:R-:W-:Y:S01]  /*5cab0*/  IMAD.X R217, R251, 0x1, R9, P6 ;  /* 0x00000001fbd97824 */ /* 0x000fe200030e0609 */
        /* <DEDUP_REMOVED lines=27> */
[----:B0-----:R-:W-:Y:S01]  /*5cc70*/  IMAD.MOV.U32 R58, RZ, RZ, R60 ;  /* 0x000000ffff3a7224 */ /* 0x001fe200078e003c */
[----:B------:R-:W-:-:S05]  /*5cc80*/  IADD3 R60, P6, R61, R10, RZ ;  /* 0x0000000a3d3c7210 */ /* 0x000fca0007fde0ff */
[----:B------:R-:W-:Y:S01]  /*5cc90*/  IMAD.X R61, R251, 0x1, R8, P6 ;  /* 0x00000001fb3d7824 */ /* 0x000fe200030e0608 */
[----:B------:R-:W-:Y:S02]  /*5cca0*/  SHF.R.S32.HI R251, RZ, 0x1f, R218 ;  /* 0x0000001ffffb7819 */ /* 0x000fe400000114da */
[C---:B------:R-:W-:Y:S01]  /*5ccb0*/  IADD3 R214, P6, R218.reuse, R15, RZ ;  /* 0x0000000fdad67210 */ /* 0x040fe20007fde0ff */
[----:B------:R-:W-:Y:S01]  /*5ccc0*/  IMAD.MOV.U32 R221, RZ, RZ, R215 ;  /* 0x000000ffffdd7224 */ /* 0x000fe200078e00d7 */
[----:B------:R0:W-:Y:S03]  /*5ccd0*/  STL.64 [R1+0x258], R60 ;  /* 0x0002583c01007387 */ /* 0x0001e60000100a00 */
[----:B------:R-:W-:Y:S01]  /*5cce0*/  IMAD.X R215, R251, 0x1, R14, P6 ;  /* 0x00000001fbd77824 */ /* 0x000fe200030e060e */
[----:B0-----:R-:W-:-:S05]  /*5ccf0*/  IADD3 R60, P6, R218, R13, RZ ;  /* 0x0000000dda3c7210 */ /* 0x001fca0007fde0ff */
[----:B------:R-:W-:-:S05]  /*5cd00*/  IMAD.X R61, R251, 0x1, R12, P6 ;  /* 0x00000001fb3d7824 */ /* 0x000fca00030e060c */
[----:B------:R0:W-:Y:S01]  /*5cd10*/  STL.64 [R1+0x248], R60 ;  /* 0x0002483c01007387 */ /* 0x0001e20000100a00 */
[----:B------:R-:W-:Y:S02]  /*5cd20*/  IMAD.MOV.U32 R59, RZ, RZ, R56 ;  /* 0x000000ffff3b7224 */ /* 0x000fe400078e0038 */
[----:B------:R-:W-:Y:S02]  /*5cd30*/  IMAD.MOV.U32 R56, RZ, RZ, R43 ;  /* 0x000000ffff387224 */ /* 0x000fe400078e002b */
[----:B------:R-:W-:Y:S02]  /*5cd40*/  IMAD.MOV.U32 R43, RZ, RZ, R31 ;  /* 0x000000ffff2b7224 */ /* 0x000fe400078e001f */
[----:B0-----:R-:W-:Y:S02]  /*5cd50*/  IMAD.MOV.U32 R61, RZ, RZ, R42 ;  /* 0x000000ffff3d7224 */ /* 0x001fe400078e002a */
[----:B------:R-:W-:Y:S01]  /*5cd60*/  IMAD.MOV.U32 R42, RZ, RZ, R30 ;  /* 0x000000ffff2a7224 */ /* 0x000fe200078e001e */
[----:B------:R-:W-:-:S05]  /*5cd70*/  IADD3 R30, P6, R218, R11, RZ ;  /* 0x0000000bda1e7210 */ /* 0x000fca0007fde0ff */
        /* <DEDUP_REMOVED lines=8> */
[----:B0-----:R-:W-:Y:S02]  /*5ce00*/  IMAD.MOV.U32 R30, RZ, RZ, R28 ;  /* 0x000000ffff1e7224 */ /* 0x001fe400078e001c */
[----:B------:R-:W-:-:S02]  /*5ce10*/  IMAD.MOV.U32 R28, RZ, RZ, R219 ;  /* 0x000000ffff1c7224 */ /* 0x000fc400078e00db */
[C---:B------:R-:W-:Y:S01]  /*5ce20*/  IMAD.X R219, R251.reuse, 0x1, R14, P6 ;  /* 0x00000001fbdb7824 */ /* 0x040fe200030e060e */
[C---:B------:R-:W-:Y:S01]  /*5ce30*/  IADD3 R64, P6, R58.reuse, R13, RZ ;  /* 0x0000000d3a407210 */ /* 0x040fe20007fde0ff */
[----:B------:R-:W-:Y:S02]  /*5ce40*/  IMAD.MOV.U32 R31, RZ, RZ, R29 ;  /* 0x000000ffff1f7224 */ /* 0x000fe400078e001d */
[----:B------:R-:W-:Y:S02]  /*5ce50*/  IMAD.MOV.U32 R29, RZ, RZ, R4 ;  /* 0x000000ffff1d7224 */ /* 0x000fe400078e0004 */
[----:B------:R-:W-:Y:S01]  /*5ce60*/  IMAD.X R65, R251, 0x1, R12, P6 ;  /* 0x00000001fb417824 */ /* 0x000fe200030e060c */
[----:B------:R-:W-:Y:S01]  /*5ce70*/  IADD3 R4, P6, R58, R11, RZ ;  /* 0x0000000b3a047210 */ /* 0x000fe20007fde0ff */
[----:B------:R-:W-:Y:S02]  /*5ce80*/  IMAD.MOV.U32 R57, RZ, RZ, R40 ;  /* 0x000000ffff397224 */ /* 0x000fe400078e0028 */
[----:B------:R-:W-:-:S02]  /*5ce90*/  IMAD.MOV.U32 R40, RZ, RZ, R252 ;  /* 0x000000ffff287224 */ /* 0x000fc400078e00fc */
[----:B------:R-:W-:Y:S01]  /*5cea0*/  IMAD.MOV.U32 R252, RZ, RZ, R224 ;  /* 0x000000fffffc7224 */ /* 0x000fe200078e00e0 */
[----:B------:R0:W-:Y:S01]  /*5ceb0*/  STL.64 [R1+0x228], R64 ;  /* 0x0002284001007387 */ /* 0x0001e20000100a00 */
[----:B------:R-:W-:Y:S02]  /*5cec0*/  IMAD.MOV.U32 R224, RZ, RZ, R5 ;  /* 0x000000ffffe07224 */ /* 0x000fe400078e0005 */
[----:B------:R-:W-:Y:S02]  /*5ced0*/  IMAD.X R5, R251, 0x1, R9, P6 ;  /* 0x00000001fb057824 */ /* 0x000fe400030e0609 */
[----:B------:R-:W-:Y:S02]  /*5cee0*/  IMAD.MOV.U32 R63, RZ, RZ, R60 ;  /* 0x000000ffff3f7224 */ /* 0x000fe400078e003c */
[----:B------:R-:W-:Y:S01]  /*5cef0*/  IMAD.MOV.U32 R60, RZ, RZ, R56 ;  /* 0x000000ffff3c7224 */ /* 0x000fe200078e0038 */
[----:B0-----:R-:W-:Y:S01]  /*5cf00*/  IADD3 R64, P6, R58, R10, RZ ;  /* 0x0000000a3a407210 */ /* 0x001fe20007fde0ff */
[----:B------:R-:W-:-:S02]  /*5cf10*/  IMAD.MOV.U32 R56, RZ, RZ, R42 ;  /* 0x000000ffff387224 */ /* 0x000fc400078e002a */
[----:B------:R-:W-:Y:S02]  /*5cf20*/  IMAD.MOV.U32 R42, RZ, RZ, R2 ;  /* 0x000000ffff2a7224 */ /* 0x000fe400078e0002 */
[----:B------:R-:W-:Y:S01]  /*5cf30*/  IMAD.X R65, R251, 0x1, R8, P6 ;  /* 0x00000001fb417824 */ /* 0x000fe200030e0608 */
[----:B------:R-:W-:Y:S01]  /*5cf40*/  SHF.R.S32.HI R251, RZ, 0x1f, R221 ;  /* 0x0000001ffffb7819 */ /* 0x000fe200000114dd */
[----:B------:R-:W-:Y:S01]  /*5cf50*/  IMAD.MOV.U32 R58, RZ, RZ, R59 ;  /* 0x000000ffff3a7224 */ /* 0x000fe200078e003b */
        /* <DEDUP_REMOVED lines=30> */
[----:B------:R0:W-:Y:S02]  /*5d140*/  STL.64 [R1+0x1d8], R64 ;  /* 0x0001d84001007387 */ /* 0x0001e40000100a00 */
[----:B0-----:R-:W-:Y:S02]  /*5d150*/  IMAD.MOV.U32 R65, RZ, RZ, R63 ;  /* 0x000000ffff417224 */ /* 0x001fe400078e003f */
        /* <DEDUP_REMOVED lines=15> */
[----:B------:R-:W-:Y:S02]  /*5d250*/  IMAD.MOV.U32 R220, RZ, RZ, R59 ;  /* 0x000000ffffdc7224 */ /* 0x000fe400078e003b */
[----:B------:R-:W-:Y:S02]  /*5d260*/  IMAD.MOV.U32 R59, RZ, RZ, R61 ;  /* 0x000000ffff3b7224 */ /* 0x000fe400078e003d */
[----:B------:R-:W-:Y:S02]  /*5d270*/  IMAD.MOV.U32 R61, RZ, RZ, R57 ;  /* 0x000000ffff3d7224 */ /* 0x000fe400078e0039 */
[----:B0-----:R-:W-:Y:S02]  /*5d280*/  IMAD.MOV.U32 R62, RZ, RZ, R60 ;  /* 0x000000ffff3e7224 */ /* 0x001fe400078e003c */
[----:B------:R-:W-:Y:S02]  /*5d290*/  IMAD.MOV.U32 R60, RZ, RZ, R56 ;  /* 0x000000ffff3c7224 */ /* 0x000fe400078e0038 */
[----:B------:R-:W-:-:S02]  /*5d2a0*/  IMAD.MOV.U32 R56, RZ, RZ, R42 ;  /* 0x000000ffff387224 */ /* 0x000fc400078e002a */
[----:B------:R-:W-:Y:S02]  /*5d2b0*/  IMAD.MOV.U32 R42, RZ, RZ, R38 ;  /* 0x000000ffff2a7224 */ /* 0x000fe400078e0026 */
[----:B------:R-:W-:Y:S01]  /*5d2c0*/  IMAD.MOV.U32 R38, RZ, RZ, R222 ;  /* 0x000000ffff267224 */ /* 0x000fe200078e00de */
[----:B------:R-:W-:Y:S01]  /*5d2d0*/  IADD3 R222, P6, R41, R13, RZ ;  /* 0x0000000d29de7210 */ /* 0x000fe20007fde0ff */
[----:B------:R-:W-:Y:S02]  /*5d2e0*/  IMAD.MOV.U32 R57, RZ, RZ, R43 ;  /* 0x000000ffff397224 */ /* 0x000fe400078e002b */
[----:B------:R-:W-:Y:S02]  /*5d2f0*/  IMAD.MOV.U32 R43, RZ, RZ, R39 ;  /* 0x000000ffff2b7224 */ /* 0x000fe400078e0027 */
[----:B------:R-:W-:Y:S02]  /*5d300*/  IMAD.MOV.U32 R39, RZ, RZ, R223 ;  /* 0x000000ffff277224 */ /* 0x000fe400078e00df */
[----:B------:R-:W-:-:S05]  /*5d310*/  IMAD.X R223, R251, 0x1, R12, P6 ;  /* 0x00000001fbdf7824 */ /* 0x000fca00030e060c */
[----:B------:R0:W-:Y:S02]  /*5d320*/  STL.64 [R1+0x1a8], R222 ;  /* 0x0001a8de01007387 */ /* 0x0001e40000100a00 */
[----:B0-----:R-:W-:-:S05]  /*5d330*/  IADD3 R222, P6, R41, R11, RZ ;  /* 0x0000000b29de7210 */ /* 0x001fca0007fde0ff */
[----:B------:R-:W-:-:S05]  /*5d340*/  IMAD.X R223, R251, 0x1, R9, P6 ;  /* 0x00000001fbdf7824 */ /* 0x000fca00030e0609 */
[----:B------:R0:W-:Y:S04]  /*5d350*/  STL.64 [R1+0x1a0], R222 ;  /* 0x0001a0de01007387 */ /* 0x0001e80000100a00 */
[----:B0-----:R-:W2:Y:S01]  /*5d360*/  LDL.LU.64 R222, [R1+0x24e8] ;  /* 0x0024e80001de7983 */ /* 0x001ea20000300a00 */
[----:B------:R-:W-:Y:S01]  /*5d370*/  IMAD.MOV.U32 R58, RZ, RZ, R40 ;  /* 0x000000ffff3a7224 */ /* 0x000fe200078e0028 */
[----:B------:R-:W-:Y:S01]  /*5d380*/  IADD3 R40, P6, R41, R10, RZ ;  /* 0x0000000a29287210 */ /* 0x000fe20007fde0ff */
[----:B------:R-:W-:-:S04]  /*5d390*/  IMAD.MOV.U32 R221, RZ, RZ, R28 ;  /* 0x000000ffffdd7224 */ /* 0x000fc800078e001c */
[----:B------:R-:W-:Y:S01]  /*5d3a0*/  IMAD.X R41, R251, 0x1, R8, P6 ;  /* 0x00000001fb297824 */ /* 0x000fe200030e0608 */
[----:B------:R-:W-:Y:S02]  /*5d3b0*/  SHF.R.S32.HI R251, RZ, 0x1f, R65 ;  /* 0x0000001ffffb7819 */ /* 0x000fe40000011441 */
[----:B------:R-:W-:Y:S02]  /*5d3c0*/  IADD3 R28, P6, R65, R15, RZ ;  /* 0x0000000f411c7210 */ /* 0x000fe40007fde0ff */
[----:B------:R0:W-:Y:S02]  /*5d3d0*/  STL.64 [R1+0x198], R40 ;  /* 0x0001982801007387 */ /* 0x0001e40000100a00 */
[----:B0-----:R-:W-:Y:S02]  /*5d3e0*/  IMAD.MOV.U32 R41, RZ, RZ, R29 ;  /* 0x000000ffff297224 */ /* 0x001fe400078e001d */
[----:B------:R-:W-:-:S05]  /*5d3f0*/  IMAD.X R29, R251, 0x1, R14, P6 ;  /* 0x00000001fb1d7824 */ /* 0x000fca00030e060e */
[----:B------:R2:W-:Y:S01]  /*5d400*/  STL.64 [R1+0x190], R28 ;  /* 0x0001901c01007387 */ /* 0x0005e20000100a00 */
[----:B------:R-:W-:Y:S02]  /*5d410*/  IMAD.MOV.U32 R63, RZ, RZ, R224 ;  /* 0x000000ffff3f7224 */ /* 0x000fe400078e00e0 */
[----:B------:R-:W-:Y:S02]  /*5d420*/  IMAD.MOV.U32 R40, RZ, RZ, R225 ;  /* 0x000000ffff287224 */ /* 0x000fe400078e00e1 */
[----:B--2---:R-:W-:Y:S01]  /*5d430*/  IMAD.MOV.U32 R28, RZ, RZ, R222 ;  /* 0x000000ffff1c7224 */ /* 0x004fe200078e00de */
[----:B------:R-:W-:Y:S01]  /*5d440*/  IADD3 R222, P6, R65, R13, RZ ;  /* 0x0000000d41de7210 */ /* 0x000fe20007fde0ff */
[----:B------:R-:W-:-:S04]  /*5d450*/  IMAD.MOV.U32 R29, RZ, RZ, R223 ;  /* 0x000000ffff1d7224 */ /* 0x000fc800078e00df */
[----:B------:R-:W-:Y:S01]  /*5d460*/  IMAD.X R223, R251, 0x1, R12, P6 ;  /* 0x00000001fbdf7824 */ /* 0x000fe200030e060c */
[----:B------:R-:W-:-:S05]  /*5d470*/  IADD3 R224, P6, R65, R11, RZ ;  /* 0x0000000b41e07210 */ /* 0x000fca0007fde0ff */
[----:B------:R-:W-:Y:S01]  /*5d480*/  IMAD.X R225, R251, 0x1, R9, P6 ;  /* 0x00000001fbe17824 */ /* 0x000fe200030e0609 */
[----:B------:R0:W-:Y:S04]  /*5d490*/  STL.64 [R1+0x188], R222 ;  /* 0x000188de01007387 */ /* 0x0001e80000100a00 */
[----:B0-----:R-:W2:Y:S04]  /*5d4a0*/  LDL.LU.64 R222, [R1+0x24e0] ;  /* 0x0024e00001de7983 */ /* 0x001ea80000300a00 */
[----:B------:R0:W-:Y:S04]  /*5d4b0*/  STL.64 [R1+0x180], R224 ;  /* 0x000180e001007387 */ /* 0x0001e80000100a00 */
[----:B0-----:R-:W3:Y:S01]  /*5d4c0*/  LDL.LU.64 R224, [R1+0x24d8] ;  /* 0x0024d80001e07983 */ /* 0x001ee20000300a00 */
[----:B------:R-:W-:-:S05]  /*5d4d0*/  IADD3 R64, P6, R65, R10, RZ ;  /* 0x0000000a41407210 */ /* 0x000fca0007fde0ff */
        /* <DEDUP_REMOVED lines=80> */
[----:B------:R-:W-:-:S04]  /*5d9e0*/  PRMT R251, R252, 0x7773, RZ ;  /* 0x00007773fcfb7816 */ /* 0x000fc800000000ff */
[----:B------:R-:W-:Y:S04]  /*5d9f0*/  STL.64 [R1+0x50], R58 ;  /* 0x0000503a01007387 */ /* 0x000fe80000100a00 */
[----:B------:R-:W4:Y:S01]  /*5da00*/  LDL.LU R41, [R1+0x5c] ;  /* 0x00005c0001297983 */ /* 0x000f220000300800 */
[----:B------:R-:W-:Y:S02]  /*5da10*/  IMAD.MOV.U32 R62, RZ, RZ, R56 ;  /* 0x000000ffff3e7224 */ /* 0x000fe400078e0038 */
[----:B------:R-:W-:Y:S02]  /*5da20*/  IMAD.MOV.U32 R63, RZ, RZ, R57 ;  /* 0x000000ffff3f7224 */ /* 0x000fe400078e0039 */
[----:B------:R-:W4:Y:S04]  /*5da30*/  LDL.LU.64 R56, [R1+0x2060] ;  /* 0x0020600001387983 */ /* 0x000f280000300a00 */
[----:B------:R0:W-:Y:S01]  /*5da40*/  @P2 STG.E.U8 desc[UR44][R42.64], R251 ;  /* 0x000000fb2a002986 */ /* 0x0001e2000c10112c */
[----:B------:R-:W-:-:S02]  /*5da50*/  IMAD.MOV.U32 R220, RZ, RZ, R60 ;  /* 0x000000ffffdc7224 */ /* 0x000fc400078e003c */
[----:B------:R-:W-:Y:S01]  /*5da60*/  IMAD.MOV.U32 R221, RZ, RZ, R61 ;  /* 0x000000ffffdd7224 */ /* 0x000fe200078e003d */
[C---:B0-----:R-:W-:Y:S01]  /*5da70*/  PRMT R251, R65.reuse, 0x7770, RZ ;  /* 0x0000777041fb7816 */ /* 0x041fe200000000ff */
[----:B------:R-:W4:Y:S04]  /*5da80*/  LDL.LU.64 R42, [R1+0x2058] ;  /* 0x00205800012a7983 */ /* 0x000f280000300a00 */
[----:B------:R0:W-:Y:S01]  /*5da90*/  @P5 STG.E.U8 desc[UR44][R230.64], R251 ;  /* 0x000000fbe6005986 */ /* 0x0001e2000c10112c */
[----:B------:R-:W-:Y:S02]  /*5daa0*/  IMAD.MOV.U32 R60, RZ, RZ, R38 ;  /* 0x000000ffff3c7224 */ /* 0x000fe400078e0026 */
[----:B------:R-:W-:Y:S01]  /*5dab0*/  IMAD.MOV.U32 R61, RZ, RZ, R39 ;  /* 0x000000ffff3d7224 */ /* 0x000fe200078e0027 */
[----:B------:R-:W4:Y:S04]  /*5dac0*/  LDL.LU R252, [R1+0x4c] ;  /* 0x00004c0001fc7983 */ /* 0x000f280000300800 */
[----:B------:R-:W4:Y:S01]  /*5dad0*/  LDL.LU.64 R38, [R1+0x2050] ;  /* 0x0020500001267983 */ /* 0x000f220000300a00 */
[----:B0-----:R-:W-:Y:S01]  /*5dae0*/  PRMT R251, R65, 0x7771, RZ ;  /* 0x0000777141fb7816 */ /* 0x001fe200000000ff */
[----:B------:R-:W-:-:S04]  /*5daf0*/  IMAD.MOV.U32 R58, RZ, RZ, R36 ;  /* 0x000000ffff3a7224 */ /* 0x000fc800078e0024 */
[----:B------:R0:W-:Y:S01]  /*5db00*/  @P1 STG.E.U8 desc[UR44][R30.64], R251 ;  /* 0x000000fb1e001986 */ /* 0x0001e2000c10112c */
[----:B---3--:R-:W-:Y:S01]  /*5db10*/  LOP3.LUT P1, RZ, R224, 0x8000000, RZ, 0xc0, !PT ;  /* 0x08000000e0ff7812 */ /* 0x008fe2000782c0ff */
[----:B------:R-:W-:Y:S02]  /*5db20*/  IMAD.MOV.U32 R59, RZ, RZ, R37 ;  /* 0x000000ffff3b7224 */ /* 0x000fe400078e0025 */
[----:B------:R-:W3:Y:S04]  /*5db30*/  LDL.LU.64 R36, [R1+0x2048] ;  /* 0x0020480001247983 */ /* 0x000ee80000300a00 */
[----:B------:R-:W3:Y:S01]  /*5db40*/  LDL.LU.64 R230, [R1+0x2040] ;  /* 0x0020400001e67983 */ /* 0x000ee20000300a00 */
[----:B0-----:R-:W-:-:S03]  /*5db50*/  PRMT R251, R65, 0x7772, RZ ;  /* 0x0000777241fb7816 */ /* 0x001fc600000000ff */
[----:B------:R-:W3:Y:S04]  /*5db60*/  LDL.LU.64 R30, [R1+0x2038] ;  /* 0x00203800011e7983 */ /* 0x000ee80000300a00 */
[----:B------:R0:W-:Y:S01]  /*5db70*/  @P1 STG.E.U8 desc[UR44][R28.64], R251 ;  /* 0x000000fb1c001986 */ /* 0x0001e2000c10112c */
[----:B------:R-:W-:-:S03]  /*5db80*/  LOP3.LUT P1, RZ, R224, 0x4000000, RZ, 0xc0, !PT ;  /* 0x04000000e0ff7812 */ /* 0x000fc6000782c0ff */
[----:B0-----:R-:W3:Y:S01]  /*5db90*/  LDL.LU.64 R28, [R1+0x2030] ;  /* 0x00203000011c7983 */ /* 0x001ee20000300a00 */
[----:B------:R-:W-:-:S09]  /*5dba0*/  PRMT R251, R65, 0x7773, RZ ;  /* 0x0000777341fb7816 */ /* 0x000fd200000000ff */
[----:B------:R0:W-:Y:S04]  /*5dbb0*/  @P1 STG.E.U8 desc[UR44][R228.64], R251 ;  /* 0x000000fbe4001986 */ /* 0x0001e8000c10112c */
[----:B0-----:R-:W3:Y:S01]  /*5dbc0*/  LDL.LU.64 R228, [R1+0x2028] ;  /* 0x0020280001e47983 */ /* 0x001ee20000300a00 */
[----:B------:R-:W-:Y:S02]  /*5dbd0*/  LOP3.LUT P1, RZ, R224, 0x2000000, RZ, 0xc0, !PT ;  /* 0x02000000e0ff7812 */ /* 0x000fe4000782c0ff */
[----:B------:R-:W-:-:S11]  /*5dbe0*/  PRMT R251, R40, 0x7770, RZ ;  /* 0x0000777028fb7816 */ /* 0x000fd600000000ff */
[----:B------:R0:W-:Y:S01]  /*5dbf0*/  @P1 STG.E.U8 desc[UR44][R220.64], R251 ;  /* 0x000000fbdc001986 */ /* 0x0001e2000c10112c */
[----:B------:R-:W-:Y:S02]  /*5dc00*/  LOP3.LUT P1, RZ, R224, 0x1000000, RZ, 0xc0, !PT ;  /* 0x01000000e0ff7812 */ /* 0x000fe4000782c0ff */
[----:B0-----:R-:W-:-:S11]  /*5dc10*/  PRMT R251, R40, 0x7771, RZ ;  /* 0x0000777128fb7816 */ /* 0x001fd600000000ff */
        /* <DEDUP_REMOVED lines=8> */
[C---:B--2---:R-:W-:Y:S02]  /*5dca0*/  LOP3.LUT P6, RZ, R223.reuse, 0x400000, RZ, 0xc0, !PT ;  /* 0x00400000dfff7812 */ /* 0x044fe400078cc0ff */
[C---:B------:R-:W-:Y:S02]  /*5dcb0*/  LOP3.LUT P2, RZ, R223.reuse, 0x8000000, RZ, 0xc0, !PT ;  /* 0x08000000dfff7812 */ /* 0x040fe4000784c0ff */
[----:B------:R-:W-:Y:S02]  /*5dcc0*/  LOP3.LUT P5, RZ, R223, 0x10000000, RZ, 0xc0, !PT ;  /* 0x10000000dfff7812 */ /* 0x000fe400078ac0ff */
[----:B----4-:R-:W-:-:S05]  /*5dcd0*/  PRMT R251, R41, 0x7770, RZ ;  /* 0x0000777029fb7816 */ /* 0x010fca00000000ff */
[----:B------:R0:W-:Y:S01]  /*5dce0*/  @P1 STG.E.U8 desc[UR44][R56.64], R251 ;  /* 0x000000fb38001986 */ /* 0x0001e2000c10112c */
[----:B------:R-:W-:Y:S02]  /*5dcf0*/  LOP3.LUT P1, RZ, R224, 0x100000, RZ, 0xc0, !PT ;  /* 0x00100000e0ff7812 */ /* 0x000fe4000782c0ff */
[----:B0-----:R-:W-:-:S05]  /*5dd00*/  PRMT R251, R41, 0x7771, RZ ;  /* 0x0000777129fb7816 */ /* 0x001fca00000000ff */
[----:B------:R0:W-:Y:S02]  /*5dd10*/  @P6 STG.E.U8 desc[UR44][R42.64], R251 ;  /* 0x000000fb2a006986 */ /* 0x0001e4000c10112c */
[----:B0-----:R-:W-:-:S05]  /*5dd20*/  PRMT R251, R41, 0x7772, RZ ;  /* 0x0000777229fb7816 */ /* 0x001fca00000000ff */
[----:B------:R0:W-:Y:S02]  /*5dd30*/  @P1 STG.E.U8 desc[UR44][R38.64], R251 ;  /* 0x000000fb26001986 */ /* 0x0001e4000c10112c */
[----:B0-----:R-:W-:-:S05]  /*5dd40*/  PRMT R251, R41, 0x7773, RZ ;  /* 0x0000777329fb7816 */ /* 0x001fca00000000ff */
[----:B---3--:R0:W-:Y:S02]  /*5dd50*/  @P4 STG.E.U8 desc[UR44][R36.64], R251 ;  /* 0x000000fb24004986 */ /* 0x0081e4000c10112c */
[----:B0-----:R-:W-:-:S05]  /*5dd60*/  PRMT R251, R252, 0x7770, RZ ;  /* 0x00007770fcfb7816 */ /* 0x001fca00000000ff */
[----:B------:R0:W-:Y:S02]  /*5dd70*/  @P3 STG.E.U8 desc[UR44][R230.64], R251 ;  /* 0x000000fbe6003986 */ /* 0x0001e4000c10112c */
[----:B0-----:R-:W-:-:S05]  /*5dd80*/  PRMT R251, R252, 0x7771, RZ ;  /* 0x00007771fcfb7816 */ /* 0x001fca00000000ff */
[----:B------:R0:W-:Y:S02]  /*5dd90*/  @P0 STG.E.U8 desc[UR44][R30.64], R251 ;  /* 0x000000fb1e000986 */ /* 0x0001e4000c10112c */
[----:B0-----:R-:W-:-:S05]  /*5dda0*/  PRMT R251, R252, 0x7772, RZ ;  /* 0x00007772fcfb7816 */ /* 0x001fca00000000ff */
[----:B------:R0:W-:Y:S02]  /*5ddb0*/  @P2 STG.E.U8 desc[UR44][R28.64], R251 ;  /* 0x000000fb1c002986 */ /* 0x0001e4000c10112c */
[----:B0-----:R-:W-:-:S05]  /*5ddc0*/  PRMT R251, R252, 0x7773, RZ ;  /* 0x00007773fcfb7816 */ /* 0x001fca00000000ff */
[----:B------:R0:W-:Y:S04]  /*5ddd0*/  @P5 STG.E.U8 desc[UR44][R228.64], R251 ;  /* 0x000000fbe4005986 */ /* 0x0001e8000c10112c */
[----:B0-----:R-:W2:Y:S04]  /*5dde0*/  LDL.LU.64 R228, [R1+0x2020] ;  /* 0x0020200001e47983 */ /* 0x001ea80000300a00 */
[----:B------:R-:W3:Y:S04]  /*5ddf0*/  LDL.LU.64 R36, [R1+0x2018] ;  /* 0x0020180001247983 */ /* 0x000ee80000300a00 */
[----:B------:R-:W4:Y:S04]  /*5de00*/  LDL.LU.64 R40, [R1+0x2010] ;  /* 0x0020100001287983 */ /* 0x000f280000300a00 */
[----:B------:R-:W2:Y:S04]  /*5de10*/  LDL.LU R252, [R1+0x30] ;  /* 0x0000300001fc7983 */ /* 0x000ea80000300800 */
[----:B------:R-:W4:Y:S04]  /*5de20*/  LDL.LU.64 R230, [R1+0x2008] ;  /* 0x0020080001e67983 */ /* 0x000f280000300a00 */
[----:B------:R-:W4:Y:S04]  /*5de30*/  LDL.LU.64 R30, [R1+0x2000] ;  /* 0x00200000011e7983 */ /* 0x000f280000300a00 */
[----:B------:R-:W4:Y:S04]  /*5de40*/  LDL.LU.64 R28, [R1+0x1ff8] ;  /* 0x001ff800011c7983 */ /* 0x000f280000300a00 */
[----:B------:R-:W4:Y:S01]  /*5de50*/  LDL.LU R65, [R1+0x20] ;  /* 0x0000200001417983 */ /* 0x000f220000300800 */
[----:B------:R-:W-:-:S02]  /*5de60*/  LOP3.LUT P3, RZ, R223, 0x20000000, RZ, 0xc0, !PT ;  /* 0x20000000dfff7812 */ /* 0x000fc4000786c0ff */
        /* <DEDUP_REMOVED lines=11> */
[----:B------:R-:W-:-:S11]  /*5df20*/  LOP3.LUT R224, R224, 0xffff7fff, RZ, 0xc0, !PT ;  /* 0xffff7fffe0e07812 */ /* 0x000fd600078ec0ff */
[----:B------:R-:W-:Y:S02]  /*5df30*/  @P6 LOP3.LUT R224, R224, 0x8000, RZ, 0xfc, !PT ;  /* 0x00008000e0e06812 */ /* 0x000fe400078efcff */
[----:B------:R-:W-:Y:S02]  /*5df40*/  LOP3.LUT P6, RZ, R225, 0x20, RZ, 0xc0, !PT ;  /* 0x00000020e1ff7812 */ /* 0x000fe400078cc0ff */
[----:B------:R-:W-:Y:S02]  /*5df50*/  LOP3.LUT R224, R224, 0xfffeffff, RZ, 0xc0, !PT ;  /* 0xfffeffffe0e07812 */ /* 0x000fe400078ec0ff */
[----:B--2---:R-:W-:-:S05]  /*5df60*/  PRMT R251, R252, 0x7770, RZ ;  /* 0x00007770fcfb7816 */ /* 0x004fca00000000ff */
[----:B------:R0:W-:Y:S04]  /*5df70*/  @P3 STG.E.U8 desc[UR44][R228.64], R251 ;  /* 0x000000fbe4003986 */ /* 0x0001e8000c10112c */
[----:B0-----:R-:W2:Y:S01]  /*5df80*/  LDL.LU.64 R228, [R1+0x1ff0] ;  /* 0x001ff00001e47983 */ /* 0x001ea20000300a00 */
[----:B------:R-:W-:-:S03]  /*5df90*/  PRMT R251, R252, 0x7771, RZ ;  /* 0x00007771fcfb7816 */ /* 0x000fc600000000ff */
[----:B------:R-:W2:Y:S04]  /*5dfa0*/  LDL.LU.64 R220, [R1+0x1fe8] ;  /* 0x001fe80001dc7983 */ /* 0x000ea80000300a00 */
[----:B---3--:R0:W-:Y:S04]  /*5dfb0*/  @P0 STG.E.U8 desc[UR44][R36.64], R251 ;  /* 0x000000fb24000986 */ /* 0x0081e8000c10112c */
[----:B------:R-:W3:Y:S04]  /*5dfc0*/  LDL.LU.64 R62, [R1+0x1fe0] ;  /* 0x001fe000013e7983 */ /* 0x000ee80000300a00 */
[----:B0-----:R-:W3:Y:S01]  /*5dfd0*/  LDL.LU R36, [R1+0x34] ;  /* 0x0000340001247983 */ /* 0x001ee20000300800 */
[----:B------:R-:W-:-:S02]  /*5dfe0*/  @P6 LOP3.LUT R224, R224, 0x10000, RZ, 0xfc, !PT ;  /* 0x00010000e0e06812 */ /* 0x000fc400078efcff */
[----:B------:R-:W-:Y:S01]  /*5dff0*/  LOP3.LUT P6, RZ, R225, 0x10, RZ, 0xc0, !PT ;  /* 0x00000010e1ff7812 */ /* 0x000fe200078cc0ff */
[----:B------:R-:W3:Y:S01]  /*5e000*/  LDL.LU.64 R58, [R1+0x1fd8] ;  /* 0x001fd800013a7983 */ /* 0x000ee20000300a00 */
[----:B------:R-:W-:-:S03]  /*5e010*/  LOP3.LUT R224, R224, 0xfffdffff, RZ, 0xc0, !PT ;  /* 0xfffdffffe0e07812 */ /* 0x000fc600078ec0ff */
[----:B------:R-:W3:Y:S01]  /*5e020*/  LDL.LU.64 R60, [R1+0x1fd0] ;  /* 0x001fd000013c7983 */ /* 0x000ee20000300a00 */
[----:B------:R-:W-:-:S03]  /*5e030*/  LOP3.LUT P2, RZ, R223, 0x80000000, RZ, 0xc0, !PT ;  /* 0x80000000dfff7812 */ /* 0x000fc6000784c0ff */
[----:B------:R-:W3:Y:S04]  /*5e040*/  LDL.LU.64 R56, [R1+0x1fc8] ;  /* 0x001fc80001387983 */ /* 0x000ee80000300a00 */
[----:B------:R-:W-:Y:S01]  /*5e050*/  @P6 LOP3.LUT R224, R224, 0x20000, RZ, 0xfc, !PT ;  /* 0x00020000e0e06812 */ /* 0x000fe200078efcff */
[----:B------:R-:W3:Y:S01]  /*5e060*/  LDL.LU R37, [R1+0x24] ;  /* 0x0000240001257983 */ /* 0x000ee20000300800 */
[C---:B------:R-:W-:Y:S02]  /*5e070*/  LOP3.LUT P6, RZ, R225.reuse, 0x8, RZ, 0xc0, !PT ;  /* 0x00000008e1ff7812 */ /* 0x040fe400078cc0ff */
[----:B------:R-:W-:Y:S01]  /*5e080*/  LOP3.LUT R224, R224, 0xfffbffff, RZ, 0xc0, !PT ;  /* 0xfffbffffe0e07812 */ /* 0x000fe200078ec0ff */
[----:B------:R-:W3:Y:S01]  /*5e090*/  LDL.LU.64 R42, [R1+0x1fc0] ;  /* 0x001fc000012a7983 */ /* 0x000ee20000300a00 */
[----:B------:R-:W-:-:S02]  /*5e0a0*/  LOP3.LUT P5, RZ, R225, 0x1, RZ, 0xc0, !PT ;  /* 0x00000001e1ff7812 */ /* 0x000fc400078ac0ff */
[----:B------:R-:W-:Y:S01]  /*5e0b0*/  PRMT R251, R252, 0x7772, RZ ;  /* 0x00007772fcfb7816 */ /* 0x000fe200000000ff */
[----:B------:R-:W3:Y:S06]  /*5e0c0*/  LDL.LU.64 R38, [R1+0x1fb8] ;  /* 0x001fb80001267983 */ /* 0x000eec0000300a00 */
[----:B------:R-:W-:Y:S02]  /*5e0d0*/  @P6 LOP3.LUT R224, R224, 0x40000, RZ, 0xfc, !PT ;  /* 0x00040000e0e06812 */ /* 0x000fe400078efcff */
[----:B------:R-:W-:Y:S02]  /*5e0e0*/  LOP3.LUT P6, RZ, R225, 0x4, RZ, 0xc0, !PT ;  /* 0x00000004e1ff7812 */ /* 0x000fe400078cc0ff */
[----:B------:R-:W-:Y:S01]  /*5e0f0*/  LOP3.LUT R224, R224, 0xfff7ffff, RZ, 0xc0, !PT ;  /* 0xfff7ffffe0e07812 */ /* 0x000fe200078ec0ff */
[----:B----4-:R0:W-:Y:S10]  /*5e100*/  @P2 STG.E.U8 desc[UR44][R40.64], R251 ;  /* 0x000000fb28002986 */ /* 0x0101f4000c10112c */
[----:B------:R-:W-:-:S02]  /*5e110*/  @P6 LOP3.LUT R224, R224, 0x80000, RZ, 0xfc, !PT ;  /* 0x00080000e0e06812 */ /* 0x000fc400078efcff */
[----:B------:R-:W-:Y:S01]  /*5e120*/  LOP3.LUT P6, RZ, R225, 0x2, RZ, 0xc0, !PT ;  /* 0x00000002e1ff7812 */ /* 0x000fe200078cc0ff */
[----:B0-----:R-:W4:Y:S01]  /*5e130*/  LDL.LU.64 R40, [R1+0x1fb0] ;  /* 0x001fb00001287983 */ /* 0x001f220000300a00 */
[----:B------:R-:W-:-:S05]  /*5e140*/  PRMT R251, R252, 0x7773, RZ ;  /* 0x00007773fcfb7816 */ /* 0x000fca00000000ff */
[----:B------:R0:W-:Y:S02]  /*5e150*/  @P5 STG.E.U8 desc[UR44][R230.64], R251 ;  /* 0x000000fbe6005986 */ /* 0x0001e4000c10112c */
[----:B0-----:R-:W-:Y:S02]  /*5e160*/  PRMT R251, R65, 0x7770, RZ ;  /* 0x0000777041fb7816 */ /* 0x001fe400000000ff */
[----:B------:R-:W4:Y:S04]  /*5e170*/  LDL.LU.64 R230, [R1+0x1fa8] ;  /* 0x001fa80001e67983 */ /* 0x000f280000300a00 */
[----:B------:R0:W-:Y:S01]  /*5e180*/  @P6 STG.E.U8 desc[UR44][R30.64], R251 ;  /* 0x000000fb1e006986 */ /* 0x0001e2000c10112c */
[----:B------:R-:W-:-:S03]  /*5e190*/  LOP3.LUT P6, RZ, R224, 0x80000, RZ, 0xc0, !PT ;  /* 0x00080000e0ff7812 */ /* 0x000fc600078cc0ff */
[----:B------:R-:W4:Y:S01]  /*5e1a0*/  LDL.LU R252, [R1+0x38] ;  /* 0x0000380001fc7983 */ /* 0x000f220000300800 */
[----:B0-----:R-:W-:-:S03]  /*5e1b0*/  PRMT R251, R65, 0x7771, RZ ;  /* 0x0000777141fb7816 */ /* 0x001fc600000000ff */
[----:B------:R-:W4:Y:S06]  /*5e1c0*/  LDL.LU.64 R30, [R1+0x1fa0] ;  /* 0x001fa000011e7983 */ /* 0x000f2c0000300a00 */
[----:B------:R0:W-:Y:S01]  /*5e1d0*/  @P6 STG.E.U8 desc[UR44][R28.64], R251 ;  /* 0x000000fb1c006986 */ /* 0x0001e2000c10112c */
[----:B------:R-:W-:-:S03]  /*5e1e0*/  LOP3.LUT P6, RZ, R224, 0x40000, RZ, 0xc0, !PT ;  /* 0x00040000e0ff7812 */ /* 0x000fc600078cc0ff */
[----:B0-----:R-:W4:Y:S01]  /*5e1f0*/  LDL.LU.64 R28, [R1+0x1f98] ;  /* 0x001f9800011c7983 */ /* 0x001f220000300a00 */
[----:B------:R-:W-:-:S09]  /*5e200*/  PRMT R251, R65, 0x7772, RZ ;  /* 0x0000777241fb7816 */ /* 0x000fd200000000ff */
[----:B--2---:R0:W-:Y:S04]  /*5e210*/  @P6 STG.E.U8 desc[UR44][R228.64], R251 ;  /* 0x000000fbe4006986 */ /* 0x0041e8000c10112c */
[----:B0-----:R-:W2:Y:S01]  /*5e220*/  LDL.LU.64 R228, [R1+0x1f90] ;  /* 0x001f900001e47983 */ /* 0x001ea20000300a00 */
[----:B------:R-:W-:Y:S02]  /*5e230*/  LOP3.LUT P6, RZ, R224, 0x20000, RZ, 0xc0, !PT ;  /* 0x00020000e0ff7812 */ /* 0x000fe400078cc0ff */
[----:B------:R-:W-:-:S11]  /*5e240*/  PRMT R251, R65, 0x7773, RZ ;  /* 0x0000777341fb7816 */ /* 0x000fd600000000ff */
[----:B------:R3:W-:Y:S01]  /*5e250*/  @P6 STG.E.U8 desc[UR44][R220.64], R251 ;  /* 0x000000fbdc006986 */ /* 0x0007e2000c10112c */
[----:B------:R-:W-:Y:S02]  /*5e260*/  LOP3.LUT P6, RZ, R224, 0x10000, RZ, 0xc0, !PT ;  /* 0x00010000e0ff7812 */ /* 0x000fe400078cc0ff */
[----:B---3--:R-:W-:-:S11]  /*5e270*/  PRMT R251, R36, 0x7770, RZ ;  /* 0x0000777024fb7816 */ /* 0x008fd600000000ff */
        /* <DEDUP_REMOVED lines=11> */
[C---:B------:R-:W-:Y:S02]  /*5e330*/  LOP3.LUT P1, RZ, R225.reuse, 0x400, RZ, 0xc0, !PT ;  /* 0x00000400e1ff7812 */ /* 0x040fe4000782c0ff */
[----:B------:R-:W-:Y:S02]  /*5e340*/  LOP3.LUT P4, RZ, R225, 0x800, RZ, 0xc0, !PT ;  /* 0x00000800e1ff7812 */ /* 0x000fe4000788c0ff */
[----:B0-----:R-:W-:-:S07]  /*5e350*/  PRMT R251, R37, 0x7770, RZ ;  /* 0x0000777025fb7816 */ /* 0x001fce00000000ff */
[----:B------:R0:W-:Y:S01]  /*5e360*/  @P6 STG.E.U8 desc[UR44][R42.64], R251 ;  /* 0x000000fb2a006986 */ /* 0x0001e2000c10112c */
[----:B------:R-:W-:Y:S02]  /*5e370*/  LOP3.LUT P3, RZ, R225, 0x1000, RZ, 0xc0, !PT ;  /* 0x00001000e1ff7812 */ /* 0x000fe4000786c0ff */
[----:B0-----:R-:W-:-:S05]  /*5e380*/  PRMT R251, R37, 0x7771, RZ ;  /* 0x0000777125fb7816 */ /* 0x001fca00000000ff */
[----:B------:R0:W-:Y:S01]  /*5e390*/  @P1 STG.E.U8 desc[UR44][R38.64], R251 ;  /* 0x000000fb26001986 */ /* 0x0001e2000c10112c */
[----:B------:R-:W-:Y:S02]  /*5e3a0*/  LOP3.LUT P0, RZ, R225, 0x2000, RZ, 0xc0, !PT ;  /* 0x00002000e1ff7812 */ /* 0x000fe4000780c0ff */
[----:B0-----:R-:W-:-:S05]  /*5e3b0*/  PRMT R251, R37, 0x7772, RZ ;  /* 0x0000777225fb7816 */ /* 0x001fca00000000ff */
[----:B----4-:R0:W-:Y:S01]  /*5e3c0*/  @P4 STG.E.U8 desc[UR44][R40.64], R251 ;  /* 0x000000fb28004986 */ /* 0x0101e2000c10112c */
[----:B------:R-:W-:Y:S02]  /*5e3d0*/  LOP3.LUT P2, RZ, R225, 0x4000, RZ, 0xc0, !PT ;  /* 0x00004000e1ff7812 */ /* 0x000fe4000784c0ff */
[----:B0-----:R-:W-:Y:S01]  /*5e3e0*/  PRMT R251, R37, 0x7773, RZ ;  /* 0x0000777325fb7816 */ /* 0x001fe200000000ff */
[----:B------:R-:W3:Y:S04]  /*5e3f0*/  LDL.LU.64 R40, [R1+0x1f80] ;  /* 0x001f800001287983 */ /* 0x000ee80000300a00 */
[----:B------:R0:W-:Y:S01]  /*5e400*/  @P3 STG.E.U8 desc[UR44][R230.64], R251 ;  /* 0x000000fbe6003986 */ /* 0x0001e2000c10112c */
[----:B------:R-:W-:-:S03]  /*5e410*/  LOP3.LUT P5, RZ, R225, 0x8000, RZ, 0xc0, !PT ;  /* 0x00008000e1ff7812 */ /* 0x000fc600078ac0ff */
[----:B------:R-:W4:Y:S01]  /*5e420*/  LDL.LU.64 R36, [R1+0x1f78] ;  /* 0x001f780001247983 */ /* 0x000f220000300a00 */
[----:B0-----:R-:W-:-:S03]  /*5e430*/  PRMT R251, R252, 0x7770, RZ ;  /* 0x00007770fcfb7816 */ /* 0x001fc600000000ff */
[----:B------:R-:W4:Y:S04]  /*5e440*/  LDL.LU.64 R230, [R1+0x1f70] ;  /* 0x001f700001e67983 */ /* 0x000f280000300a00 */
[----:B------:R0:W-:Y:S02]  /*5e450*/  @P0 STG.E.U8 desc[UR44][R30.64], R251 ;  /* 0x000000fb1e000986 */ /* 0x0001e4000c10112c */
[----:B0-----:R-:W-:-:S05]  /*5e460*/  PRMT R251, R252, 0x7771, RZ ;  /* 0x00007771fcfb7816 */ /* 0x001fca00000000ff */
[----:B------:R0:W-:Y:S02]  /*5e470*/  @P2 STG.E.U8 desc[UR44][R28.64], R251 ;  /* 0x000000fb1c002986 */ /* 0x0001e4000c10112c */
[----:B0-----:R-:W-:Y:S02]  /*5e480*/  PRMT R251, R252, 0x7772, RZ ;  /* 0x00007772fcfb7816 */ /* 0x001fe400000000ff */
[----:B------:R-:W-:-:S03]  /*5e490*/  LOP3.LUT P3, RZ, R225, 0x10000, RZ, 0xc0, !PT ;  /* 0x00010000e1ff7812 */ /* 0x000fc6000786c0ff */
[----:B--2---:R0:W-:Y:S04]  /*5e4a0*/  @P5 STG.E.U8 desc[UR44][R228.64], R251 ;  /* 0x000000fbe4005986 */ /* 0x0041e8000c10112c */
[----:B0-----:R-:W2:Y:S04]  /*5e4b0*/  LDL.LU R229, [R1+0x28] ;  /* 0x0000280001e57983 */ /* 0x001ea80000300800 */
[----:B------:R-:W4:Y:S01]  /*5e4c0*/  LDL.LU.64 R30, [R1+0x1f68] ;  /* 0x001f6800011e7983 */ /* 0x000f220000300a00 */
[----:B------:R-:W-:-:S03]  /*5e4d0*/  PRMT R251, R252, 0x7773, RZ ;  /* 0x00007773fcfb7816 */ /* 0x000fc600000000ff */
[----:B------:R-:W4:Y:S04]  /*5e4e0*/  LDL.LU R63, [R1+0x3c] ;  /* 0x00003c00013f7983 */ /* 0x000f280000300800 */
[----:B------:R0:W-:Y:S04]  /*5e4f0*/  @P3 STG.E.U8 desc[UR44][R226.64], R251 ;  /* 0x000000fbe2003986 */ /* 0x0001e8000c10112c */
[----:B0-----:R-:W4:Y:S04]  /*5e500*/  LDL.LU.64 R226, [R1+0x24d0] ;  /* 0x0024d00001e27983 */ /* 0x001f280000300a00 */
[----:B------:R-:W4:Y:S01]  /*5e510*/  LDL.LU.64 R28, [R1+0x1f60] ;  /* 0x001f6000011c7983 */ /* 0x000f220000300a00 */
[----:B------:R-:W-:-:S02]  /*5e520*/  LOP3.LUT P6, RZ, R225, 0x10000000, RZ, 0xc0, !PT ;  /* 0x10000000e1ff7812 */ /* 0x000fc400078cc0ff */
[----:B------:R-:W-:Y:S01]  /*5e530*/  LOP3.LUT R224, R224, 0xffffffef, RZ, 0xc0, !PT ;  /* 0xffffffefe0e07812 */ /* 0x000fe200078ec0ff */
[----:B------:R-:W4:Y:S04]  /*5e540*/  LDL.LU.64 R64, [R1+0x1f58] ;  /* 0x001f580001407983 */ /* 0x000f280000300a00 */
[----:B------:R-:W4:Y:S04]  /*5e550*/  LDL.LU.64 R220, [R1+0x1f50] ;  /* 0x001f500001dc7983 */ /* 0x000f280000300a00 */
[----:B------:R-:W4:Y:S02]  /*5e560*/  LDL.LU.64 R58, [R1+0x1f48] ;  /* 0x001f4800013a7983 */ /* 0x000f240000300a00 */
[----:B------:R-:W-:-:S02]  /*5e570*/  @P6 LOP3.LUT R224, R224, 0x10, RZ, 0xfc, !PT ;  /* 0x00000010e0e06812 */ /* 0x000fc400078efcff */
[----:B------:R-:W-:Y:S01]  /*5e580*/  LOP3.LUT P6, RZ, R225, 0x8000000, RZ, 0xc0, !PT ;  /* 0x08000000e1ff7812 */ /* 0x000fe200078cc0ff */
[----:B------:R-:W4:Y:S01]  /*5e590*/  LDL.LU R228, [R1+0x2c] ;  /* 0x00002c0001e47983 */ /* 0x000f220000300800 */
[----:B------:R-:W-:-:S03]  /*5e5a0*/  LOP3.LUT R224, R224, 0xffffffdf, RZ, 0xc0, !PT ;  /* 0xffffffdfe0e07812 */ /* 0x000fc600078ec0ff */
[----:B------:R-:W4:Y:S04]  /*5e5b0*/  LDL.LU.64 R60, [R1+0x1f40] ;  /* 0x001f4000013c7983 */ /* 0x000f280000300a00 */
[----:B------:R-:W4:Y:S04]  /*5e5c0*/  LDL.LU.64 R56, [R1+0x1f38] ;  /* 0x001f380001387983 */ /* 0x000f280000300a00 */
[----:B------:R-:W-:Y:S01]  /*5e5d0*/  @P6 LOP3.LUT R224, R224, 0x20, RZ, 0xfc, !PT ;  /* 0x00000020e0e06812 */ /* 0x000fe200078efcff */
[----:B------:R-:W4:Y:S01]  /*5e5e0*/  LDL.LU.64 R42, [R1+0x1f30] ;  /* 0x001f3000012a7983 */ /* 0x000f220000300a00 */
[----:B------:R-:W-:-:S02]  /*5e5f0*/  LOP3.LUT P6, RZ, R225, 0x4000000, RZ, 0xc0, !PT ;  /* 0x04000000e1ff7812 */ /* 0x000fc400078cc0ff */
[----:B------:R-:W-:Y:S01]  /*5e600*/  LOP3.LUT R224, R224, 0xffffffbf, RZ, 0xc0, !PT ;  /* 0xffffffbfe0e07812 */ /* 0x000fe200078ec0ff */
[----:B------:R-:W4:Y:S01]  /*5e610*/  LDL.LU.64 R38, [R1+0x1f28] ;  /* 0x001f280001267983 */ /* 0x000f220000300a00 */
[C---:B------:R-:W-:Y:S02]  /*5e620*/  LOP3.LUT P0, RZ, R225.reuse, 0x20000, RZ, 0xc0, !PT ;  /* 0x00020000e1ff7812 */ /* 0x040fe4000780c0ff */
[----:B------:R-:W-:Y:S01]  /*5e630*/  LOP3.LUT P2, RZ, R225, 0x40000, RZ, 0xc0, !PT ;  /* 0x00040000e1ff7812 */ /* 0x000fe2000784c0ff */
[----:B------:R-:W4:Y:S06]  /*5e640*/  LDL.LU R252, [R1+0xa0] ;  /* 0x0000a00001fc7983 */ /* 0x000f2c0000300800 */
        /* <DEDUP_REMOVED lines=13> */
[C---:B------:R-:W-:Y:S02]  /*5e720*/  LOP3.LUT P6, RZ, R225.reuse, 0x200000, RZ, 0xc0, !PT ;  /* 0x00200000e1ff7812 */ /* 0x040fe400078cc0ff */
[----:B------:R-:W-:Y:S02]  /*5e730*/  LOP3.LUT R224, R224, 0xfffff7ff, RZ, 0xc0, !PT ;  /* 0xfffff7ffe0e07812 */ /* 0x000fe400078ec0ff */
[C---:B------:R-:W-:Y:S02]  /*5e740*/  LOP3.LUT P5, RZ, R225.reuse, 0x80000, RZ, 0xc0, !PT ;  /* 0x00080000e1ff7812 */ /* 0x040fe400078ac0ff */
[C---:B------:R-:W-:Y:S02]  /*5e750*/  LOP3.LUT P1, RZ, R225.reuse, 0x20000000, RZ, 0xc0, !PT ;  /* 0x20000000e1ff7812 */ /* 0x040fe4000782c0ff */
[----:B------:R-:W-:-:S02]  /*5e760*/  LOP3.LUT P4, RZ, R225, 0x40000000, RZ, 0xc0, !PT ;  /* 0x40000000e1ff7812 */ /* 0x000fc4000788c0ff */
[----:B------:R-:W-:-:S03]  /*5e770*/  LOP3.LUT P3, RZ, R225, 0x80000000, RZ, 0xc0, !PT ;  /* 0x80000000e1ff7812 */ /* 0x000fc6000786c0ff */
[----:B------:R-:W-:Y:S02]  /*5e780*/  @P6 LOP3.LUT R224, R224, 0x800, RZ, 0xfc, !PT ;  /* 0x00000800e0e06812 */ /* 0x000fe400078efcff */
[----:B------:R-:W-:Y:S02]  /*5e790*/  LOP3.LUT P6, RZ, R225, 0x100000, RZ, 0xc0, !PT ;  /* 0x00100000e1ff7812 */ /* 0x000fe400078cc0ff */
[C---:B--2---:R-:W-:Y:S02]  /*5e7a0*/  PRMT R251, R229.reuse, 0x7770, RZ ;  /* 0x00007770e5fb7816 */ /* 0x044fe400000000ff */
[----:B------:R-:W-:-:S03]  /*5e7b0*/  PRMT R225, R229, 0x7771, RZ ;  /* 0x00007771e5e17816 */ /* 0x000fc600000000ff */
[----:B---3--:R0:W-:Y:S04]  /*5e7c0*/  @P0 STG.E.U8 desc[UR44][R40.64], R251 ;  /* 0x000000fb28000986 */ /* 0x0081e8000c10112c */
[----:B----4-:R1:W-:Y:S04]  /*5e7d0*/  @P2 STG.E.U8 desc[UR44][R36.64], R225 ;  /* 0x000000e124002986 */ /* 0x0103e8000c10112c */
[----:B0-----:R-:W2:Y:S01]  /*5e7e0*/  LDL.LU.64 R40, [R1+0x1f20] ;  /* 0x001f200001287983 */ /* 0x001ea20000300a00 */
[----:B-1----:R-:W-:-:S03]  /*5e7f0*/  PRMT R225, R229, 0x7772, RZ ;  /* 0x00007772e5e17816 */ /* 0x002fc600000000ff */
[----:B------:R-:W3:Y:S04]  /*5e800*/  LDL.LU.64 R36, [R1+0x1f18] ;  /* 0x001f180001247983 */ /* 0x000ee80000300a00 */
[----:B------:R0:W-:Y:S02]  /*5e810*/  @P5 STG.E.U8 desc[UR44][R230.64], R225 ;  /* 0x000000e1e6005986 */ /* 0x0001e4000c10112c */
[----:B0-----:R-:W-:Y:S02]  /*5e820*/  PRMT R225, R229, 0x7773, RZ ;  /* 0x00007773e5e17816 */ /* 0x001fe400000000ff */
[----:B------:R-:W4:Y:S04]  /*5e830*/  LDL.LU.64 R230, [R1+0x1f10] ;  /* 0x001f100001e67983 */ /* 0x000f280000300a00 */
[----:B------:R0:W-:Y:S01]  /*5e840*/  @P6 STG.E.U8 desc[UR44][R30.64], R225 ;  /* 0x000000e11e006986 */ /* 0x0001e2000c10112c */
[----:B------:R-:W-:-:S03]  /*5e850*/  LOP3.LUT P6, RZ, R224, 0x800, RZ, 0xc0, !PT ;  /* 0x00000800e0ff7812 */ /* 0x000fc600078cc0ff */
[----:B0-----:R-:W4:Y:S01]  /*5e860*/  LDL.LU.64 R30, [R1+0x1f08] ;  /* 0x001f0800011e7983 */ /* 0x001f220000300a00 */
[----:B------:R-:W-:-:S03]  /*5e870*/  PRMT R225, R63, 0x7770, RZ ;  /* 0x000077703fe17816 */ /* 0x000fc600000000ff */
[----:B------:R-:W4:Y:S06]  /*5e880*/  LDL.LU R229, [R1+0x90] ;  /* 0x0000900001e57983 */ /* 0x000f2c0000300800 */
[----:B------:R0:W-:Y:S04]  /*5e890*/  @P6 STG.E.U8 desc[UR44][R28.64], R225 ;  /* 0x000000e11c006986 */ /* 0x0001e8000c10112c */
[----:B0-----:R-:W4:Y:S01]  /*5e8a0*/  LDL.LU.64 R28, [R1+0x1f00] ;  /* 0x001f0000011c7983 */ /* 0x001f220000300a00 */
[----:B------:R-:W-:-:S02]  /*5e8b0*/  LOP3.LUT P6, RZ, R224, 0x400, RZ, 0xc0, !PT ;  /* 0x00000400e0ff7812 */ /* 0x000fc400078cc0ff */
        /* <DEDUP_REMOVED lines=21> */
[----:B0-----:R-:W-:Y:S02]  /*5ea10*/  PRMT R225, R252, 0x7770, RZ ;  /* 0x00007770fce17816 */ /* 0x001fe400000000ff */
[C---:B------:R-:W-:Y:S02]  /*5ea20*/  LOP3.LUT P2, RZ, R226.reuse, 0x2, RZ, 0xc0, !PT ;  /* 0x00000002e2ff7812 */ /* 0x040fe4000784c0ff */
[----:B------:R-:W-:Y:S01]  /*5ea30*/  LOP3.LUT P5, RZ, R226, 0x4, RZ, 0xc0, !PT ;  /* 0x00000004e2ff7812 */ /* 0x000fe200078ac0ff */
[----:B--2---:R0:W-:Y:S02]  /*5ea40*/  @P1 STG.E.U8 desc[UR44][R40.64], R225 ;  /* 0x000000e128001986 */ /* 0x0041e4000c10112c */
[----:B0-----:R-:W-:-:S05]  /*5ea50*/  PRMT R225, R252, 0x7771, RZ ;  /* 0x00007771fce17816 */ /* 0x001fca00000000ff */
[----:B---3--:R0:W-:Y:S02]  /*5ea60*/  @P4 STG.E.U8 desc[UR44][R36.64], R225 ;  /* 0x000000e124004986 */ /* 0x0081e4000c10112c */
[----:B0-----:R-:W-:-:S05]  /*5ea70*/  PRMT R225, R252, 0x7772, RZ ;  /* 0x00007772fce17816 */ /* 0x001fca00000000ff */
[----:B----4-:R0:W-:Y:S02]  /*5ea80*/  @P3 STG.E.U8 desc[UR44][R230.64], R225 ;  /* 0x000000e1e6003986 */ /* 0x0101e4000c10112c */
        /* <DEDUP_REMOVED lines=9> */
[----:B------:R-:W4:Y:S04]  /*5eb20*/  LDL.LU.64 R30, [R1+0x1ee0] ;  /* 0x001ee000011e7983 */ /* 0x000f280000300a00 */
[----:B------:R-:W4:Y:S04]  /*5eb30*/  LDL.LU.64 R36, [R1+0x1ed8] ;  /* 0x001ed80001247983 */ /* 0x000f280000300a00 */
[----:B------:R-:W4:Y:S04]  /*5eb40*/  LDL.LU.64 R230, [R1+0x1ed0] ;  /* 0x001ed00001e67983 */ /* 0x000f280000300a00 */
[----:B------:R-:W4:Y:S01]  /*5eb50*/  LDL.LU R252, [R1+0xa4] ;  /* 0x0000a40001fc7983 */ /* 0x000f220000300800 */
[----:B------:R-:W-:-:S03]  /*5eb60*/  LOP3.LUT P3, RZ, R226, 0x8, RZ, 0xc0, !PT ;  /* 0x00000008e2ff7812 */ /* 0x000fc6000786c0ff */
[----:B------:R-:W4:Y:S01]  /*5eb70*/  LDL.LU.64 R28, [R1+0x1ec8] ;  /* 0x001ec800011c7983 */ /* 0x000f220000300a00 */
[----:B------:R-:W-:-:S03]  /*5eb80*/  PRMT R225, R229, 0x7772, RZ ;  /* 0x00007772e5e17816 */ /* 0x000fc600000000ff */
[----:B------:R-:W4:Y:S01]  /*5eb90*/  LDL.LU R63, [R1+0x94] ;  /* 0x00009400013f7983 */ /* 0x000f220000300800 */
[C---:B------:R-:W-:Y:S02]  /*5eba0*/  LOP3.LUT P6, RZ, R226.reuse, 0x8000, RZ, 0xc0, !PT ;  /* 0x00008000e2ff7812 */ /* 0x040fe400078cc0ff */
[----:B------:R-:W-:Y:S02]  /*5ebb0*/  LOP3.LUT P0, RZ, R226, 0x10, RZ, 0xc0, !PT ;  /* 0x00000010e2ff7812 */ /* 0x000fe4000780c0ff */
[----:B------:R-:W-:Y:S02]  /*5ebc0*/  LOP3.LUT R224, R224, 0xfffffffe, RZ, 0xc0, !PT ;  /* 0xfffffffee0e07812 */ /* 0x000fe400078ec0ff */
[C---:B------:R-:W-:Y:S02]  /*5ebd0*/  LOP3.LUT P2, RZ, R226.reuse, 0x20, RZ, 0xc0, !PT ;  /* 0x00000020e2ff7812 */ /* 0x040fe4000784c0ff */
[----:B------:R-:W-:Y:S01]  /*5ebe0*/  LOP3.LUT P5, RZ, R226, 0x40, RZ, 0xc0, !PT ;  /* 0x00000040e2ff7812 */ /* 0x000fe200078ac0ff */
[----:B---3--:R0:W-:Y:S02]  /*5ebf0*/  @P3 STG.E.U8 desc[UR44][R38.64], R225 ;  /* 0x000000e126003986 */ /* 0x0081e4000c10112c */
[----:B0-----:R-:W-:-:S02]  /*5ec00*/  PRMT R225, R229, 0x7773, RZ ;  /* 0x00007773e5e17816 */ /* 0x001fc400000000ff */
[----:B------:R-:W3:Y:S01]  /*5ec10*/  LDL.LU.64 R228, [R1+0x1ec0] ;  /* 0x001ec00001e47983 */ /* 0x000ee20000300a00 */
[----:B--2---:R-:W-:-:S03]  /*5ec20*/  LOP3.LUT R7, R7, 0xefffffff, RZ, 0xc0, !PT ;  /* 0xefffffff07077812 */ /* 0x004fc600078ec0ff */
[----:B------:R-:W2:Y:S01]  /*5ec30*/  LDL.LU.64 R64, [R1+0x1eb8] ;  /* 0x001eb80001407983 */ /* 0x000ea20000300a00 */
[----:B------:R-:W-:Y:S02]  /*5ec40*/  @P6 LOP3.LUT R7, R7, 0x10000000, RZ, 0xfc, !PT ;  /* 0x1000000007076812 */ /* 0x000fe400078efcff */
[----:B------:R-:W-:Y:S01]  /*5ec50*/  LOP3.LUT P6, RZ, R226, 0x4000, RZ, 0xc0, !PT ;  /* 0x00004000e2ff7812 */ /* 0x000fe200078cc0ff */
[----:B------:R-:W2:Y:S01]  /*5ec60*/  LDL.LU.64 R220, [R1+0x1eb0] ;  /* 0x001eb00001dc7983 */ /* 0x000ea20000300a00 */
[----:B------:R-:W-:-:S03]  /*5ec70*/  LOP3.LUT R7, R7, 0xdfffffff, RZ, 0xc0, !PT ;  /* 0xdfffffff07077812 */ /* 0x000fc600078ec0ff */
[----:B------:R-:W2:Y:S08]  /*5ec80*/  LDL.LU.64 R58, [R1+0x1ea8] ;  /* 0x001ea800013a7983 */ /* 0x000eb00000300a00 */
[----:B------:R-:W-:Y:S02]  /*5ec90*/  @P6 LOP3.LUT R7, R7, 0x20000000, RZ, 0xfc, !PT ;  /* 0x2000000007076812 */ /* 0x000fe400078efcff */
[----:B------:R-:W-:-:S02]  /*5eca0*/  LOP3.LUT P6, RZ, R226, 0x2000, RZ, 0xc0, !PT ;  /* 0x00002000e2ff7812 */ /* 0x000fc400078cc0ff */
[----:B------:R-:W-:-:S11]  /*5ecb0*/  LOP3.LUT R7, R7, 0xbfffffff, RZ, 0xc0, !PT ;  /* 0xbfffffff07077812 */ /* 0x000fd600078ec0ff */
[----:B------:R-:W-:Y:S02]  /*5ecc0*/  @P6 LOP3.LUT R7, R7, 0x40000000, RZ, 0xfc, !PT ;  /* 0x4000000007076812 */ /* 0x000fe400078efcff */
[----:B------:R-:W-:Y:S02]  /*5ecd0*/  LOP3.LUT P6, RZ, R226, 0x1000, RZ, 0xc0, !PT ;  /* 0x00001000e2ff7812 */ /* 0x000fe400078cc0ff */
[----:B------:R-:W-:-:S11]  /*5ece0*/  LOP3.LUT R7, R7, 0x7fffffff, RZ, 0xc0, !PT ;  /* 0x7fffffff07077812 */ /* 0x000fd600078ec0ff */
[----:B------:R-:W-:Y:S02]  /*5ecf0*/  @P6 LOP3.LUT R7, R7, 0x80000000, RZ, 0xfc, !PT ;  /* 0x8000000007076812 */ /* 0x000fe400078efcff */
[----:B------:R-:W-:Y:S01]  /*5ed00*/  LOP3.LUT P6, RZ, R226, 0x800, RZ, 0xc0, !PT ;  /* 0x00000800e2ff7812 */ /* 0x000fe200078cc0ff */
[----:B----4-:R0:W-:-:S12]  /*5ed10*/  @P0 STG.E.U8 desc[UR44][R40.64], R225 ;  /* 0x000000e128000986 */ /* 0x0101d8000c10112c */
[----:B------:R-:W-:Y:S02]  /*5ed20*/  @P6 LOP3.LUT R224, R224, 0x1, RZ, 0xfc, !PT ;  /* 0x00000001e0e06812 */ /* 0x000fe400078efcff */
[----:B------:R-:W-:Y:S02]  /*5ed30*/  LOP3.LUT P6, RZ, R226, 0x400, RZ, 0xc0, !PT ;  /* 0x00000400e2ff7812 */ /* 0x000fe400078cc0ff */
[----:B------:R-:W-:Y:S02]  /*5ed40*/  LOP3.LUT R224, R224, 0xfffffffd, RZ, 0xc0, !PT ;  /* 0xfffffffde0e07812 */ /* 0x000fe400078ec0ff */
[----:B0-----:R-:W-:-:S05]  /*5ed50*/  PRMT R225, R252, 0x7770, RZ ;  /* 0x00007770fce17816 */ /* 0x001fca00000000ff */
[----:B------:R0:W-:Y:S04]  /*5ed60*/  @P2 STG.E.U8 desc[UR44][R30.64], R225 ;  /* 0x000000e11e002986 */ /* 0x0001e8000c10112c */
[----:B------:R-:W-:Y:S02]  /*5ed70*/  @P6 LOP3.LUT R224, R224, 0x2, RZ, 0xfc, !PT ;  /* 0x00000002e0e06812 */ /* 0x000fe400078efcff */
[----:B------:R-:W-:Y:S01]  /*5ed80*/  LOP3.LUT P6, RZ, R226, 0x200, RZ, 0xc0, !PT ;  /* 0x00000200e2ff7812 */ /* 0x000fe200078cc0ff */
[----:B0-----:R-:W4:Y:S01]  /*5ed90*/  LDL.LU R30, [R1+0xa8] ;  /* 0x0000a800011e7983 */ /* 0x001f220000300800 */
[----:B------:R-:W-:-:S03]  /*5eda0*/  LOP3.LUT R224, R224, 0xfffffffb, RZ, 0xc0, !PT ;  /* 0xfffffffbe0e07812 */ /* 0x000fc600078ec0ff */
[----:B------:R-:W4:Y:S08]  /*5edb0*/  LDL.LU.64 R60, [R1+0x1ea0] ;  /* 0x001ea000013c7983 */ /* 0x000f300000300a00 */
[----:B------:R-:W-:Y:S01]  /*5edc0*/  @P6 LOP3.LUT R224, R224, 0x4, RZ, 0xfc, !PT ;  /* 0x00000004e0e06812 */ /* 0x000fe200078efcff */
[----:B------:R-:W4:Y:S01]  /*5edd0*/  LDL.LU.64 R56, [R1+0x1e98] ;  /* 0x001e980001387983 */ /* 0x000f220000300a00 */
[----:B------:R-:W-:-:S02]  /*5ede0*/  LOP3.LUT P6, RZ, R226, 0x100, RZ, 0xc0, !PT ;  /* 0x00000100e2ff7812 */ /* 0x000fc400078cc0ff */
[----:B------:R-:W-:Y:S01]  /*5edf0*/  LOP3.LUT R224, R224, 0xfffffff7, RZ, 0xc0, !PT ;  /* 0xfffffff7e0e07812 */ /* 0x000fe200078ec0ff */
[----:B------:R-:W4:Y:S01]  /*5ee00*/  LDL.LU R31, [R1+0x98] ;  /* 0x00009800011f7983 */ /* 0x000f220000300800 */
[----:B------:R-:W-:-:S03]  /*5ee10*/  PRMT R225, R252, 0x7771, RZ ;  /* 0x00007771fce17816 */ /* 0x000fc600000000ff */
[----:B------:R-:W4:Y:S06]  /*5ee20*/  LDL.LU.64 R42, [R1+0x1e90] ;  /* 0x001e9000012a7983 */ /* 0x000f2c0000300a00 */
[----:B------:R-:W-:Y:S01]  /*5ee30*/  @P6 LOP3.LUT R224, R224, 0x8, RZ, 0xfc, !PT ;  /* 0x00000008e0e06812 */ /* 0x000fe200078efcff */
[----:B------:R0:W-:Y:S01]  /*5ee40*/  @P5 STG.E.U8 desc[UR44][R36.64], R225 ;  /* 0x000000e124005986 */ /* 0x0001e2000c10112c */
[----:B------:R-:W-:-:S03]  /*5ee50*/  LOP3.LUT P6, RZ, R226, 0x80, RZ, 0xc0, !PT ;  /* 0x00000080e2ff7812 */ /* 0x000fc600078cc0ff */
[----:B------:R-:W4:Y:S04]  /*5ee60*/  LDL.LU.64 R38, [R1+0x1e88] ;  /* 0x001e880001267983 */ /* 0x000f280000300a00 */
[----:B------:R-:W4:Y:S01]  /*5ee70*/  LDL.LU.64 R40, [R1+0x1e80] ;  /* 0x001e800001287983 */ /* 0x000f220000300a00 */
[----:B0-----:R-:W-:-:S03]  /*5ee80*/  PRMT R225, R252, 0x7772, RZ ;  /* 0x00007772fce17816 */ /* 0x001fc600000000ff */
[----:B------:R-:W4:Y:S04]  /*5ee90*/  LDL.LU.64 R36, [R1+0x1e78] ;  /* 0x001e780001247983 */ /* 0x000f280000300a00 */
[----:B------:R0:W-:Y:S01]  /*5eea0*/  @P6 STG.E.U8 desc[UR44][R230.64], R225 ;  /* 0x000000e1e6006986 */ /* 0x0001e2000c10112c */
[----:B------:R-:W-:Y:S02]  /*5eeb0*/  LOP3.LUT P6, RZ, R224, 0x8, RZ, 0xc0, !PT ;  /* 0x00000008e0ff7812 */ /* 0x000fe400078cc0ff */
[----:B0-----:R-:W-:Y:S01]  /*5eec0*/  PRMT R225, R252, 0x7773, RZ ;  /* 0x00007773fce17816 */ /* 0x001fe200000000ff */
[----:B------:R-:W4:Y:S10]  /*5eed0*/  LDL.LU.64 R230, [R1+0x1e70] ;  /* 0x001e700001e67983 */ /* 0x000f340000300a00 */
[----:B------:R0:W-:Y:S01]  /*5eee0*/  @P6 STG.E.U8 desc[UR44][R28.64], R225 ;  /* 0x000000e11c006986 */ /* 0x0001e2000c10112c */
[----:B------:R-:W-:-:S03]  /*5eef0*/  LOP3.LUT P6, RZ, R224, 0x4, RZ, 0xc0, !PT ;  /* 0x00000004e0ff7812 */ /* 0x000fc600078cc0ff */
[----:B0-----:R-:W4:Y:S01]  /*5ef00*/  LDL.LU.64 R28, [R1+0x1e68] ;  /* 0x001e6800011c7983 */ /* 0x001f220000300a00 */
[----:B------:R-:W-:-:S03]  /*5ef10*/  PRMT R225, R63, 0x7770, RZ ;  /* 0x000077703fe17816 */ /* 0x000fc600000000ff */
[----:B------:R-:W4:Y:S06]  /*5ef20*/  LDL.LU R252, [R1+0xac] ;  /* 0x0000ac0001fc7983 */ /* 0x000f2c0000300800 */
[----:B---3--:R0:W-:Y:S04]  /*5ef30*/  @P6 STG.E.U8 desc[UR44][R228.64], R225 ;  /* 0x000000e1e4006986 */ /* 0x0081e8000c10112c */
[----:B0-----:R-:W3:Y:S01]  /*5ef40*/  LDL.LU.64 R228, [R1+0x1e60] ;  /* 0x001e600001e47983 */ /* 0x001ee20000300a00 */
[----:B------:R-:W-:-:S02]  /*5ef50*/  LOP3.LUT P6, RZ, R224, 0x2, RZ, 0xc0, !PT ;  /* 0x00000002e0ff7812 */ /* 0x000fc400078cc0ff */
[----:B------:R-:W-:-:S11]  /*5ef60*/  PRMT R225, R63, 0x7771, RZ ;  /* 0x000077713fe17816 */ /* 0x000fd600000000ff */
[----:B--2---:R0:W-:Y:S01]  /*5ef70*/  @P6 STG.E.U8 desc[UR44][R64.64], R225 ;  /* 0x000000e140006986 */ /* 0x0041e2000c10112c */
[----:B------:R-:W-:Y:S02]  /*5ef80*/  LOP3.LUT P6, RZ, R224, 0x1, RZ, 0xc0, !PT ;  /* 0x00000001e0ff7812 */ /* 0x000fe400078cc0ff */
[----:B------:R-:W-:Y:S02]  /*5ef90*/  PRMT R224, R63, 0x7772, RZ ;  /* 0x000077723fe07816 */ /* 0x000fe400000000ff */
[C---:B------:R-:W-:Y:S02]  /*5efa0*/  LOP3.LUT P1, RZ, R226.reuse, 0x10000, RZ, 0xc0, !PT ;  /* 0x00010000e2ff7812 */ /* 0x040fe4000782c0ff */
[C---:B------:R-:W-:Y:S02]  /*5efb0*/  LOP3.LUT P4, RZ, R226.reuse, 0x20000, RZ, 0xc0, !PT ;  /* 0x00020000e2ff7812 */ /* 0x040fe4000788c0ff */
[C---:B------:R-:W-:Y:S02]  /*5efc0*/  LOP3.LUT P3, RZ, R226.reuse, 0x40000, RZ, 0xc0, !PT ;  /* 0x00040000e2ff7812 */ /* 0x040fe4000786c0ff */
[----:B------:R-:W-:Y:S01]  /*5efd0*/  LOP3.LUT P0, RZ, R226, 0x80000, RZ, 0xc0, !PT ;  /* 0x00080000e2ff7812 */ /* 0x000fe2000780c0ff */
[----:B0-----:R-:W2:Y:S04]  /*5efe0*/  LDL.LU.64 R64, [R1+0x24c0] ;  /* 0x0024c00001407983 */ /* 0x001ea80000300a00 */
[----:B------:R0:W-:Y:S01]  /*5eff0*/  @P6 STG.E.U8 desc[UR44][R220.64], R224 ;  /* 0x000000e0dc006986 */ /* 0x0001e2000c10112c */
[----:B------:R-:W-:-:S02]  /*5f000*/  LOP3.LUT P6, RZ, R7, 0x80000000, RZ, 0xc0, !PT ;  /* 0x8000000007ff7812 */ /* 0x000fc400078cc0ff */
[----:B0-----:R-:W-:-:S11]  /*5f010*/  PRMT R224, R63, 0x7773, RZ ;  /* 0x000077733fe07816 */ /* 0x001fd600000000ff */
[----:B------:R4:W-:Y:S01]  /*5f020*/  @P6 STG.E.U8 desc[UR44][R58.64], R224 ;  /* 0x000000e03a006986 */ /* 0x0009e2000c10112c */
[----:B------:R-:W-:Y:S02]  /*5f030*/  LOP3.LUT P6, RZ, R7, 0x40000000, RZ, 0xc0, !PT ;  /* 0x4000000007ff7812 */ /* 0x000fe400078cc0ff */
[----:B----4-:R-:W-:-:S11]  /*5f040*/  PRMT R224, R30, 0x7770, RZ ;  /* 0x000077701ee07816 */ /* 0x010fd600000000ff */
[----:B------:R0:W-:Y:S01]  /*5f050*/  @P6 STG.E.U8 desc[UR44][R60.64], R224 ;  /* 0x000000e03c006986 */ /* 0x0001e2000c10112c */
[----:B------:R-:W-:Y:S02]  /*5f060*/  LOP3.LUT P6, RZ, R7, 0x20000000, RZ, 0xc0, !PT ;  /* 0x2000000007ff7812 */ /* 0x000fe400078cc0ff */
[----:B0-----:R-:W-:-:S11]  /*5f070*/  PRMT R224, R30, 0x7771, RZ ;  /* 0x000077711ee07816 */ /* 0x001fd600000000ff */
[----:B------:R0:W-:Y:S01]  /*5f080*/  @P6 STG.E.U8 desc[UR44][R56.64], R224 ;  /* 0x000000e038006986 */ /* 0x0001e2000c10112c */
[----:B------:R-:W-:Y:S02]  /*5f090*/  LOP3.LUT P6, RZ, R7, 0x10000000, RZ, 0xc0, !PT ;  /* 0x1000000007ff7812 */ /* 0x000fe400078cc0ff */
[----:B0-----:R-:W-:-:S11]  /*5f0a0*/  PRMT R224, R30, 0x7772, RZ ;  /* 0x000077721ee07816 */ /* 0x001fd600000000ff */
[----:B------:R0:W-:Y:S02]  /*5f0b0*/  @P6 STG.E.U8 desc[UR44][R42.64], R224 ;  /* 0x000000e02a006986 */ /* 0x0001e4000c10112c */
[----:B0-----:R-:W-:-:S05]  /*5f0c0*/  PRMT R224, R30, 0x7773, RZ ;  /* 0x000077731ee07816 */ /* 0x001fca00000000ff */
[----:B------:R0:W-:Y:S01]  /*5f0d0*/  @P1 STG.E.U8 desc[UR44][R38.64], R224 ;  /* 0x000000e026001986 */ /* 0x0001e2000c10112c */
[----:B------:R-:W-:Y:S02]  /*5f0e0*/  LOP3.LUT P2, RZ, R226, 0x100000, RZ, 0xc0, !PT ;  /* 0x00100000e2ff7812 */ /* 0x000fe4000784c0ff */
[----:B0-----:R-:W-:-:S05]  /*5f0f0*/  PRMT R224, R31, 0x7770, RZ ;  /* 0x000077701fe07816 */ /* 0x001fca00000000ff */
[----:B------:R0:W-:Y:S01]  /*5f100*/  @P4 STG.E.U8 desc[UR44][R40.64], R224 ;  /* 0x000000e028004986 */ /* 0x0001e2000c10112c */
[----:B------:R-:W-:Y:S02]  /*5f110*/  LOP3.LUT P5, RZ, R226, 0x200000, RZ, 0xc0, !PT ;  /* 0x00200000e2ff7812 */ /* 0x000fe400078ac0ff */
[----:B0-----:R-:W-:-:S05]  /*5f120*/  PRMT R224, R31, 0x7771, RZ ;  /* 0x000077711fe07816 */ /* 0x001fca00000000ff */
[----:B------:R0:W-:Y:S02]  /*5f130*/  @P3 STG.E.U8 desc[UR44][R36.64], R224 ;  /* 0x000000e024003986 */ /* 0x0001e4000c10112c */
[----:B0-----:R-:W-:-:S05]  /*5f140*/  PRMT R224, R31, 0x7772, RZ ;  /* 0x000077721fe07816 */ /* 0x001fca00000000ff */
[----:B------:R0:W-:Y:S02]  /*5f150*/  @P0 STG.E.U8 desc[UR44][R230.64], R224 ;  /* 0x000000e0e6000986 */ /* 0x0001e4000c10112c */
[----:B0-----:R-:W-:-:S05]  /*5f160*/  PRMT R224, R31, 0x7773, RZ ;  /* 0x000077731fe07816 */ /* 0x001fca00000000ff */
[----:B------:R0:W-:Y:S02]  /*5f170*/  @P2 STG.E.U8 desc[UR44][R28.64], R224 ;  /* 0x000000e01c002986 */ /* 0x0001e4000c10112c */
[----:B0-----:R-:W-:-:S05]  /*5f180*/  PRMT R224, R252, 0x7770, RZ ;  /* 0x00007770fce07816 */ /* 0x001fca00000000ff */
[----:B---3--:R0:W-:Y:S04]  /*5f190*/  @P5 STG.E.U8 desc[UR44][R228.64], R224 ;  /* 0x000000e0e4005986 */ /* 0x0081e8000c10112c */
[----:B0-----:R-:W3:Y:S04]  /*5f1a0*/  LDL.LU.64 R228, [R1+0x1e58] ;  /* 0x001e580001e47983 */ /* 0x001ee80000300a00 */
[----:B------:R-:W4:Y:S04]  /*5f1b0*/  LDL.LU.64 R38, [R1+0x1e50] ;  /* 0x001e500001267983 */ /* 0x000f280000300a00 */
[----:B------:R-:W2:Y:S04]  /*5f1c0*/  LDL.LU.64 R36, [R1+0x1e48] ;  /* 0x001e480001247983 */ /* 0x000ea80000300a00 */
[----:B------:R-:W2:Y:S04]  /*5f1d0*/  LDL.LU.64 R230, [R1+0x1e40] ;  /* 0x001e400001e67983 */ /* 0x000ea80000300a00 */
[----:B------:R-:W2:Y:S04]  /*5f1e0*/  LDL.LU.64 R30, [R1+0x1e38] ;  /* 0x001e3800011e7983 */ /* 0x000ea80000300a00 */
[----:B------:R-:W2:Y:S04]  /*5f1f0*/  LDL.LU.64 R28, [R1+0x1e30] ;  /* 0x001e3000011c7983 */ /* 0x000ea80000300a00 */
[----:B------:R-:W2:Y:S01]  /*5f200*/  LDL.LU R251, [R1+0x9c] ;  /* 0x00009c0001fb7983 */ /* 0x000ea20000300800 */
[----:B------:R-:W-:-:S02]  /*5f210*/  LOP3.LUT P3, RZ, R226, 0x400000, RZ, 0xc0, !PT ;  /* 0x00400000e2ff7812 */ /* 0x000fc4000786c0ff */
[----:B------:R-:W-:Y:S02]  /*5f220*/  PRMT R224, R252, 0x7771, RZ ;  /* 0x00007771fce07816 */ /* 0x000fe400000000ff */
        /* <DEDUP_REMOVED lines=12> */
[----:B------:R-:W-:Y:S01]  /*5f2f0*/  LOP3.LUT P6, RZ, R226, 0x40000000, RZ, 0xc0, !PT ;  /* 0x40000000e2ff7812 */ /* 0x000fe200078cc0ff */
[----:B---3--:R0:W-:Y:S04]  /*5f300*/  @P3 STG.E.U8 desc[UR44][R228.64], R224 ;  /* 0x000000e0e4003986 */ /* 0x0081e8000c10112c */
[----:B0-----:R-:W3:Y:S04]  /*5f310*/  LDL.LU.64 R228, [R1+0x1e28] ;  /* 0x001e280001e47983 */ /* 0x001ee80000300a00 */
[----:B------:R-:W3:Y:S04]  /*5f320*/  LDL.LU R40, [R1+0x80] ;  /* 0x0000800001287983 */ /* 0x000ee80000300800 */
[----:B------:R-:W3:Y:S01]  /*5f330*/  LDL.LU.64 R220, [R1+0x1e20] ;  /* 0x001e200001dc7983 */ /* 0x000ee20000300a00 */
[----:B------:R-:W-:-:S03]  /*5f340*/  LOP3.LUT R7, R7, 0xfeffffff, RZ, 0xc0, !PT ;  /* 0xfeffffff07077812 */ /* 0x000fc600078ec0ff */
[----:B------:R-:W3:Y:S01]  /*5f350*/  LDL.LU.64 R62, [R1+0x1e18] ;  /* 0x001e1800013e7983 */ /* 0x000ee20000300a00 */
[----:B------:R-:W-:Y:S02]  /*5f360*/  @P6 LOP3.LUT R7, R7, 0x1000000, RZ, 0xfc, !PT ;  /* 0x0100000007076812 */ /* 0x000fe400078efcff */
[----:B------:R-:W-:Y:S01]  /*5f370*/  LOP3.LUT P6, RZ, R226, 0x20000000, RZ, 0xc0, !PT ;  /* 0x20000000e2ff7812 */ /* 0x000fe200078cc0ff */
[----:B------:R-:W3:Y:S01]  /*5f380*/  LDL.LU.64 R58, [R1+0x1e10] ;  /* 0x001e1000013a7983 */ /* 0x000ee20000300a00 */
[----:B------:R-:W-:-:S03]  /*5f390*/  LOP3.LUT R7, R7, 0xfdffffff, RZ, 0xc0, !PT ;  /* 0xfdffffff07077812 */ /* 0x000fc600078ec0ff */
[----:B------:R-:W3:Y:S01]  /*5f3a0*/  LDL.LU.64 R60, [R1+0x1e08] ;  /* 0x001e0800013c7983 */ /* 0x000ee20000300a00 */
[C---:B------:R-:W-:Y:S02]  /*5f3b0*/  LOP3.LUT P0, RZ, R226.reuse, 0x800000, RZ, 0xc0, !PT ;  /* 0x00800000e2ff7812 */ /* 0x040fe4000780c0ff */
[C---:B------:R-:W-:Y:S01]  /*5f3c0*/  LOP3.LUT P2, RZ, R226.reuse, 0x1000000, RZ, 0xc0, !PT ;  /* 0x01000000e2ff7812 */ /* 0x040fe2000784c0ff */
[----:B------:R-:W3:Y:S04]  /*5f3d0*/  LDL.LU R41, [R1+0x70] ;  /* 0x0000700001297983 */ /* 0x000ee80000300800 */
[----:B------:R-:W-:Y:S01]  /*5f3e0*/  @P6 LOP3.LUT R7, R7, 0x2000000, RZ, 0xfc, !PT ;  /* 0x0200000007076812 */ /* 0x000fe200078efcff */
[----:B------:R-:W3:Y:S01]  /*5f3f0*/  LDL.LU.64 R56, [R1+0x1e00] ;  /* 0x001e000001387983 */ /* 0x000ee20000300a00 */
[----:B------:R-:W-:-:S02]  /*5f400*/  LOP3.LUT P6, RZ, R226, 0x10000000, RZ, 0xc0, !PT ;  /* 0x10000000e2ff7812 */ /* 0x000fc400078cc0ff */
[----:B------:R-:W-:Y:S01]  /*5f410*/  LOP3.LUT R7, R7, 0xfbffffff, RZ, 0xc0, !PT ;  /* 0xfbffffff07077812 */ /* 0x000fe200078ec0ff */
[----:B------:R-:W3:Y:S01]  /*5f420*/  LDL.LU.64 R42, [R1+0x1df8] ;  /* 0x001df800012a7983 */ /* 0x000ee20000300a00 */
[----:B------:R-:W-:-:S09]  /*5f430*/  PRMT R224, R252, 0x7772, RZ ;  /* 0x00007772fce07816 */ /* 0x000fd200000000ff */
[----:B------:R-:W-:Y:S02]  /*5f440*/  @P6 LOP3.LUT R7, R7, 0x4000000, RZ, 0xfc, !PT ;  /* 0x0400000007076812 */ /* 0x000fe400078efcff */
[C---:B------:R-:W-:Y:S01]  /*5f450*/  LOP3.LUT P6, RZ, R226.reuse, 0x8000000, RZ, 0xc0, !PT ;  /* 0x08000000e2ff7812 */ /* 0x040fe200078cc0ff */
[----:B----4-:R0:W-:Y:S01]  /*5f460*/  @P0 STG.E.U8 desc[UR44][R38.64], R224 ;  /* 0x000000e026000986 */ /* 0x0101e2000c10112c */
[----:B------:R-:W-:Y:S02]  /*5f470*/  LOP3.LUT P5, RZ, R226, 0x2000000, RZ, 0xc0, !PT ;  /* 0x02000000e2ff7812 */ /* 0x000fe400078ac0ff */
[----:B------:R-:W-:Y:S02]  /*5f480*/  LOP3.LUT R7, R7, 0xf7ffffff, RZ, 0xc0, !PT ;  /* 0xf7ffffff07077812 */ /* 0x000fe400078ec0ff */
[----:B0-----:R-:W-:-:S07]  /*5f490*/  PRMT R224, R252, 0x7773, RZ ;  /* 0x00007773fce07816 */ /* 0x001fce00000000ff */
[----:B------:R-:W-:Y:S01]  /*5f4a0*/  @P6 LOP3.LUT R7, R7, 0x8000000, RZ, 0xfc, !PT ;  /* 0x0800000007076812 */ /* 0x000fe200078efcff */
[----:B------:R-:W4:Y:S01]  /*5f4b0*/  LDL.LU R252, [R1+0x84] ;  /* 0x0000840001fc7983 */ /* 0x000f220000300800 */
[----:B------:R-:W-:-:S03]  /*5f4c0*/  LOP3.LUT P6, RZ, R226, 0x4000000, RZ, 0xc0, !PT ;  /* 0x04000000e2ff7812 */ /* 0x000fc600078cc0ff */
[----:B--2---:R0:W-:Y:S04]  /*5f4d0*/  @P2 STG.E.U8 desc[UR44][R36.64], R224 ;  /* 0x000000e024002986 */ /* 0x0041e8000c10112c */
[----:B------:R-:W2:Y:S01]  /*5f4e0*/  LDL.LU.64 R38, [R1+0x1df0] ;  /* 0x001df00001267983 */ /* 0x000ea20000300a00 */
[----:B0-----:R-:W-:-:S03]  /*5f4f0*/  PRMT R224, R251, 0x7770, RZ ;  /* 0x00007770fbe07816 */ /* 0x001fc600000000ff */
[----:B------:R-:W4:Y:S04]  /*5f500*/  LDL.LU.64 R36, [R1+0x1de8] ;  /* 0x001de80001247983 */ /* 0x000f280000300a00 */
[----:B------:R0:W-:Y:S02]  /*5f510*/  @P5 STG.E.U8 desc[UR44][R230.64], R224 ;  /* 0x000000e0e6005986 */ /* 0x0001e4000c10112c */
[----:B0-----:R-:W-:Y:S02]  /*5f520*/  PRMT R224, R251, 0x7771, RZ ;  /* 0x00007771fbe07816 */ /* 0x001fe400000000ff */
[----:B------:R-:W4:Y:S04]  /*5f530*/  LDL.LU.64 R230, [R1+0x1de0] ;  /* 0x001de00001e67983 */ /* 0x000f280000300a00 */
[----:B------:R0:W-:Y:S01]  /*5f540*/  @P6 STG.E.U8 desc[UR44][R30.64], R224 ;  /* 0x000000e01e006986 */ /* 0x0001e2000c10112c */
[----:B------:R-:W-:-:S02]  /*5f550*/  LOP3.LUT P6, RZ, R7, 0x8000000, RZ, 0xc0, !PT ;  /* 0x0800000007ff7812 */ /* 0x000fc400078cc0ff */
[----:B0-----:R-:W-:Y:S01]  /*5f560*/  PRMT R224, R251, 0x7772, RZ ;  /* 0x00007772fbe07816 */ /* 0x001fe200000000ff */
[----:B------:R-:W4:Y:S10]  /*5f570*/  LDL.LU.64 R30, [R1+0x1dd8] ;  /* 0x001dd800011e7983 */ /* 0x000f340000300a00 */
[----:B------:R0:W-:Y:S01]  /*5f580*/  @P6 STG.E.U8 desc[UR44][R28.64], R224 ;  /* 0x000000e01c006986 */ /* 0x0001e2000c10112c */
[----:B------:R-:W-:-:S03]  /*5f590*/  LOP3.LUT P6, RZ, R7, 0x4000000, RZ, 0xc0, !PT ;  /* 0x0400000007ff7812 */ /* 0x000fc600078cc0ff */
[----:B0-----:R-:W4:Y:S01]  /*5f5a0*/  LDL.LU.64 R28, [R1+0x1dd0] ;  /* 0x001dd000011c7983 */ /* 0x001f220000300a00 */
[----:B------:R-:W-:-:S09]  /*5f5b0*/  PRMT R224, R251, 0x7773, RZ ;  /* 0x00007773fbe07816 */ /* 0x000fd200000000ff */
[----:B---3--:R0:W-:Y:S04]  /*5f5c0*/  @P6 STG.E.U8 desc[UR44][R228.64], R224 ;  /* 0x000000e0e4006986 */ /* 0x0081e8000c10112c */
        /* <DEDUP_REMOVED lines=23> */
[----:B--2---:R0:W-:Y:S01]  /*5f740*/  @P1 STG.E.U8 desc[UR44][R38.64], R224 ;  /* 0x000000e026001986 */ /* 0x0041e2000c10112c */
[----:B------:R-:W-:Y:S02]  /*5f750*/  LOP3.LUT P0, RZ, R227, 0x40, RZ, 0xc0, !PT ;  /* 0x00000040e3ff7812 */ /* 0x000fe4000780c0ff */
[----:B0-----:R-:W-:-:S05]  /*5f760*/  PRMT R224, R41, 0x7773, RZ ;  /* 0x0000777329e07816 */ /* 0x001fca00000000ff */
[----:B----4-:R0:W-:Y:S01]  /*5f770*/  @P4 STG.E.U8 desc[UR44][R36.64], R224 ;  /* 0x000000e024004986 */ /* 0x0101e2000c10112c */
        /* <DEDUP_REMOVED lines=9> */
[----:B---3--:R0:W-:Y:S04]  /*5f810*/  @P5 STG.E.U8 desc[UR44][R228.64], R224 ;  /* 0x000000e0e4005986 */ /* 0x0081e8000c10112c */
[----:B0-----:R-:W2:Y:S04]  /*5f820*/  LDL.LU.64 R228, [R1+0x1dc0] ;  /* 0x001dc00001e47983 */ /* 0x001ea80000300a00 */
[----:B------:R-:W3:Y:S04]  /*5f830*/  LDL.LU.64 R38, [R1+0x1db8] ;  /* 0x001db80001267983 */ /* 0x000ee80000300a00 */
[----:B------:R-:W4:Y:S04]  /*5f840*/  LDL.LU.64 R40, [R1+0x1db0] ;  /* 0x001db00001287983 */ /* 0x000f280000300a00 */
[----:B------:R-:W2:Y:S04]  /*5f850*/  LDL.LU R31, [R1+0x74] ;  /* 0x00007400011f7983 */ /* 0x000ea80000300800 */
[----:B------:R-:W4:Y:S04]  /*5f860*/  LDL.LU.64 R36, [R1+0x1da8] ;  /* 0x001da80001247983 */ /* 0x000f280000300a00 */
[----:B------:R-:W4:Y:S04]  /*5f870*/  LDL.LU.64 R230, [R1+0x1da0] ;  /* 0x001da00001e67983 */ /* 0x000f280000300a00 */
[----:B------:R-:W4:Y:S01]  /*5f880*/  LDL.LU R251, [R1+0x88] ;  /* 0x0000880001fb7983 */ /* 0x000f220000300800 */
[----:B------:R-:W-:-:S03]  /*5f890*/  LOP3.LUT P3, RZ, R227, 0x200, RZ, 0xc0, !PT ;  /* 0x00000200e3ff7812 */ /* 0x000fc6000786c0ff */
[----:B------:R-:W4:Y:S01]  /*5f8a0*/  LDL.LU.64 R28, [R1+0x1d98] ;  /* 0x001d9800011c7983 */ /* 0x000f220000300a00 */
        /* <DEDUP_REMOVED lines=16> */
[----:B0-----:R-:W2:Y:S04]  /*5f9b0*/  LDL.LU.64 R228, [R1+0x1d90] ;  /* 0x001d900001e47983 */ /* 0x001ea80000300a00 */
[----:B------:R-:W2:Y:S04]  /*5f9c0*/  LDL.LU R30, [R1+0x78] ;  /* 0x00007800011e7983 */ /* 0x000ea80000300800 */
[----:B------:R-:W2:Y:S04]  /*5f9d0*/  LDL.LU.64 R220, [R1+0x1d88] ;  /* 0x001d880001dc7983 */ /* 0x000ea80000300a00 */
[----:B------:R-:W2:Y:S01]  /*5f9e0*/  LDL.LU.64 R62, [R1+0x1d80] ;  /* 0x001d8000013e7983 */ /* 0x000ea20000300a00 */
[----:B------:R-:W-:-:S02]  /*5f9f0*/  @P6 LOP3.LUT R7, R7, 0x10000, RZ, 0xfc, !PT ;  /* 0x0001000007076812 */ /* 0x000fc400078efcff */
[----:B------:R-:W-:Y:S01]  /*5fa00*/  LOP3.LUT P6, RZ, R227, 0x10000, RZ, 0xc0, !PT ;  /* 0x00010000e3ff7812 */ /* 0x000fe200078cc0ff */
[----:B------:R-:W2:Y:S01]  /*5fa10*/  LDL.LU.64 R58, [R1+0x1d78] ;  /* 0x001d7800013a7983 */ /* 0x000ea20000300a00 */
[----:B------:R-:W-:-:S03]  /*5fa20*/  LOP3.LUT R7, R7, 0xfffdffff, RZ, 0xc0, !PT ;  /* 0xfffdffff07077812 */ /* 0x000fc600078ec0ff */
[----:B------:R-:W2:Y:S01]  /*5fa30*/  LDL.LU.64 R60, [R1+0x1d70] ;  /* 0x001d7000013c7983 */ /* 0x000ea20000300a00 */
[C---:B------:R-:W-:Y:S02]  /*5fa40*/  LOP3.LUT P0, RZ, R227.reuse, 0x400, RZ, 0xc0, !PT ;  /* 0x00000400e3ff7812 */ /* 0x040fe4000780c0ff */
[----:B------:R-:W-:Y:S01]  /*5fa50*/  LOP3.LUT P2, RZ, R227, 0x800, RZ, 0xc0, !PT ;  /* 0x00000800e3ff7812 */ /* 0x000fe2000784c0ff */
[----:B------:R-:W2:Y:S04]  /*5fa60*/  LDL.LU R252, [R1+0x8c] ;  /* 0x00008c0001fc7983 */ /* 0x000ea80000300800 */
[----:B------:R-:W-:Y:S01]  /*5fa70*/  @P6 LOP3.LUT R7, R7, 0x20000, RZ, 0xfc, !PT ;  /* 0x0002000007076812 */ /* 0x000fe200078efcff */
[----:B------:R-:W2:Y:S01]  /*5fa80*/  LDL.LU.64 R56, [R1+0x1d68] ;  /* 0x001d680001387983 */ /* 0x000ea20000300a00 */
[----:B------:R-:W-:-:S02]  /*5fa90*/  LOP3.LUT P6, RZ, R227, 0x8000, RZ, 0xc0, !PT ;  /* 0x00008000e3ff7812 */ /* 0x000fc400078cc0ff */
[----:B------:R-:W-:Y:S01]  /*5faa0*/  LOP3.LUT R7, R7, 0xfffbffff, RZ, 0xc0, !PT ;  /* 0xfffbffff07077812 */ /* 0x000fe200078ec0ff */
[----:B------:R-:W2:Y:S01]  /*5fab0*/  LDL.LU.64 R42, [R1+0x1d60] ;  /* 0x001d6000012a7983 */ /* 0x000ea20000300a00 */
[----:B------:R-:W-:-:S09]  /*5fac0*/  PRMT R224, R31, 0x7771, RZ ;  /* 0x000077711fe07816 */ /* 0x000fd200000000ff */
[----:B------:R-:W-:Y:S02]  /*5fad0*/  @P6 LOP3.LUT R7, R7, 0x40000, RZ, 0xfc, !PT ;  /* 0x0004000007076812 */ /* 0x000fe400078efcff */
[C---:B------:R-:W-:Y:S01]  /*5fae0*/  LOP3.LUT P6, RZ, R227.reuse, 0x4000, RZ, 0xc0, !PT ;  /* 0x00004000e3ff7812 */ /* 0x040fe200078cc0ff */
[----:B---3--:R0:W-:Y:S01]  /*5faf0*/  @P0 STG.E.U8 desc[UR44][R38.64], R224 ;  /* 0x000000e026000986 */ /* 0x0081e2000c10112c */
[----:B------:R-:W-:Y:S02]  /*5fb00*/  LOP3.LUT P5, RZ, R227, 0x1000, RZ, 0xc0, !PT ;  /* 0x00001000e3ff7812 */ /* 0x000fe400078ac0ff */
[----:B------:R-:W-:Y:S02]  /*5fb10*/  LOP3.LUT R7, R7, 0xfff7ffff, RZ, 0xc0, !PT ;  /* 0xfff7ffff07077812 */ /* 0x000fe400078ec0ff */
[----:B0-----:R-:W-:Y:S01]  /*5fb20*/  PRMT R224, R31, 0x7772, RZ ;  /* 0x000077721fe07816 */ /* 0x001fe200000000ff */
[----:B------:R-:W3:Y:S06]  /*5fb30*/  LDL.LU.64 R38, [R1+0x1d58] ;  /* 0x001d580001267983 */ /* 0x000eec0000300a00 */
[----:B------:R-:W-:-:S02]  /*5fb40*/  @P6 LOP3.LUT R7, R7, 0x80000, RZ, 0xfc, !PT ;  /* 0x0008000007076812 */ /* 0x000fc400078efcff */
[----:B------:R-:W-:Y:S01]  /*5fb50*/  LOP3.LUT P6, RZ, R227, 0x2000, RZ, 0xc0, !PT ;  /* 0x00002000e3ff7812 */ /* 0x000fe200078cc0ff */
[----:B----4-:R0:W-:Y:S02]  /*5fb60*/  @P2 STG.E.U8 desc[UR44][R40.64], R224 ;  /* 0x000000e028002986 */ /* 0x0101e4000c10112c */
[----:B0-----:R-:W-:Y:S02]  /*5fb70*/  PRMT R224, R31, 0x7773, RZ ;  /* 0x000077731fe07816 */ /* 0x001fe400000000ff */
[----:B------:R-:W4:Y:S04]  /*5fb80*/  LDL.LU.64 R40, [R1+0x1d50] ;  /* 0x001d500001287983 */ /* 0x000f280000300a00 */
[----:B------:R0:W-:Y:S02]  /*5fb90*/  @P5 STG.E.U8 desc[UR44][R36.64], R224 ;  /* 0x000000e024005986 */ /* 0x0001e4000c10112c */
[----:B0-----:R-:W-:-:S02]  /*5fba0*/  PRMT R224, R251, 0x7770, RZ ;  /* 0x00007770fbe07816 */ /* 0x001fc400000000ff */
[----:B------:R-:W4:Y:S04]  /*5fbb0*/  LDL.LU.64 R36, [R1+0x1d48] ;  /* 0x001d480001247983 */ /* 0x000f280000300a00 */
[----:B------:R0:W-:Y:S01]  /*5fbc0*/  @P6 STG.E.U8 desc[UR44][R230.64], R224 ;  /* 0x000000e0e6006986 */ /* 0x0001e2000c10112c */
[----:B------:R-:W-:Y:S02]  /*5fbd0*/  LOP3.LUT P6, RZ, R7, 0x80000, RZ, 0xc0, !PT ;  /* 0x0008000007ff7812 */ /* 0x000fe400078cc0ff */
[----:B0-----:R-:W-:Y:S01]  /*5fbe0*/  PRMT R224, R251, 0x7771, RZ ;  /* 0x00007771fbe07816 */ /* 0x001fe200000000ff */
[----:B------:R-:W4:Y:S04]  /*5fbf0*/  LDL.LU.64 R230, [R1+0x1d40] ;  /* 0x001d400001e67983 */ /* 0x000f280000300a00 */
[----:B------:R-:W4:Y:S06]  /*5fc00*/  LDL.LU R31, [R1+0x7c] ;  /* 0x00007c00011f7983 */ /* 0x000f2c0000300800 */
        /* <DEDUP_REMOVED lines=28> */
[----:B---3--:R0:W-:Y:S01]  /*5fdd0*/  @P1 STG.E.U8 desc[UR44][R38.64], R224 ;  /* 0x000000e026001986 */ /* 0x0081e2000c10112c */
        /* <DEDUP_REMOVED lines=12> */
[----:B--2---:R0:W-:Y:S04]  /*5fea0*/  @P5 STG.E.U8 desc[UR44][R228.64], R224 ;  /* 0x000000e0e4005986 */ /* 0x0041e8000c10112c */
[----:B0-----:R-:W2:Y:S04]  /*5feb0*/  LDL.LU.64 R228, [R1+0x24b0] ;  /* 0x0024b00001e47983 */ /* 0x001ea80000300a00 */
[----:B------:R-:W3:Y:S04]  /*5fec0*/  LDL.LU.64 R28, [R1+0x1d28] ;  /* 0x001d2800011c7983 */ /* 0x000ee80000300a00 */
[----:B------:R-:W4:Y:S04]  /*5fed0*/  LDL.LU.64 R36, [R1+0x1d20] ;  /* 0x001d200001247983 */ /* 0x000f280000300a00 */
[----:B------:R-:W4:Y:S04]  /*5fee0*/  LDL.LU.64 R38, [R1+0x1d18] ;  /* 0x001d180001267983 */ /* 0x000f280000300a00 */
[----:B------:R-:W4:Y:S04]  /*5fef0*/  LDL.LU.64 R40, [R1+0x1d10] ;  /* 0x001d100001287983 */ /* 0x000f280000300a00 */
[----:B------:R-:W4:Y:S04]  /*5ff00*/  LDL.LU R252, [R1+0x60] ;  /* 0x0000600001fc7983 */ /* 0x000f280000300800 */
[----:B------:R-:W4:Y:S04]  /*5ff10*/  LDL.LU.64 R230, [R1+0x1d08] ;  /* 0x001d080001e67983 */ /* 0x000f280000300a00 */
[----:B------:R-:W4:Y:S01]  /*5ff20*/  LDL.LU R251, [R1+0x10] ;  /* 0x0000100001fb7983 */ /* 0x000f220000300800 */
[----:B------:R-:W-:-:S02]  /*5ff30*/  PRMT R224, R31, 0x7773, RZ ;  /* 0x000077731fe07816 */ /* 0x000fc400000000ff */
[----:B------:R-:W-:Y:S01]  /*5ff40*/  LOP3.LUT P3, RZ, R227, 0x10000000, RZ, 0xc0, !PT ;  /* 0x10000000e3ff7812 */ /* 0x000fe2000786c0ff */
[----:B------:R-:W4:Y:S01]  /*5ff50*/  LDL.LU.64 R30, [R1+0x1d00] ;  /* 0x001d0000011e7983 */ /* 0x000f220000300a00 */
[----:B------:R-:W-:Y:S02]  /*5ff60*/  LOP3.LUT R7, R7, 0xffffffef, RZ, 0xc0, !PT ;  /* 0xffffffef07077812 */ /* 0x000fe400078ec0ff */
[C---:B------:R-:W-:Y:S02]  /*5ff70*/  LOP3.LUT P0, RZ, R227.reuse, 0x20000000, RZ, 0xc0, !PT ;  /* 0x20000000e3ff7812 */ /* 0x040fe4000780c0ff */
[C---:B------:R-:W-:Y:S02]  /*5ff80*/  LOP3.LUT P2, RZ, R227.reuse, 0x40000000, RZ, 0xc0, !PT ;  /* 0x40000000e3ff7812 */ /* 0x040fe4000784c0ff */
[----:B------:R-:W-:-:S05]  /*5ff90*/  LOP3.LUT P5, RZ, R227, 0x80000000, RZ, 0xc0, !PT ;  /* 0x80000000e3ff7812 */ /* 0x000fca00078ac0ff */
[----:B---3--:R0:W-:Y:S04]  /*5ffa0*/  @P3 STG.E.U8 desc[UR44][R28.64], R224 ;  /* 0x000000e01c003986 */ /* 0x0081e8000c10112c */
[----:B0-----:R-:W3:Y:S01]  /*5ffb0*/  LDL.LU.64 R28, [R1+0x1cf8] ;  /* 0x001cf800011c7983 */ /* 0x001ee20000300a00 */
[----:B--2---:R-:W-:-:S03]  /*5ffc0*/  LOP3.LUT P6, RZ, R228, 0x100, RZ, 0xc0, !PT ;  /* 0x00000100e4ff7812 */ /* 0x004fc600078cc0ff */
[----:B------:R-:W2:Y:S01]  /*5ffd0*/  LDL.LU.64 R220, [R1+0x1cf0] ;  /* 0x001cf00001dc7983 */ /* 0x000ea20000300a00 */
[----:B----4-:R-:W-:-:S03]  /*5ffe0*/  PRMT R224, R252, 0x7770, RZ ;  /* 0x00007770fce07816 */ /* 0x010fc600000000ff */
[----:B------:R-:W4:Y:S06]  /*5fff0*/  LDL.LU.64 R60, [R1+0x1ce8] ;  /* 0x001ce800013c7983 */ /* 0x000f2c0000300a00 */
        /* <DEDUP_REMOVED lines=11> */
[----:B------:R-:W-:Y:S01]  /*600b0*/  LOP3.LUT R7, R7, 0xfffffeff, RZ, 0xc0, !PT ;  /* 0xfffffeff07077812 */ /* 0x000fe200078ec0ff */
[----:B------:R0:W-:Y:S10]  /*600c0*/  @P0 STG.E.U8 desc[UR44][R36.64], R224 ;  /* 0x000000e024000986 */ /* 0x0001f4000c10112c */
[----:B------:R-:W-:-:S02]  /*600d0*/  @P6 LOP3.LUT R7, R7, 0x100, RZ, 0xfc, !PT ;  /* 0x0000010007076812 */ /* 0x000fc400078efcff */
[----:B------:R-:W-:Y:S01]  /*600e0*/  LOP3.LUT P6, RZ, R228, 0x8, RZ, 0xc0, !PT ;  /* 0x00000008e4ff7812 */ /* 0x000fe200078cc0ff */
[----:B0-----:R-:W4:Y:S01]  /*600f0*/  LDL.LU R36, [R1+0x64] ;  /* 0x0000640001247983 */ /* 0x001f220000300800 */
[----:B------:R-:W-:-:S03]  /*60100*/  LOP3.LUT R7, R7, 0xfffffdff, RZ, 0xc0, !PT ;  /* 0xfffffdff07077812 */ /* 0x000fc600078ec0ff */
[----:B------:R-:W4:Y:S04]  /*60110*/  LDL.LU.64 R226, [R1+0x1ce0] ;  /* 0x001ce00001e27983 */ /* 0x000f280000300a00 */
[----:B------:R-:W4:Y:S04]  /*60120*/  LDL.LU.64 R62, [R1+0x1cd8] ;  /* 0x001cd800013e7983 */ /* 0x000f280000300a00 */
        /* <DEDUP_REMOVED lines=9> */
[----:B------:R-:W-:Y:S02]  /*601c0*/  LOP3.LUT P6, RZ, R228, 0x2, RZ, 0xc0, !PT ;  /* 0x00000002e4ff7812 */ /* 0x000fe400078cc0ff */
[----:B------:R-:W-:Y:S01]  /*601d0*/  LOP3.LUT R7, R7, 0xfffff7ff, RZ, 0xc0, !PT ;  /* 0xfffff7ff07077812 */ /* 0x000fe200078ec0ff */
[----:B------:R-:W4:Y:S01]  /*601e0*/  LDL.LU.64 R42, [R1+0x1cc0] ;  /* 0x001cc000012a7983 */ /* 0x000f220000300a00 */
[----:B0-----:R-:W-:-:S03]  /*601f0*/  PRMT R224, R252, 0x7772, RZ ;  /* 0x00007772fce07816 */ /* 0x001fc600000000ff */
[----:B------:R-:W4:Y:S06]  /*60200*/  LDL.LU.64 R38, [R1+0x1cb8] ;  /* 0x001cb80001267983 */ /* 0x000f2c0000300a00 */
[----:B------:R-:W-:Y:S02]  /*60210*/  @P6 LOP3.LUT R7, R7, 0x800, RZ, 0xfc, !PT ;  /* 0x0000080007076812 */ /* 0x000fe400078efcff */
[----:B------:R-:W-:Y:S01]  /*60220*/  LOP3.LUT P6, RZ, R228, 0x1, RZ, 0xc0, !PT ;  /* 0x00000001e4ff7812 */ /* 0x000fe200078cc0ff */
[----:B------:R0:W-:Y:S02]  /*60230*/  @P5 STG.E.U8 desc[UR44][R40.64], R224 ;  /* 0x000000e028005986 */ /* 0x0001e4000c10112c */
[----:B0-----:R-:W-:-:S02]  /*60240*/  PRMT R224, R252, 0x7773, RZ ;  /* 0x00007773fce07816 */ /* 0x001fc400000000ff */
[----:B------:R-:W4:Y:S08]  /*60250*/  LDL.LU.64 R40, [R1+0x1cb0] ;  /* 0x001cb00001287983 */ /* 0x000f300000300a00 */
        /* <DEDUP_REMOVED lines=13> */
[----:B--2---:R0:W-:Y:S01]  /*60330*/  @P6 STG.E.U8 desc[UR44][R220.64], R224 ;  /* 0x000000e0dc006986 */ /* 0x0041e2000c10112c */
[----:B------:R-:W-:Y:S02]  /*60340*/  LOP3.LUT P6, RZ, R7, 0x100, RZ, 0xc0, !PT ;  /* 0x0000010007ff7812 */ /* 0x000fe400078cc0ff */
[----:B0-----:R-:W-:Y:S01]  /*60350*/  PRMT R224, R251, 0x7773, RZ ;  /* 0x00007773fbe07816 */ /* 0x001fe200000000ff */
[----:B------:R-:W2:Y:S10]  /*60360*/  LDL.LU.64 R220, [R1+0x24a8] ;  /* 0x0024a80001dc7983 */ /* 0x000eb40000300a00 */
[----:B----4-:R0:W-:Y:S01]  /*60370*/  @P6 STG.E.U8 desc[UR44][R60.64], R224 ;  /* 0x000000e03c006986 */ /* 0x0101e2000c10112c */
[----:B------:R-:W-:-:S02]  /*60380*/  LOP3.LUT P6, RZ, R7, 0x80, RZ, 0xc0, !PT ;  /* 0x0000008007ff7812 */ /* 0x000fc400078cc0ff */
[C---:B------:R-:W-:Y:S02]  /*60390*/  LOP3.LUT P1, RZ, R228.reuse, 0x200, RZ, 0xc0, !PT ;  /* 0x00000200e4ff7812 */ /* 0x040fe4000782c0ff */
[C---:B------:R-:W-:Y:S02]  /*603a0*/  LOP3.LUT P4, RZ, R228.reuse, 0x400, RZ, 0xc0, !PT ;  /* 0x00000400e4ff7812 */ /* 0x040fe4000788c0ff */
[C---:B------:R-:W-:Y:S02]  /*603b0*/  LOP3.LUT P3, RZ, R228.reuse, 0x800, RZ, 0xc0, !PT ;  /* 0x00000800e4ff7812 */ /* 0x040fe4000786c0ff */
[C---:B------:R-:W-:Y:S02]  /*603c0*/  LOP3.LUT P0, RZ, R228.reuse, 0x1000, RZ, 0xc0, !PT ;  /* 0x00001000e4ff7812 */ /* 0x040fe4000780c0ff */
[----:B------:R-:W-:Y:S01]  /*603d0*/  LOP3.LUT P2, RZ, R228, 0x2000, RZ, 0xc0, !PT ;  /* 0x00002000e4ff7812 */ /* 0x000fe2000784c0ff */
[----:B0-----:R-:W4:Y:S01]  /*603e0*/  LDL.LU.64 R60, [R1+0x24a0] ;  /* 0x0024a000013c7983 */ /* 0x001f220000300a00 */
[----:B------:R-:W-:-:S05]  /*603f0*/  PRMT R224, R36, 0x7770, RZ ;  /* 0x0000777024e07816 */ /* 0x000fca00000000ff */
        /* <DEDUP_REMOVED lines=11> */
[----:B------:R0:W-:Y:S02]  /*604b0*/  @P1 STG.E.U8 desc[UR44][R42.64], R224 ;  /* 0x000000e02a001986 */ /* 0x0001e4000c10112c */
        /* <DEDUP_REMOVED lines=12> */
[----:B------:R-:W2:Y:S04]  /*60580*/  LDL.LU.64 R58, [R1+0x1c88] ;  /* 0x001c8800013a7983 */ /* 0x000ea80000300a00 */
[----:B------:R-:W4:Y:S04]  /*60590*/  LDL.LU.64 R42, [R1+0x1c80] ;  /* 0x001c8000012a7983 */ /* 0x000f280000300a00 */
[----:B------:R-:W4:Y:S04]  /*605a0*/  LDL.LU.64 R38, [R1+0x1c78] ;  /* 0x001c780001267983 */ /* 0x000f280000300a00 */
[----:B------:R-:W4:Y:S04]  /*605b0*/  LDL.LU.64 R40, [R1+0x1c70] ;  /* 0x001c700001287983 */ /* 0x000f280000300a00 */
[----:B------:R-:W4:Y:S04]  /*605c0*/  LDL.LU R37, [R1+0x18] ;  /* 0x0000180001257983 */ /* 0x000f280000300800 */
[----:B------:R-:W4:Y:S04]  /*605d0*/  LDL.LU.64 R230, [R1+0x1c68] ;  /* 0x001c680001e67983 */ /* 0x000f280000300a00 */
[----:B------:R-:W4:Y:S01]  /*605e0*/  LDL.LU R56, [R1+0x6c] ;  /* 0x00006c0001387983 */ /* 0x000f220000300800 */
[----:B------:R-:W-:-:S03]  /*605f0*/  LOP3.LUT P3, RZ, R228, 0x8000, RZ, 0xc0, !PT ;  /* 0x00008000e4ff7812 */ /* 0x000fc6000786c0ff */
[----:B------:R-:W4:Y:S01]  /*60600*/  LDL.LU.64 R30, [R1+0x1c60] ;  /* 0x001c6000011e7983 */ /* 0x000f220000300a00 */
        /* <DEDUP_REMOVED lines=15> */
[----:B---3--:R0:W-:Y:S04]  /*60700*/  @P3 STG.E.U8 desc[UR44][R28.64], R224 ;  /* 0x000000e01c003986 */ /* 0x0081e8000c10112c */
[----:B0-----:R-:W3:Y:S06]  /*60710*/  LDL.LU.64 R28, [R1+0x1c58] ;  /* 0x001c5800011c7983 */ /* 0x001eec0000300a00 */
[----:B------:R-:W-:-:S02]  /*60720*/  @P6 LOP3.LUT R7, R7, 0x1, RZ, 0xfc, !PT ;  /* 0x0000000107076812 */ /* 0x000fc400078efcff */
[C---:B------:R-:W-:Y:S01]  /*60730*/  LOP3.LUT P6, RZ, R228.reuse, 0x400000, RZ, 0xc0, !PT ;  /* 0x00400000e4ff7812 */ /* 0x040fe200078cc0ff */
[----:B------:R-:W3:Y:S01]  /*60740*/  LDL.LU.64 R226, [R1+0x1c48] ;  /* 0x001c480001e27983 */ /* 0x000ee20000300a00 */
[----:B------:R-:W-:Y:S02]  /*60750*/  LOP3.LUT R7, R7, 0xfffffffd, RZ, 0xc0, !PT ;  /* 0xfffffffd07077812 */ /* 0x000fe400078ec0ff */
[C---:B------:R-:W-:Y:S01]  /*60760*/  LOP3.LUT P0, RZ, R228.reuse, 0x10000, RZ, 0xc0, !PT ;  /* 0x00010000e4ff7812 */ /* 0x040fe2000780c0ff */
[----:B------:R-:W3:Y:S01]  /*60770*/  LDL.LU R57, [R1+0x1c] ;  /* 0x00001c0001397983 */ /* 0x000ee20000300800 */
[----:B------:R-:W-:Y:S02]  /*60780*/  LOP3.LUT P2, RZ, R228, 0x20000, RZ, 0xc0, !PT ;  /* 0x00020000e4ff7812 */ /* 0x000fe4000784c0ff */
[----:B------:R-:W-:Y:S01]  /*60790*/  PRMT R224, R252, 0x7773, RZ ;  /* 0x00007773fce07816 */ /* 0x000fe200000000ff */
[----:B------:R-:W3:Y:S04]  /*607a0*/  LDL.LU.64 R62, [R1+0x1c40] ;  /* 0x001c4000013e7983 */ /* 0x000ee80000300a00 */
[----:B------:R-:W-:-:S02]  /*607b0*/  @P6 LOP3.LUT R7, R7, 0x2, RZ, 0xfc, !PT ;  /* 0x0000000207076812 */ /* 0x000fc400078efcff */
[C---:B------:R-:W-:Y:S02]  /*607c0*/  LOP3.LUT P6, RZ, R228.reuse, 0x200000, RZ, 0xc0, !PT ;  /* 0x00200000e4ff7812 */ /* 0x040fe400078cc0ff */
[----:B------:R-:W-:Y:S01]  /*607d0*/  LOP3.LUT R7, R7, 0xfffffffb, RZ, 0xc0, !PT ;  /* 0xfffffffb07077812 */ /* 0x000fe200078ec0ff */
[----:B--2---:R0:W-:Y:S01]  /*607e0*/  @P0 STG.E.U8 desc[UR44][R58.64], R224 ;  /* 0x000000e03a000986 */ /* 0x0041e2000c10112c */
[----:B------:R-:W-:-:S09]  /*607f0*/  LOP3.LUT P5, RZ, R228, 0x40000, RZ, 0xc0, !PT ;  /* 0x00040000e4ff7812 */ /* 0x000fd200078ac0ff */
[----:B------:R-:W-:Y:S02]  /*60800*/  @P6 LOP3.LUT R7, R7, 0x4, RZ, 0xfc, !PT ;  /* 0x0000000407076812 */ /* 0x000fe400078efcff */
[----:B------:R-:W-:Y:S01]  /*60810*/  LOP3.LUT P6, RZ, R228, 0x100000, RZ, 0xc0, !PT ;  /* 0x00100000e4ff7812 */ /* 0x000fe200078cc0ff */
[----:B0-----:R-:W2:Y:S01]  /*60820*/  LDL.LU.64 R58, [R1+0x1c38] ;  /* 0x001c3800013a7983 */ /* 0x001ea20000300a00 */
[----:B------:R-:W-:Y:S02]  /*60830*/  LOP3.LUT R7, R7, 0xfffffff7, RZ, 0xc0, !PT ;  /* 0xfffffff707077812 */ /* 0x000fe400078ec0ff */
[----:B----4-:R-:W-:Y:S01]  /*60840*/  PRMT R224, R37, 0x7770, RZ ;  /* 0x0000777025e07816 */ /* 0x010fe200000000ff */
[----:B------:R-:W4:Y:S04]  /*60850*/  LDL.LU R252, [R1] ;  /* 0x0000000001fc7983 */ /* 0x000f280000300800 */
[----:B------:R0:W-:Y:S04]  /*60860*/  @P2 STG.E.U8 desc[UR44][R42.64], R224 ;  /* 0x000000e02a002986 */ /* 0x0001e8000c10112c */
[----:B------:R-:W-:-:S02]  /*60870*/  @P6 LOP3.LUT R7, R7, 0x8, RZ, 0xfc, !PT ;  /* 0x0000000807076812 */ /* 0x000fc400078efcff */
[----:B------:R-:W-:Y:S02]  /*60880*/  LOP3.LUT P6, RZ, R228, 0x80000, RZ, 0xc0, !PT ;  /* 0x00080000e4ff7812 */ /* 0x000fe400078cc0ff */
[C---:B0-----:R-:W-:Y:S01]  /*60890*/  PRMT R224, R37.reuse, 0x7771, RZ ;  /* 0x0000777125e07816 */ /* 0x041fe200000000ff */
        /* <DEDUP_REMOVED lines=10> */
[----:B------:R-:W4:Y:S01]  /*60940*/  LDL.LU.64 R36, [R1+0x1c10] ;  /* 0x001c100001247983 */ /* 0x000f220000300a00 */
[----:B0-----:R-:W-:-:S03]  /*60950*/  PRMT R224, R56, 0x7770, RZ ;  /* 0x0000777038e07816 */ /* 0x001fc600000000ff */
[----:B------:R-:W4:Y:S06]  /*60960*/  LDL.LU.64 R230, [R1+0x1c08] ;  /* 0x001c080001e67983 */ /* 0x000f2c0000300a00 */
[----:B------:R0:W-:Y:S01]  /*60970*/  @P6 STG.E.U8 desc[UR44][R30.64], R224 ;  /* 0x000000e01e006986 */ /* 0x0001e2000c10112c */
[C---:B------:R-:W-:Y:S02]  /*60980*/  LOP3.LUT P6, RZ, R7.reuse, 0x2, RZ, 0xc0, !PT ;  /* 0x0000000207ff7812 */ /* 0x040fe400078cc0ff */
[----:B0-----:R-:W-:Y:S01]  /*60990*/  PRMT R224, R56, 0x7771, RZ ;  /* 0x0000777138e07816 */ /* 0x001fe200000000ff */
[----:B------:R-:W4:Y:S10]  /*609a0*/  LDL.LU.64 R30, [R1+0x1c00] ;  /* 0x001c0000011e7983 */ /* 0x000f340000300a00 */
[----:B---3--:R0:W-:Y:S04]  /*609b0*/  @P6 STG.E.U8 desc[UR44][R28.64], R224 ;  /* 0x000000e01c006986 */ /* 0x0081e8000c10112c */
[----:B0-----:R-:W3:Y:S04]  /*609c0*/  LDL.LU.64 R28, [R1+0x2498] ;  /* 0x00249800011c7983 */ /* 0x001ee80000300a00 */
[----:B------:R-:W2:Y:S01]  /*609d0*/  LDL.LU.64 R224, [R1+0x1c50] ;  /* 0x001c500001e07983 */ /* 0x000ea20000300a00 */
[----:B------:R-:W-:-:S02]  /*609e0*/  LOP3.LUT P6, RZ, R7, 0x1, RZ, 0xc0, !PT ;  /* 0x0000000107ff7812 */ /* 0x000fc400078cc0ff */
[----:B------:R-:W-:-:S11]  /*609f0*/  PRMT R7, R56, 0x7772, RZ ;  /* 0x0000777238077816 */ /* 0x000fd600000000ff */
[----:B--2---:R0:W-:Y:S01]  /*60a00*/  @P6 STG.E.U8 desc[UR44][R224.64], R7 ;  /* 0x00000007e0006986 */ /* 0x0041e2000c10112c */
        /* <DEDUP_REMOVED lines=11> */
[----:B---3--:R0:W-:Y:S04]  /*60ac0*/  @P6 STG.E.U8 desc[UR44][R28.64], R7 ;  /* 0x000000071c006986 */ /* 0x0081e8000c10112c */
[----:B0-----:R-:W2:Y:S01]  /*60ad0*/  LDL.LU.64 R28, [R1+0x2490] ;  /* 0x00249000011c7983 */ /* 0x001ea20000300a00 */
[C---:B------:R-:W-:Y:S02]  /*60ae0*/  LOP3.LUT P1, RZ, R228.reuse, 0x10000000, RZ, 0xc0, !PT ;  /* 0x10000000e4ff7812 */ /* 0x040fe4000782c0ff */
[C---:B------:R-:W-:Y:S02]  /*60af0*/  LOP3.LUT P4, RZ, R228.reuse, 0x20000000, RZ, 0xc0, !PT ;  /* 0x20000000e4ff7812 */ /* 0x040fe4000788c0ff */
[----:B------:R-:W-:Y:S02]  /*60b00*/  PRMT R7, R57, 0x7773, RZ ;  /* 0x0000777339077816 */ /* 0x000fe400000000ff */
[----:B------:R-:W-:-:S02]  /*60b10*/  LOP3.LUT P3, RZ, R228, 0x40000000, RZ, 0xc0, !PT ;  /* 0x40000000e4ff7812 */ /* 0x000fc4000786c0ff */
[----:B------:R-:W-:-:S05]  /*60b20*/  LOP3.LUT P0, RZ, R228, 0x80000000, RZ, 0xc0, !PT ;  /* 0x80000000e4ff7812 */ /* 0x000fca000780c0ff */
[----:B----4-:R0:W-:Y:S01]  /*60b30*/  @P1 STG.E.U8 desc[UR44][R42.64], R7 ;  /* 0x000000072a001986 */ /* 0x0101e2000c10112c */
[----:B------:R-:W-:Y:S02]  /*60b40*/  LOP3.LUT P2, RZ, R229, 0x1, RZ, 0xc0, !PT ;  /* 0x00000001e5ff7812 */ /* 0x000fe4000784c0ff */
[----:B0-----:R-:W-:-:S05]  /*60b50*/  PRMT R7, R252, 0x7770, RZ ;  /* 0x00007770fc077816 */ /* 0x001fca00000000ff */
[----:B------:R0:W-:Y:S02]  /*60b60*/  @P4 STG.E.U8 desc[UR44][R38.64], R7 ;  /* 0x0000000726004986 */ /* 0x0001e4000c10112c */
[----:B0-----:R-:W-:-:S05]  /*60b70*/  PRMT R7, R252, 0x7771, RZ ;  /* 0x00007771fc077816 */ /* 0x001fca00000000ff */
[----:B------:R0:W-:Y:S02]  /*60b80*/  @P3 STG.E.U8 desc[UR44][R40.64], R7 ;  /* 0x0000000728003986 */ /* 0x0001e4000c10112c */
[----:B0-----:R-:W-:-:S05]  /*60b90*/  PRMT R7, R252, 0x7772, RZ ;  /* 0x00007772fc077816 */ /* 0x001fca00000000ff */
[----:B------:R0:W-:Y:S01]  /*60ba0*/  @P0 STG.E.U8 desc[UR44][R36.64], R7 ;  /* 0x0000000724000986 */ /* 0x0001e2000c10112c */
[----:B------:R-:W-:Y:S02]  /*60bb0*/  LOP3.LUT P5, RZ, R229, 0x2, RZ, 0xc0, !PT ;  /* 0x00000002e5ff7812 */ /* 0x000fe400078ac0ff */
[----:B0-----:R-:W-:-:S05]  /*60bc0*/  PRMT R7, R252, 0x7773, RZ ;  /* 0x00007773fc077816 */ /* 0x001fca00000000ff */
[----:B------:R0:W-:Y:S04]  /*60bd0*/  @P2 STG.E.U8 desc[UR44][R230.64], R7 ;  /* 0x00000007e6002986 */ /* 0x0001e8000c10112c */
[----:B0-----:R-:W3:Y:S01]  /*60be0*/  LDL.LU.64 R230, [R1+0x1bf8] ;  /* 0x001bf80001e67983 */ /* 0x001ee20000300a00 */
[----:B--2---:R-:W-:-:S05]  /*60bf0*/  PRMT R7, R28, 0x7770, RZ ;  /* 0x000077701c077816 */ /* 0x004fca00000000ff */
[----:B------:R0:W-:Y:S04]  /*60c00*/  @P5 STG.E.U8 desc[UR44][R30.64], R7 ;  /* 0x000000071e005986 */ /* 0x0001e8000c10112c */
[----:B0-----:R-:W2:Y:S04]  /*60c10*/  LDL.LU.64 R30, [R1+0x1bf0] ;  /* 0x001bf000011e7983 */ /* 0x001ea80000300a00 */
[----:B------:R-:W4:Y:S04]  /*60c20*/  LDL.LU.64 R58, [R1+0x1be8] ;  /* 0x001be800013a7983 */ /* 0x000f280000300a00 */
[----:B------:R-:W4:Y:S04]  /*60c30*/  LDL.LU.64 R56, [R1+0x1be0] ;  /* 0x001be00001387983 */ /* 0x000f280000300a00 */
[----:B------:R-:W4:Y:S04]  /*60c40*/  LDL.LU.64 R42, [R1+0x1bd8] ;  /* 0x001bd800012a7983 */ /* 0x000f280000300a00 */
[----:B------:R-:W4:Y:S04]  /*60c50*/  LDL.LU.64 R40, [R1+0x1bd0] ;  /* 0x001bd00001287983 */ /* 0x000f280000300a00 */
[----:B------:R-:W4:Y:S04]  /*60c60*/  LDL.LU R251, [R1+0x4] ;  /* 0x0000040001fb7983 */ /* 0x000f280000300800 */
[----:B------:R-:W4:Y:S01]  /*60c70*/  LDL.LU.64 R38, [R1+0x1bc8] ;  /* 0x001bc80001267983 */ /* 0x000f220000300a00 */
[----:B------:R-:W-:-:S03]  /*60c80*/  LOP3.LUT P3, RZ, R229, 0x4, RZ, 0xc0, !PT ;  /* 0x00000004e5ff7812 */ /* 0x000fc6000786c0ff */
[----:B------:R-:W4:Y:S01]  /*60c90*/  LDL.LU.64 R36, [R1+0x1bc0] ;  /* 0x001bc00001247983 */ /* 0x000f220000300a00 */
[----:B------:R-:W-:Y:S02]  /*60ca0*/  PRMT R7, R28, 0x7771, RZ ;  /* 0x000077711c077816 */ /* 0x000fe400000000ff */
[----:B------:R-:W-:-:S07]  /*60cb0*/  LOP3.LUT P0, RZ, R229, 0x8, RZ, 0xc0, !PT ;  /* 0x00000008e5ff7812 */ /* 0x000fce000780c0ff */
[----:B---3--:R0:W-:Y:S04]  /*60cc0*/  @P3 STG.E.U8 desc[UR44][R230.64], R7 ;  /* 0x00000007e6003986 */ /* 0x0081e8000c10112c */
[----:B0-----:R-:W3:Y:S01]  /*60cd0*/  LDL.LU.64 R230, [R1+0x1bb8] ;  /* 0x001bb80001e67983 */ /* 0x001ee20000300a00 */
        /* <DEDUP_REMOVED lines=12> */
[----:B--2---:R0:W-:Y:S04]  /*60da0*/  @P0 STG.E.U8 desc[UR44][R30.64], R7 ;  /* 0x000000071e000986 */ /* 0x0041e8000c10112c */
[----:B0-----:R-:W2:Y:S06]  /*60db0*/  LDL.LU.64 R30, [R1+0x1bb0] ;  /* 0x001bb000011e7983 */ /* 0x001eac0000300a00 */
[----:B------:R-:W-:-:S02]  /*60dc0*/  @P6 LOP3.LUT R8, R8, 0x800000, RZ, 0xfc, !PT ;  /* 0x0080000008086812 */ /* 0x000fc400078efcff */
[C---:B------:R-:W-:Y:S01]  /*60dd0*/  LOP3.LUT P6, RZ, R229.reuse, 0x400, RZ, 0xc0, !PT ;  /* 0x00000400e5ff7812 */ /* 0x040fe200078cc0ff */
[----:B------:R-:W2:Y:S01]  /*60de0*/  LDL.LU R252, [R1+0x8] ;  /* 0x0000080001fc7983 */ /* 0x000ea20000300800 */
[----:B------:R-:W-:Y:S02]  /*60df0*/  LOP3.LUT R8, R8, 0xfeffffff, RZ, 0xc0, !PT ;  /* 0xfeffffff08087812 */ /* 0x000fe400078ec0ff */
[C---:B------:R-:W-:Y:S01]  /*60e00*/  LOP3.LUT P2, RZ, R229.reuse, 0x10, RZ, 0xc0, !PT ;  /* 0x00000010e5ff7812 */ /* 0x040fe2000784c0ff */
[----:B------:R-:W2:Y:S01]  /*60e10*/  LDL.LU.64 R224, [R1+0x1ba0] ;  /* 0x001ba00001e07983 */ /* 0x000ea20000300a00 */
[C---:B------:R-:W-:Y:S02]  /*60e20*/  LOP3.LUT P5, RZ, R229.reuse, 0x20, RZ, 0xc0, !PT ;  /* 0x00000020e5ff7812 */ /* 0x040fe400078ac0ff */
[----:B------:R-:W-:Y:S01]  /*60e30*/  PRMT R28, R28, 0x7773, RZ ;  /* 0x000077731c1c7816 */ /* 0x000fe200000000ff */
[----:B------:R-:W2:Y:S04]  /*60e40*/  LDL.LU.64 R226, [R1+0x1b98] ;  /* 0x001b980001e27983 */ /* 0x000ea80000300a00 */
[----:B------:R-:W-:Y:S01]  /*60e50*/  @P6 LOP3.LUT R8, R8, 0x1000000, RZ, 0xfc, !PT ;  /* 0x0100000008086812 */ /* 0x000fe200078efcff */
[----:B------:R-:W2:Y:S01]  /*60e60*/  LDL.LU.64 R62, [R1+0x1b90] ;  /* 0x001b9000013e7983 */ /* 0x000ea20000300a00 */
[----:B------:R-:W-:-:S02]  /*60e70*/  LOP3.LUT P6, RZ, R229, 0x200, RZ, 0xc0, !PT ;  /* 0x00000200e5ff7812 */ /* 0x000fc400078cc0ff */
[----:B------:R-:W-:-:S11]  /*60e80*/  LOP3.LUT R8, R8, 0xfdffffff, RZ, 0xc0, !PT ;  /* 0xfdffffff08087812 */ /* 0x000fd600078ec0ff */
[----:B------:R-:W-:Y:S02]  /*60e90*/  @P6 LOP3.LUT R8, R8, 0x2000000, RZ, 0xfc, !PT ;  /* 0x0200000008086812 */ /* 0x000fe400078efcff */
[----:B------:R-:W-:Y:S02]  /*60ea0*/  LOP3.LUT P6, RZ, R229, 0x100, RZ, 0xc0, !PT ;  /* 0x00000100e5ff7812 */ /* 0x000fe400078cc0ff */
[----:B------:R-:W-:-:S11]  /*60eb0*/  LOP3.LUT R8, R8, 0xfbffffff, RZ, 0xc0, !PT ;  /* 0xfbffffff08087812 */ /* 0x000fd600078ec0ff */
[----:B------:R-:W-:Y:S02]  /*60ec0*/  @P6 LOP3.LUT R8, R8, 0x4000000, RZ, 0xfc, !PT ;  /* 0x0400000008086812 */ /* 0x000fe400078efcff */
[----:B------:R-:W-:Y:S02]  /*60ed0*/  LOP3.LUT P6, RZ, R229, 0x80, RZ, 0xc0, !PT ;  /* 0x00000080e5ff7812 */ /* 0x000fe400078cc0ff */
[----:B------:R-:W-:Y:S02]  /*60ee0*/  LOP3.LUT R8, R8, 0xf7ffffff, RZ, 0xc0, !PT ;  /* 0xf7ffffff08087812 */ /* 0x000fe400078ec0ff */
[----:B----4-:R-:W-:Y:S01]  /*60ef0*/  PRMT R7, R251, 0x7770, RZ ;  /* 0x00007770fb077816 */ /* 0x010fe200000000ff */
[----:B------:R0:W-:Y:S08]  /*60f00*/  @P2 STG.E.U8 desc[UR44][R58.64], R28 ;  /* 0x0000001c3a002986 */ /* 0x0001f0000c10112c */
[----:B------:R-:W-:-:S02]  /*60f10*/  @P6 LOP3.LUT R8, R8, 0x8000000, RZ, 0xfc, !PT ;  /* 0x0800000008086812 */ /* 0x000fc400078efcff */
[----:B------:R-:W-:Y:S01]  /*60f20*/  LOP3.LUT P6, RZ, R229, 0x40, RZ, 0xc0, !PT ;  /* 0x00000040e5ff7812 */ /* 0x000fe200078cc0ff */
[----:B------:R1:W-:Y:S04]  /*60f30*/  @P5 STG.E.U8 desc[UR44][R56.64], R7 ;  /* 0x0000000738005986 */ /* 0x0003e8000c10112c */
[----:B0-----:R-:W4:Y:S01]  /*60f40*/  LDL.LU.64 R58, [R1+0x1b88] ;  /* 0x001b8800013a7983 */ /* 0x001f220000300a00 */
[----:B-1----:R-:W-:-:S03]  /*60f50*/  PRMT R7, R251, 0x7771, RZ ;  /* 0x00007771fb077816 */ /* 0x002fc600000000ff */
[----:B------:R-:W4:Y:S04]  /*60f60*/  LDL.LU.64 R56, [R1+0x1b80] ;  /* 0x001b800001387983 */ /* 0x000f280000300a00 */
[----:B------:R0:W-:Y:S01]  /*60f70*/  @P6 STG.E.U8 desc[UR44][R42.64], R7 ;  /* 0x000000072a006986 */ /* 0x0001e2000c10112c */
[C---:B------:R-:W-:Y:S02]  /*60f80*/  LOP3.LUT P6, RZ, R8.reuse, 0x8000000, RZ, 0xc0, !PT ;  /* 0x0800000008ff7812 */ /* 0x040fe400078cc0ff */
[----:B0-----:R-:W-:Y:S01]  /*60f90*/  PRMT R7, R251, 0x7772, RZ ;  /* 0x00007772fb077816 */ /* 0x001fe200000000ff */
[----:B------:R-:W4:Y:S10]  /*60fa0*/  LDL.LU.64 R42, [R1+0x1b78] ;  /* 0x001b7800012a7983 */ /* 0x000f340000300a00 */
[----:B------:R0:W-:Y:S01]  /*60fb0*/  @P6 STG.E.U8 desc[UR44][R40.64], R7 ;  /* 0x0000000728006986 */ /* 0x0001e2000c10112c */
[----:B------:R-:W-:-:S02]  /*60fc0*/  LOP3.LUT P6, RZ, R8, 0x4000000, RZ, 0xc0, !PT ;  /* 0x0400000008ff7812 */ /* 0x000fc400078cc0ff */
        /* <DEDUP_REMOVED lines=10> */
[----:B---3--:R0:W-:Y:S01]  /*61070*/  @P6 STG.E.U8 desc[UR44][R230.64], R7 ;  /* 0x00000007e6006986 */ /* 0x0081e2000c10112c */
[----:B------:R-:W-:-:S02]  /*61080*/  LOP3.LUT P6, RZ, R8, 0x800000, RZ, 0xc0, !PT ;  /* 0x0080000008ff7812 */ /* 0x000fc400078cc0ff */
[----:B0-----:R-:W-:Y:S01]  /*61090*/  PRMT R7, R29, 0x7772, RZ ;  /* 0x000077721d077816 */ /* 0x001fe200000000ff */
[----:B------:R-:W3:Y:S10]  /*610a0*/  LDL.LU.64 R230, [R1+0x2478] ;  /* 0x0024780001e67983 */ /* 0x000ef40000300a00 */
[----:B--2---:R0:W-:Y:S04]  /*610b0*/  @P6 STG.E.U8 desc[UR44][R30.64], R7 ;  /* 0x000000071e006986 */ /* 0x0041e8000c10112c */
[----:B0-----:R-:W2:Y:S01]  /*610c0*/  LDL.LU.64 R30, [R1+0x2470] ;  /* 0x00247000011e7983 */ /* 0x001ea20000300a00 */
[----:B------:R-:W-:-:S02]  /*610d0*/  LOP3.LUT P6, RZ, R8, 0x400000, RZ, 0xc0, !PT ;  /* 0x0040000008ff7812 */ /* 0x000fc400078cc0ff */
[----:B------:R-:W-:Y:S02]  /*610e0*/  PRMT R29, R29, 0x7773, RZ ;  /* 0x000077731d1d7816 */ /* 0x000fe400000000ff */
[----:B------:R-:W-:Y:S02]  /*610f0*/  PRMT R7, R252, 0x7770, RZ ;  /* 0x00007770fc077816 */ /* 0x000fe400000000ff */
[C---:B------:R-:W-:Y:S02]  /*61100*/  LOP3.LUT P1, RZ, R229.reuse, 0x8000, RZ, 0xc0, !PT ;  /* 0x00008000e5ff7812 */ /* 0x040fe4000782c0ff */
[----:B------:R-:W-:-:S05]  /*61110*/  LOP3.LUT P4, RZ, R229, 0x10000, RZ, 0xc0, !PT ;  /* 0x00010000e5ff7812 */ /* 0x000fca000788c0ff */
[----:B--2---:R0:W-:Y:S04]  /*61120*/  @P6 STG.E.U8 desc[UR44][R30.64], R29 ;  /* 0x0000001d1e006986 */ /* 0x0041e8000c10112c */
[----:B0-----:R-:W2:Y:S01]  /*61130*/  LDL.LU.64 R30, [R1+0x2468] ;  /* 0x00246800011e7983 */ /* 0x001ea20000300a00 */
[----:B------:R-:W-:-:S13]  /*61140*/  LOP3.LUT P6, RZ, R8, 0x200000, RZ, 0xc0, !PT ;  /* 0x0020000008ff7812 */ /* 0x000fda00078cc0ff */
[----:B------:R0:W-:Y:S01]  /*61150*/  @P6 STG.E.U8 desc[UR44][R224.64], R7 ;  /* 0x00000007e0006986 */ /* 0x0001e2000c10112c */
[----:B------:R-:W-:Y:S02]  /*61160*/  LOP3.LUT P6, RZ, R8, 0x100000, RZ, 0xc0, !PT ;  /* 0x0010000008ff7812 */ /* 0x000fe400078cc0ff */
[----:B0-----:R-:W-:-:S11]  /*61170*/  PRMT R7, R252, 0x7771, RZ ;  /* 0x00007771fc077816 */ /* 0x001fd600000000ff */
[----:B------:R0:W-:Y:S01]  /*61180*/  @P6 STG.E.U8 desc[UR44][R226.64], R7 ;  /* 0x00000007e2006986 */ /* 0x0001e2000c10112c */
[----:B------:R-:W-:Y:S02]  /*61190*/  LOP3.LUT P3, RZ, R229, 0x20000, RZ, 0xc0, !PT ;  /* 0x00020000e5ff7812 */ /* 0x000fe4000786c0ff */
[----:B0-----:R-:W-:-:S05]  /*611a0*/  PRMT R7, R252, 0x7772, RZ ;  /* 0x00007772fc077816 */ /* 0x001fca00000000ff */
[----:B------:R0:W-:Y:S01]  /*611b0*/  @P1 STG.E.U8 desc[UR44][R62.64], R7 ;  /* 0x000000073e001986 */ /* 0x0001e2000c10112c */
[----:B------:R-:W-:Y:S02]  /*611c0*/  LOP3.LUT P0, RZ, R229, 0x40000, RZ, 0xc0, !PT ;  /* 0x00040000e5ff7812 */ /* 0x000fe4000780c0ff */
[----:B0-----:R-:W-:-:S05]  /*611d0*/  PRMT R7, R252, 0x7773, RZ ;  /* 0x00007773fc077816 */ /* 0x001fca00000000ff */
[----:B----4-:R2:W-:Y:S01]  /*611e0*/  @P4 STG.E.U8 desc[UR44][R58.64], R7 ;  /* 0x000000073a004986 */ /* 0x0105e2000c10112c */
[C---:B------:R-:W-:Y:S02]  /*611f0*/  LOP3.LUT P2, RZ, R229.reuse, 0x80000, RZ, 0xc0, !PT ;  /* 0x00080000e5ff7812 */ /* 0x040fe4000784c0ff */
[----:B------:R-:W-:Y:S02]  /*61200*/  LOP3.LUT P5, RZ, R229, 0x100000, RZ, 0xc0, !PT ;  /* 0x00100000e5ff7812 */ /* 0x000fe400078ac0ff */
[----:B--2---:R-:W-:-:S05]  /*61210*/  PRMT R7, R30, 0x7770, RZ ;  /* 0x000077701e077816 */ /* 0x004fca00000000ff */
[----:B------:R0:W-:Y:S02]  /*61220*/  @P3 STG.E.U8 desc[UR44][R56.64], R7 ;  /* 0x0000000738003986 */ /* 0x0001e4000c10112c */
[----:B0-----:R-:W-:-:S05]  /*61230*/  PRMT R7, R30, 0x7771, RZ ;  /* 0x000077711e077816 */ /* 0x001fca00000000ff */
[----:B------:R0:W-:Y:S02]  /*61240*/  @P0 STG.E.U8 desc[UR44][R42.64], R7 ;  /* 0x000000072a000986 */ /* 0x0001e4000c10112c */
[C---:B0-----:R-:W-:Y:S02]  /*61250*/  PRMT R7, R30.reuse, 0x7772, RZ ;  /* 0x000077721e077816 */ /* 0x041fe400000000ff */
[----:B------:R-:W-:-:S03]  /*61260*/  PRMT R30, R30, 0x7773, RZ ;  /* 0x000077731e1e7816 */ /* 0x000fc600000000ff */
[----:B------:R-:W-:Y:S04]  /*61270*/  @P2 STG.E.U8 desc[UR44][R40.64], R7 ;  /* 0x0000000728002986 */ /* 0x000fe8000c10112c */
[----:B---3--:R0:W-:Y:S04]  /*61280*/  @P5 STG.E.U8 desc[UR44][R230.64], R30 ;  /* 0x0000001ee6005986 */ /* 0x0081e8000c10112c */
[----:B0-----:R-:W2:Y:S04]  /*61290*/  LDL.LU.64 R230, [R1+0x2460] ;  /* 0x0024600001e67983 */ /* 0x001ea80000300a00 */
[----:B------:R-:W3:Y:S04]  /*612a0*/  LDL.LU.64 R224, [R1+0x1b60] ;  /* 0x001b600001e07983 */ /* 0x000ee80000300a00 */
[----:B------:R-:W4:Y:S04]  /*612b0*/  LDL.LU.64 R40, [R1+0x1b58] ;  /* 0x001b580001287983 */ /* 0x000f280000300a00 */
[----:B------:R-:W4:Y:S04]  /*612c0*/  LDL.LU.64 R226, [R1+0x1b50] ;  /* 0x001b500001e27983 */ /* 0x000f280000300a00 */
[----:B------:R-:W3:Y:S04]  /*612d0*/  LDL.LU R252, [R1+0xc] ;  /* 0x00000c0001fc7983 */ /* 0x000ee80000300800 */
[----:B------:R-:W4:Y:S04]  /*612e0*/  LDL.LU.64 R62, [R1+0x1b48] ;  /* 0x001b4800013e7983 */ /* 0x000f280000300a00 */
[----:B------:R-:W4:Y:S04]  /*612f0*/  LDL.LU.64 R58, [R1+0x1b40] ;  /* 0x001b4000013a7983 */ /* 0x000f280000300a00 */
[----:B------:R-:W4:Y:S04]  /*61300*/  LDL.LU.64 R56, [R1+0x1b38] ;  /* 0x001b380001387983 */ /* 0x000f280000300a00 */
[----:B------:R-:W4:Y:S01]  /*61310*/  LDL.LU.64 R42, [R1+0x1b30] ;  /* 0x001b3000012a7983 */ /* 0x000f220000300a00 */
[----:B------:R-:W-:-:S02]  /*61320*/  LOP3.LUT R8, R8, 0xffffefff, RZ, 0xc0, !PT ;  /* 0xffffefff08087812 */ /* 0x000fc400078ec0ff */
[C---:B------:R-:W-:Y:S02]  /*61330*/  LOP3.LUT P3, RZ, R229.reuse, 0x200000, RZ, 0xc0, !PT ;  /* 0x00200000e5ff7812 */ /* 0x040fe4000786c0ff */
[C---:B------:R-:W-:Y:S02]  /*61340*/  LOP3.LUT P0, RZ, R229.reuse, 0x400000, RZ, 0xc0, !PT ;  /* 0x00400000e5ff7812 */ /* 0x040fe4000780c0ff */
[C---:B------:R-:W-:Y:S02]  /*61350*/  LOP3.LUT P2, RZ, R229.reuse, 0x800000, RZ, 0xc0, !PT ;  /* 0x00800000e5ff7812 */ /* 0x040fe4000784c0ff */
[----:B------:R-:W-:Y:S02]  /*61360*/  LOP3.LUT P5, RZ, R229, 0x1000000, RZ, 0xc0, !PT ;  /* 0x01000000e5ff7812 */ /* 0x000fe400078ac0ff */
[----:B--2---:R-:W-:-:S13]  /*61370*/  LOP3.LUT P6, RZ, R230, 0x2, RZ, 0xc0, !PT ;  /* 0x00000002e6ff7812 */ /* 0x004fda00078cc0ff */
        /* <DEDUP_REMOVED lines=18> */
[----:B---3--:R-:W-:-:S05]  /*614a0*/  PRMT R7, R252, 0x7770, RZ ;  /* 0x00007770fc077816 */ /* 0x008fca00000000ff */
[----:B------:R0:W-:Y:S04]  /*614b0*/  @P3 STG.E.U8 desc[UR44][R224.64], R7 ;  /* 0x00000007e0003986 */ /* 0x0001e8000c10112c */
[----:B------:R-:W-:Y:S02]  /*614c0*/  @P6 LOP3.LUT R8, R8, 0x40000, RZ, 0xfc, !PT ;  /* 0x0004000008086812 */ /* 0x000fe400078efcff */
[----:B------:R-:W-:Y:S02]  /*614d0*/  LOP3.LUT P6, RZ, R229, 0x4000000, RZ, 0xc0, !PT ;  /* 0x04000000e5ff7812 */ /* 0x000fe400078cc0ff */
[----:B0-----:R-:W-:Y:S02]  /*614e0*/  PRMT R7, R252, 0x7771, RZ ;  /* 0x00007771fc077816 */ /* 0x001fe400000000ff */
[----:B------:R-:W-:-:S03]  /*614f0*/  LOP3.LUT R8, R8, 0xfff7ffff, RZ, 0xc0, !PT ;  /* 0xfff7ffff08087812 */ /* 0x000fc600078ec0ff */
[----:B----4-:R0:W-:Y:S06]  /*61500*/  @P0 STG.E.U8 desc[UR44][R40.64], R7 ;  /* 0x0000000728000986 */ /* 0x0101ec000c10112c */
[----:B------:R-:W-:Y:S02]  /*61510*/  @P6 LOP3.LUT R8, R8, 0x80000, RZ, 0xfc, !PT ;  /* 0x0008000008086812 */ /* 0x000fe400078efcff */
[----:B------:R-:W-:Y:S02]  /*61520*/  LOP3.LUT P6, RZ, R229, 0x2000000, RZ, 0xc0, !PT ;  /* 0x02000000e5ff7812 */ /* 0x000fe400078cc0ff */
[C---:B0-----:R-:W-:Y:S01]  /*61530*/  PRMT R7, R252.reuse, 0x7772, RZ ;  /* 0x00007772fc077816 */ /* 0x041fe200000000ff */
[----:B------:R-:W2:Y:S04]  /*61540*/  LDL.LU.64 R40, [R1+0x1b20] ;  /* 0x001b200001287983 */ /* 0x000ea80000300a00 */
[----:B------:R0:W-:Y:S04]  /*61550*/  @P2 STG.E.U8 desc[UR44][R226.64], R7 ;  /* 0x00000007e2002986 */ /* 0x0001e8000c10112c */
[----:B------:R-:W3:Y:S04]  /*61560*/  LDL.LU.64 R228, [R1+0x1b08] ;  /* 0x001b080001e47983 */ /* 0x000ee80000300a00 */
[----:B------:R-:W4:Y:S01]  /*61570*/  LDL.LU.64 R28, [R1+0x1b00] ;  /* 0x001b0000011c7983 */ /* 0x000f220000300a00 */
[----:B0-----:R-:W-:-:S03]  /*61580*/  PRMT R7, R252, 0x7773, RZ ;  /* 0x00007773fc077816 */ /* 0x001fc600000000ff */
[----:B------:R-:W4:Y:S04]  /*61590*/  LDL.LU.64 R224, [R1+0x1af8] ;  /* 0x001af80001e07983 */ /* 0x000f280000300a00 */
[----:B------:R0:W-:Y:S04]  /*615a0*/  @P5 STG.E.U8 desc[UR44][R62.64], R7 ;  /* 0x000000073e005986 */ /* 0x0001e8000c10112c */
[----:B------:R-:W4:Y:S01]  /*615b0*/  LDL.LU.64 R226, [R1+0x1af0] ;  /* 0x001af00001e27983 */ /* 0x000f220000300a00 */
[----:B0-----:R-:W-:-:S03]  /*615c0*/  PRMT R7, R31, 0x7770, RZ ;  /* 0x000077701f077816 */ /* 0x001fc600000000ff */
        /* <DEDUP_REMOVED lines=11> */
[----:B------:R-:W-:Y:S01]  /*61680*/  PRMT R31, R31, 0x7773, RZ ;  /* 0x000077731f1f7816 */ /* 0x000fe200000000ff */
[----:B0-----:R-:W4:Y:S10]  /*61690*/  LDL.LU.64 R42, [R1+0x1ad0] ;  /* 0x001ad000012a7983 */ /* 0x001f340000300a00 */
[----:B------:R0:W-:Y:S04]  /*616a0*/  @P6 STG.E.U8 desc[UR44][R36.64], R31 ;  /* 0x0000001f24006986 */ /* 0x0001e8000c10112c */
[----:B0-----:R-:W2:Y:S01]  /*616b0*/  LDL.LU.64 R36, [R1+0x2458] ;  /* 0x0024580001247983 */ /* 0x001ea20000300a00 */
[----:B------:R-:W-:-:S03]  /*616c0*/  LOP3.LUT P6, RZ, R8, 0x10000, RZ, 0xc0, !PT ;  /* 0x0001000008ff7812 */ /* 0x000fc600078cc0ff */
[----:B------:R-:W3:Y:S01]  /*616d0*/  LDL.LU.64 R30, [R1+0x1b10] ;  /* 0x001b1000011e7983 */ /* 0x000ee20000300a00 */
[----:B--2---:R-:W-:-:S09]  /*616e0*/  PRMT R7, R36, 0x7770, RZ ;  /* 0x0000777024077816 */ /* 0x004fd200000000ff */
[----:B------:R0:W-:Y:S04]  /*616f0*/  @P6 STG.E.U8 desc[UR44][R40.64], R7 ;  /* 0x0000000728006986 */ /* 0x0001e8000c10112c */
[----:B0-----:R-:W2:Y:S01]  /*61700*/  LDL.LU.64 R40, [R1+0x2450] ;  /* 0x0024500001287983 */ /* 0x001ea20000300a00 */
[----:B------:R-:W-:Y:S02]  /*61710*/  LOP3.LUT P6, RZ, R8, 0x8000, RZ, 0xc0, !PT ;  /* 0x0000800008ff7812 */ /* 0x000fe400078cc0ff */
[----:B------:R-:W-:-:S11]  /*61720*/  PRMT R7, R36, 0x7771, RZ ;  /* 0x0000777124077816 */ /* 0x000fd600000000ff */
[----:B--2---:R0:W-:Y:S04]  /*61730*/  @P6 STG.E.U8 desc[UR44][R40.64], R7 ;  /* 0x0000000728006986 */ /* 0x0041e8000c10112c */
[----:B0-----:R-:W2:Y:S01]  /*61740*/  LDL.LU.64 R40, [R1+0x2448] ;  /* 0x0024480001287983 */ /* 0x001ea20000300a00 */
[----:B------:R-:W-:Y:S02]  /*61750*/  LOP3.LUT P6, RZ, R8, 0x4000, RZ, 0xc0, !PT ;  /* 0x0000400008ff7812 */ /* 0x000fe400078cc0ff */
[C---:B------:R-:W-:Y:S02]  /*61760*/  PRMT R7, R36.reuse, 0x7772, RZ ;  /* 0x0000777224077816 */ /* 0x040fe400000000ff */
[----:B------:R-:W-:-:S09]  /*61770*/  PRMT R36, R36, 0x7773, RZ ;  /* 0x0000777324247816 */ /* 0x000fd200000000ff */
[----:B---3--:R2:W-:Y:S01]  /*61780*/  @P6 STG.E.U8 desc[UR44][R30.64], R7 ;  /* 0x000000071e006986 */ /* 0x0085e2000c10112c */
[----:B------:R-:W-:Y:S02]  /*61790*/  LOP3.LUT P6, RZ, R8, 0x2000, RZ, 0xc0, !PT ;  /* 0x0000200008ff7812 */ /* 0x000fe400078cc0ff */
[----:B------:R-:W-:-:S11]  /*617a0*/  LOP3.LUT P1, RZ, R230, 0x4, RZ, 0xc0, !PT ;  /* 0x00000004e6ff7812 */ /* 0x000fd6000782c0ff */
[----:B------:R-:W-:Y:S01]  /*617b0*/  @P6 STG.E.U8 desc[UR44][R228.64], R36 ;  /* 0x00000024e4006986 */ /* 0x000fe2000c10112c */
[----:B------:R-:W-:Y:S02]  /*617c0*/  LOP3.LUT P6, RZ, R8, 0x1000, RZ, 0xc0, !PT ;  /* 0x0000100008ff7812 */ /* 0x000fe400078cc0ff */
[C---:B------:R-:W-:Y:S02]  /*617d0*/  LOP3.LUT P4, RZ, R230.reuse, 0x8, RZ, 0xc0, !PT ;  /* 0x00000008e6ff7812 */ /* 0x040fe4000788c0ff */
[C---:B------:R-:W-:Y:S02]  /*617e0*/  LOP3.LUT P3, RZ, R230.reuse, 0x10, RZ, 0xc0, !PT ;  /* 0x00000010e6ff7812 */ /* 0x040fe4000786c0ff */
[C---:B------:R-:W-:Y:S02]  /*617f0*/  LOP3.LUT P0, RZ, R230.reuse, 0x20, RZ, 0xc0, !PT ;  /* 0x00000020e6ff7812 */ /* 0x040fe4000780c0ff */
[C---:B------:R-:W-:Y:S02]  /*61800*/  LOP3.LUT P2, RZ, R230.reuse, 0x40, RZ, 0xc0, !PT ;  /* 0x00000040e6ff7812 */ /* 0x040fe4000784c0ff */
[----:B------:R-:W-:-:S02]  /*61810*/  LOP3.LUT P5, RZ, R230, 0x80, RZ, 0xc0, !PT ;  /* 0x00000080e6ff7812 */ /* 0x000fc400078ac0ff */
[----:B--2---:R-:W-:-:S05]  /*61820*/  PRMT R7, R40, 0x7770, RZ ;  /* 0x0000777028077816 */ /* 0x004fca00000000ff */
[----:B----4-:R0:W-:Y:S02]  /*61830*/  @P6 STG.E.U8 desc[UR44][R28.64], R7 ;  /* 0x000000071c006986 */ /* 0x0101e4000c10112c */
[----:B0-----:R-:W-:-:S05]  /*61840*/  PRMT R7, R40, 0x7771, RZ ;  /* 0x0000777128077816 */ /* 0x001fca00000000ff */
[----:B------:R0:W-:Y:S02]  /*61850*/  @P1 STG.E.U8 desc[UR44][R224.64], R7 ;  /* 0x00000007e0001986 */ /* 0x0001e4000c10112c */
[C---:B0-----:R-:W-:Y:S02]  /*61860*/  PRMT R7, R40.reuse, 0x7772, RZ ;  /* 0x0000777228077816 */ /* 0x041fe400000000ff */
[----:B------:R-:W-:-:S03]  /*61870*/  PRMT R40, R40, 0x7773, RZ ;  /* 0x0000777328287816 */ /* 0x000fc600000000ff */
[----:B------:R0:W-:Y:S04]  /*61880*/  @P4 STG.E.U8 desc[UR44][R226.64], R7 ;  /* 0x00000007e2004986 */ /* 0x0001e8000c10112c */
[----:B------:R-:W-:Y:S01]  /*61890*/  @P3 STG.E.U8 desc[UR44][R62.64], R40 ;  /* 0x000000283e003986 */ /* 0x000fe2000c10112c */
        /* <DEDUP_REMOVED lines=8> */
[----:B------:R-:W4:Y:S01]  /*61920*/  LDL.LU.64 R226, [R1+0x1ab8] ;  /* 0x001ab80001e27983 */ /* 0x000f220000300a00 */
[----:B------:R-:W-:-:S02]  /*61930*/  LOP3.LUT P3, RZ, R230, 0x100, RZ, 0xc0, !PT ;  /* 0x00000100e6ff7812 */ /* 0x000fc4000786c0ff */
[C---:B------:R-:W-:Y:S01]  /*61940*/  LOP3.LUT P0, RZ, R230.reuse, 0x200, RZ, 0xc0, !PT ;  /* 0x00000200e6ff7812 */ /* 0x040fe2000780c0ff */
[----:B------:R-:W4:Y:S01]  /*61950*/  LDL.LU.64 R62, [R1+0x1aa8] ;  /* 0x001aa800013e7983 */ /* 0x000f220000300a00 */
[C---:B------:R-:W-:Y:S02]  /*61960*/  LOP3.LUT P2, RZ, R230.reuse, 0x400, RZ, 0xc0, !PT ;  /* 0x00000400e6ff7812 */ /* 0x040fe4000784c0ff */
[----:B------:R-:W-:Y:S01]  /*61970*/  PRMT R37, R37, 0x7773, RZ ;  /* 0x0000777325257816 */ /* 0x000fe200000000ff */
[----:B------:R-:W4:Y:S01]  /*61980*/  LDL.LU.64 R58, [R1+0x1aa0] ;  /* 0x001aa000013a7983 */ /* 0x000f220000300a00 */
[----:B------:R-:W-:Y:S02]  /*61990*/  PRMT R7, R41, 0x7770, RZ ;  /* 0x0000777029077816 */ /* 0x000fe400000000ff */
[C---:B------:R-:W-:Y:S01]  /*619a0*/  LOP3.LUT P5, RZ, R230.reuse, 0x800, RZ, 0xc0, !PT ;  /* 0x00000800e6ff7812 */ /* 0x040fe200078ac0ff */
[----:B------:R-:W4:Y:S01]  /*619b0*/  LDL.LU.64 R56, [R1+0x1a98] ;  /* 0x001a980001387983 */ /* 0x000f220000300a00 */
[----:B------:R-:W-:-:S02]  /*619c0*/  LOP3.LUT P6, RZ, R230, 0x100000, RZ, 0xc0, !PT ;  /* 0x00100000e6ff7812 */ /* 0x000fc400078cc0ff */
        /* <DEDUP_REMOVED lines=11> */
[----:B---3--:R1:W-:Y:S04]  /*61a80*/  @P0 STG.E.U8 desc[UR44][R224.64], R7 ;  /* 0x00000007e0000986 */ /* 0x0083e8000c10112c */
[----:B0-----:R-:W2:Y:S01]  /*61a90*/  LDL.LU.64 R42, [R1+0x1a90] ;  /* 0x001a9000012a7983 */ /* 0x001ea20000300a00 */
[----:B-1----:R-:W-:-:S03]  /*61aa0*/  PRMT R7, R41, 0x7771, RZ ;  /* 0x0000777129077816 */ /* 0x002fc600000000ff */
[----:B------:R-:W3:Y:S04]  /*61ab0*/  LDL.LU.64 R36, [R1+0x1a78] ;  /* 0x001a780001247983 */ /* 0x000ee80000300a00 */
[----:B----4-:R0:W-:Y:S04]  /*61ac0*/  @P2 STG.E.U8 desc[UR44][R226.64], R7 ;  /* 0x00000007e2002986 */ /* 0x0101e8000c10112c */
[----:B------:R-:W4:Y:S01]  /*61ad0*/  LDL.LU.64 R30, [R1+0x1a70] ;  /* 0x001a7000011e7983 */ /* 0x000f220000300a00 */
[----:B0-----:R-:W-:-:S05]  /*61ae0*/  PRMT R7, R41, 0x7772, RZ ;  /* 0x0000777229077816 */ /* 0x001fca00000000ff */
[----:B------:R0:W-:Y:S04]  /*61af0*/  @P5 STG.E.U8 desc[UR44][R38.64], R7 ;  /* 0x0000000726005986 */ /* 0x0001e8000c10112c */
[----:B0-----:R-:W2:Y:S01]  /*61b00*/  LDL.LU.64 R38, [R1+0x2440] ;  /* 0x0024400001267983 */ /* 0x001ea20000300a00 */
[----:B------:R-:W-:Y:S02]  /*61b10*/  @P6 LOP3.LUT R8, R8, 0x80, RZ, 0xfc, !PT ;  /* 0x0000008008086812 */ /* 0x000fe400078efcff */
[----:B------:R-:W-:Y:S01]  /*61b20*/  LOP3.LUT P6, RZ, R230, 0x10000, RZ, 0xc0, !PT ;  /* 0x00010000e6ff7812 */ /* 0x000fe200078cc0ff */
[----:B------:R-:W4:Y:S01]  /*61b30*/  LDL.LU.64 R228, [R1+0x1a68] ;  /* 0x001a680001e47983 */ /* 0x000f220000300a00 */
[----:B------:R-:W-:Y:S02]  /*61b40*/  LOP3.LUT R8, R8, 0xfffffeff, RZ, 0xc0, !PT ;  /* 0xfffffeff08087812 */ /* 0x000fe400078ec0ff */
[----:B------:R-:W-:Y:S01]  /*61b50*/  PRMT R41, R41, 0x7773, RZ ;  /* 0x0000777329297816 */ /* 0x000fe200000000ff */
[----:B------:R-:W4:Y:S08]  /*61b60*/  LDL.LU.64 R28, [R1+0x1a60] ;  /* 0x001a6000011c7983 */ /* 0x000f300000300a00 */
        /* <DEDUP_REMOVED lines=10> */
[----:B------:R-:W-:-:S13]  /*61c10*/  LOP3.LUT P6, RZ, R230, 0x1000, RZ, 0xc0, !PT ;  /* 0x00001000e6ff7812 */ /* 0x000fda00078cc0ff */
[----:B------:R0:W-:Y:S01]  /*61c20*/  @P6 STG.E.U8 desc[UR44][R62.64], R41 ;  /* 0x000000293e006986 */ /* 0x0001e2000c10112c */
[----:B------:R-:W-:-:S03]  /*61c30*/  LOP3.LUT P6, RZ, R8, 0x800, RZ, 0xc0, !PT ;  /* 0x0000080008ff7812 */ /* 0x000fc600078cc0ff */
[----:B0-----:R-:W3:Y:S04]  /*61c40*/  LDL.LU.64 R40, [R1+0x1a80] ;  /* 0x001a800001287983 */ /* 0x001ee80000300a00 */
[----:B------:R-:W4:Y:S04]  /*61c50*/  LDL.LU.64 R224, [R1+0x1a58] ;  /* 0x001a580001e07983 */ /* 0x000f280000300a00 */
[----:B------:R-:W4:Y:S04]  /*61c60*/  LDL.LU.64 R226, [R1+0x1a50] ;  /* 0x001a500001e27983 */ /* 0x000f280000300a00 */
[----:B------:R-:W4:Y:S01]  /*61c70*/  LDL.LU.64 R62, [R1+0x1a48] ;  /* 0x001a4800013e7983 */ /* 0x000f220000300a00 */
[----:B--2---:R-:W-:-:S05]  /*61c80*/  PRMT R7, R38, 0x7770, RZ ;  /* 0x0000777026077816 */ /* 0x004fca00000000ff */
[----:B------:R0:W-:Y:S01]  /*61c90*/  @P6 STG.E.U8 desc[UR44][R58.64], R7 ;  /* 0x000000073a006986 */ /* 0x0001e2000c10112c */
[----:B------:R-:W-:Y:S02]  /*61ca0*/  LOP3.LUT P6, RZ, R8, 0x400, RZ, 0xc0, !PT ;  /* 0x0000040008ff7812 */ /* 0x000fe400078cc0ff */
[----:B0-----:R-:W-:Y:S01]  /*61cb0*/  PRMT R7, R38, 0x7771, RZ ;  /* 0x0000777126077816 */ /* 0x001fe200000000ff */
[----:B------:R-:W2:Y:S10]  /*61cc0*/  LDL.LU.64 R58, [R1+0x1a40] ;  /* 0x001a4000013a7983 */ /* 0x000eb40000300a00 */
[----:B------:R0:W-:Y:S01]  /*61cd0*/  @P6 STG.E.U8 desc[UR44][R56.64], R7 ;  /* 0x0000000738006986 */ /* 0x0001e2000c10112c */
[----:B------:R-:W-:-:S02]  /*61ce0*/  LOP3.LUT P6, RZ, R8, 0x200, RZ, 0xc0, !PT ;  /* 0x0000020008ff7812 */ /* 0x000fc400078cc0ff */
[----:B0-----:R-:W-:Y:S01]  /*61cf0*/  PRMT R7, R38, 0x7772, RZ ;  /* 0x0000777226077816 */ /* 0x001fe200000000ff */
[----:B------:R-:W2:Y:S10]  /*61d00*/  LDL.LU.64 R56, [R1+0x2438] ;  /* 0x0024380001387983 */ /* 0x000eb40000300a00 */
[----:B------:R0:W-:Y:S04]  /*61d10*/  @P6 STG.E.U8 desc[UR44][R42.64], R7 ;  /* 0x000000072a006986 */ /* 0x0001e8000c10112c */
[----:B0-----:R-:W3:Y:S01]  /*61d20*/  LDL.LU.64 R42, [R1+0x2430] ;  /* 0x00243000012a7983 */ /* 0x001ee20000300a00 */
[----:B------:R-:W-:-:S02]  /*61d30*/  LOP3.LUT P6, RZ, R8, 0x100, RZ, 0xc0, !PT ;  /* 0x0000010008ff7812 */ /* 0x000fc400078cc0ff */
[----:B------:R-:W-:-:S11]  /*61d40*/  PRMT R38, R38, 0x7773, RZ ;  /* 0x0000777326267816 */ /* 0x000fd600000000ff */
[----:B---3--:R0:W-:Y:S04]  /*61d50*/  @P6 STG.E.U8 desc[UR44][R42.64], R38 ;  /* 0x000000262a006986 */ /* 0x0081e8000c10112c */
[----:B0-----:R-:W3:Y:S01]  /*61d60*/  LDL.LU.64 R42, [R1+0x2428] ;  /* 0x00242800012a7983 */ /* 0x001ee20000300a00 */
[----:B------:R-:W-:Y:S02]  /*61d70*/  LOP3.LUT P6, RZ, R8, 0x80, RZ, 0xc0, !PT ;  /* 0x0000008008ff7812 */ /* 0x000fe400078cc0ff */
[C---:B------:R-:W-:Y:S02]  /*61d80*/  LOP3.LUT P1, RZ, R230.reuse, 0x200000, RZ, 0xc0, !PT ;  /* 0x00200000e6ff7812 */ /* 0x040fe4000782c0ff */
[C---:B------:R-:W-:Y:S02]  /*61d90*/  LOP3.LUT P4, RZ, R230.reuse, 0x400000, RZ, 0xc0, !PT ;  /* 0x00400000e6ff7812 */ /* 0x040fe4000788c0ff */
[----:B------:R-:W-:-:S02]  /*61da0*/  LOP3.LUT P3, RZ, R230, 0x800000, RZ, 0xc0, !PT ;  /* 0x00800000e6ff7812 */ /* 0x000fc4000786c0ff */
[C---:B------:R-:W-:Y:S02]  /*61db0*/  LOP3.LUT P0, RZ, R230.reuse, 0x1000000, RZ, 0xc0, !PT ;  /* 0x01000000e6ff7812 */ /* 0x040fe4000780c0ff */
[C---:B------:R-:W-:Y:S02]  /*61dc0*/  LOP3.LUT P2, RZ, R230.reuse, 0x2000000, RZ, 0xc0, !PT ;  /* 0x02000000e6ff7812 */ /* 0x040fe4000784c0ff */
[----:B------:R-:W-:Y:S02]  /*61dd0*/  LOP3.LUT P5, RZ, R230, 0x4000000, RZ, 0xc0, !PT ;  /* 0x04000000e6ff7812 */ /* 0x000fe400078ac0ff */
[----:B---3--:R-:W-:-:S05]  /*61de0*/  PRMT R7, R42, 0x7770, RZ ;  /* 0x000077702a077816 */ /* 0x008fca00000000ff */
[----:B------:R0:W-:Y:S01]  /*61df0*/  @P6 STG.E.U8 desc[UR44][R40.64], R7 ;  /* 0x0000000728006986 */ /* 0x0001e2000c10112c */
[----:B------:R-:W-:Y:S02]  /*61e00*/  LOP3.LUT P6, RZ, R8, 0x40, RZ, 0xc0, !PT ;  /* 0x0000004008ff7812 */ /* 0x000fe400078cc0ff */
[----:B0-----:R-:W-:-:S11]  /*61e10*/  PRMT R7, R42, 0x7771, RZ ;  /* 0x000077712a077816 */ /* 0x001fd600000000ff */
[----:B------:R0:W-:Y:S01]  /*61e20*/  @P6 STG.E.U8 desc[UR44][R36.64], R7 ;  /* 0x0000000724006986 */ /* 0x0001e2000c10112c */
[----:B------:R-:W-:Y:S02]  /*61e30*/  LOP3.LUT P6, RZ, R8, 0x20, RZ, 0xc0, !PT ;  /* 0x0000002008ff7812 */ /* 0x000fe400078cc0ff */
[----:B0-----:R-:W-:-:S11]  /*61e40*/  PRMT R7, R42, 0x7772, RZ ;  /* 0x000077722a077816 */ /* 0x001fd600000000ff */
[----:B----4-:R0:W-:Y:S01]  /*61e50*/  @P6 STG.E.U8 desc[UR44][R30.64], R7 ;  /* 0x000000071e006986 */ /* 0x0101e2000c10112c */
[----:B------:R-:W-:Y:S02]  /*61e60*/  LOP3.LUT P6, RZ, R8, 0x10, RZ, 0xc0, !PT ;  /* 0x0000001008ff7812 */ /* 0x000fe400078cc0ff */
[----:B------:R-:W-:Y:S02]  /*61e70*/  PRMT R42, R42, 0x7773, RZ ;  /* 0x000077732a2a7816 */ /* 0x000fe400000000ff */
[----:B0-----:R-:W-:-:S09]  /*61e80*/  PRMT R7, R39, 0x7770, RZ ;  /* 0x0000777027077816 */ /* 0x001fd200000000ff */
[----:B------:R-:W-:Y:S04]  /*61e90*/  @P6 STG.E.U8 desc[UR44][R228.64], R42 ;  /* 0x0000002ae4006986 */ /* 0x000fe8000c10112c */
[----:B------:R0:W-:Y:S02]  /*61ea0*/  @P1 STG.E.U8 desc[UR44][R28.64], R7 ;  /* 0x000000071c001986 */ /* 0x0001e4000c10112c */
[----:B0-----:R-:W-:-:S05]  /*61eb0*/  PRMT R7, R39, 0x7771, RZ ;  /* 0x0000777127077816 */ /* 0x001fca00000000ff */
[----:B------:R0:W-:Y:S02]  /*61ec0*/  @P4 STG.E.U8 desc[UR44][R224.64], R7 ;  /* 0x00000007e0004986 */ /* 0x0001e4000c10112c */
[C---:B0-----:R-:W-:Y:S02]  /*61ed0*/  PRMT R7, R39.reuse, 0x7772, RZ ;  /* 0x0000777227077816 */ /* 0x041fe400000000ff */
[----:B------:R-:W-:-:S03]  /*61ee0*/  PRMT R39, R39, 0x7773, RZ ;  /* 0x0000777327277816 */ /* 0x000fc600000000ff */
[----:B------:R0:W-:Y:S04]  /*61ef0*/  @P3 STG.E.U8 desc[UR44][R226.64], R7 ;  /* 0x00000007e2003986 */ /* 0x0001e8000c10112c */
[----:B------:R-:W-:Y:S01]  /*61f00*/  @P0 STG.E.U8 desc[UR44][R62.64], R39 ;  /* 0x000000273e000986 */ /* 0x000fe2000c10112c */
[----:B0-----:R-:W-:-:S05]  /*61f10*/  PRMT R7, R43, 0x7770, RZ ;  /* 0x000077702b077816 */ /* 0x001fca00000000ff */
[----:B--2---:R0:W-:Y:S02]  /*61f20*/  @P2 STG.E.U8 desc[UR44][R58.64], R7 ;  /* 0x000000073a002986 */ /* 0x0041e4000c10112c */
[----:B0-----:R-:W-:-:S05]  /*61f30*/  PRMT R7, R43, 0x7771, RZ ;  /* 0x000077712b077816 */ /* 0x001fca00000000ff */
[----:B------:R0:W-:Y:S04]  /*61f40*/  @P5 STG.E.U8 desc[UR44][R56.64], R7 ;  /* 0x0000000738005986 */ /* 0x0001e8000c10112c */
[----:B0-----:R-:W2:Y:S04]  /*61f50*/  LDL.LU.64 R56, [R1+0x2420] ;  /* 0x0024200001387983 */ /* 0x001ea80000300a00 */
[----:B------:R-:W3:Y:S04]  /*61f60*/  LDL.LU.64 R62, [R1+0x1a30] ;  /* 0x001a3000013e7983 */ /* 0x000ee80000300a00 */
[----:B------:R-:W4:Y:S04]  /*61f70*/  LDL.LU.64 R58, [R1+0x1a28] ;  /* 0x001a2800013a7983 */ /* 0x000f280000300a00 */
[----:B------:R-:W2:Y:S01]  /*61f80*/  LDL.LU.64 R228, [R1+0x1a20] ;  /* 0x001a200001e47983 */ /* 0x000ea20000300a00 */
[----:B------:R-:W-:-:S03]  /*61f90*/  LOP3.LUT P3, RZ, R230, 0x8000000, RZ, 0xc0, !PT ;  /* 0x08000000e6ff7812 */ /* 0x000fc6000786c0ff */
[----:B------:R-:W2:Y:S01]  /*61fa0*/  LDL.LU.64 R28, [R1+0x1a10] ;  /* 0x001a1000011c7983 */ /* 0x000ea20000300a00 */
[C---:B------:R-:W-:Y:S02]  /*61fb0*/  LOP3.LUT P0, RZ, R230.reuse, 0x10000000, RZ, 0xc0, !PT ;  /* 0x10000000e6ff7812 */ /* 0x040fe4000780c0ff */
[C---:B------:R-:W-:Y:S01]  /*61fc0*/  LOP3.LUT P2, RZ, R230.reuse, 0x20000000, RZ, 0xc0, !PT ;  /* 0x20000000e6ff7812 */ /* 0x040fe2000784c0ff */
[----:B------:R-:W2:Y:S01]  /*61fd0*/  LDL.LU.64 R224, [R1+0x1a08] ;  /* 0x001a080001e07983 */ /* 0x000ea20000300a00 */
[C---:B------:R-:W-:Y:S02]  /*61fe0*/  PRMT R7, R43.reuse, 0x7772, RZ ;  /* 0x000077722b077816 */ /* 0x040fe400000000ff */
[----:B------:R-:W-:Y:S01]  /*61ff0*/  LOP3.LUT P5, RZ, R230, 0x40000000, RZ, 0xc0, !PT ;  /* 0x40000000e6ff7812 */ /* 0x000fe200078ac0ff */
[----:B------:R-:W2:Y:S01]  /*62000*/  LDL.LU.64 R226, [R1+0x1a00] ;  /* 0x001a000001e27983 */ /* 0x000ea20000300a00 */
[----:B------:R-:W-:Y:S02]  /*62010*/  PRMT R43, R43, 0x7773, RZ ;  /* 0x000077732b2b7816 */ /* 0x000fe400000000ff */
        /* <DEDUP_REMOVED lines=12> */
[----:B----4-:R0:W-:Y:S01]  /*620e0*/  @P0 STG.E.U8 desc[UR44][R58.64], R43 ;  /* 0x0000002b3a000986 */ /* 0x0101e2000c10112c */
[----:B--2---:R-:W-:-:S03]  /*620f0*/  PRMT R7, R56, 0x7770, RZ ;  /* 0x0000777038077816 */ /* 0x004fc600000000ff */
[----:B------:R-:W2:Y:S04]  /*62100*/  LDL.LU.64 R62, [R1+0x19f8] ;  /* 0x0019f800013e7983 */ /* 0x000ea80000300a00 */
[----:B------:R1:W-:Y:S04]  /*62110*/  @P2 STG.E.U8 desc[UR44][R228.64], R7 ;  /* 0x00000007e4002986 */ /* 0x0003e8000c10112c */
[----:B0-----:R-:W3:Y:S04]  /*62120*/  LDL.LU.64 R58, [R1+0x19f0] ;  /* 0x0019f000013a7983 */ /* 0x001ee80000300a00 */
[----:B------:R-:W4:Y:S01]  /*62130*/  LDL.LU.64 R42, [R1+0x19e8] ;  /* 0x0019e800012a7983 */ /* 0x000f220000300a00 */
[----:B-1----:R-:W-:-:S03]  /*62140*/  PRMT R7, R56, 0x7771, RZ ;  /* 0x0000777138077816 */ /* 0x002fc600000000ff */
[----:B------:R-:W4:Y:S04]  /*62150*/  LDL.LU.64 R38, [R1+0x19e0] ;  /* 0x0019e00001267983 */ /* 0x000f280000300a00 */
[----:B------:R-:W4:Y:S04]  /*62160*/  LDL.LU.64 R40, [R1+0x19d8] ;  /* 0x0019d80001287983 */ /* 0x000f280000300a00 */
[----:B------:R0:W-:Y:S04]  /*62170*/  @P5 STG.E.U8 desc[UR44][R60.64], R7 ;  /* 0x000000073c005986 */ /* 0x0001e8000c10112c */
[----:B0-----:R-:W2:Y:S01]  /*62180*/  LDL.LU.64 R60, [R1+0x2418] ;  /* 0x00241800013c7983 */ /* 0x001ea20000300a00 */
[----:B------:R-:W-:-:S02]  /*62190*/  @P6 LOP3.LUT R9, R9, 0x80000000, RZ, 0xfc, !PT ;  /* 0x8000000009096812 */ /* 0x000fc400078efcff */
[C---:B------:R-:W-:Y:S01]  /*621a0*/  LOP3.LUT P6, RZ, R231.reuse, 0x8, RZ, 0xc0, !PT ;  /* 0x00000008e7ff7812 */ /* 0x040fe200078cc0ff */
[----:B------:R-:W4:Y:S01]  /*621b0*/  LDL.LU.64 R36, [R1+0x19c8] ;  /* 0x0019c80001247983 */ /* 0x000f220000300a00 */
[----:B------:R-:W-:Y:S02]  /*621c0*/  LOP3.LUT R8, R8, 0xfffffffe, RZ, 0xc0, !PT ;  /* 0xfffffffe08087812 */ /* 0x000fe400078ec0ff */
[----:B------:R-:W-:Y:S01]  /*621d0*/  PRMT R7, R56, 0x7772, RZ ;  /* 0x0000777238077816 */ /* 0x000fe200000000ff */
[----:B------:R-:W4:Y:S08]  /*621e0*/  LDL.LU.64 R30, [R1+0x19c0] ;  /* 0x0019c000011e7983 */ /* 0x000f300000300a00 */
[----:B------:R-:W-:Y:S01]  /*621f0*/  @P6 LOP3.LUT R8, R8, 0x1, RZ, 0xfc, !PT ;  /* 0x0000000108086812 */ /* 0x000fe200078efcff */
        /* <DEDUP_REMOVED lines=11> */
[----:B------:R-:W-:-:S11]  /*622b0*/  PRMT R56, R56, 0x7773, RZ ;  /* 0x0000777338387816 */ /* 0x000fd600000000ff */
[----:B------:R0:W-:Y:S01]  /*622c0*/  @P6 STG.E.U8 desc[UR44][R28.64], R7 ;  /* 0x000000071c006986 */ /* 0x0001e2000c10112c */
[----:B------:R-:W-:-:S03]  /*622d0*/  LOP3.LUT P6, RZ, R8, 0x8, RZ, 0xc0, !PT ;  /* 0x0000000808ff7812 */ /* 0x000fc600078cc0ff */
[----:B0-----:R-:W4:Y:S10]  /*622e0*/  LDL.LU.64 R28, [R1+0x19b0] ;  /* 0x0019b000011c7983 */ /* 0x001f340000300a00 */
[----:B------:R0:W-:Y:S01]  /*622f0*/  @P6 STG.E.U8 desc[UR44][R224.64], R56 ;  /* 0x00000038e0006986 */ /* 0x0001e2000c10112c */
[----:B------:R-:W-:-:S03]  /*62300*/  LOP3.LUT P6, RZ, R8, 0x4, RZ, 0xc0, !PT ;  /* 0x0000000408ff7812 */ /* 0x000fc600078cc0ff */
[----:B0-----:R-:W4:Y:S01]  /*62310*/  LDL.LU.64 R224, [R1+0x19a8] ;  /* 0x0019a80001e07983 */ /* 0x001f220000300a00 */
[----:B--2---:R-:W-:-:S09]  /*62320*/  PRMT R7, R60, 0x7770, RZ ;  /* 0x000077703c077816 */ /* 0x004fd200000000ff */
        /* <DEDUP_REMOVED lines=8> */
[----:B---3--:R0:W-:Y:S04]  /*623b0*/  @P6 STG.E.U8 desc[UR44][R58.64], R7 ;  /* 0x000000073a006986 */ /* 0x0081e8000c10112c */
[----:B0-----:R-:W3:Y:S01]  /*623c0*/  LDL.LU.64 R58, [R1+0x2408] ;  /* 0x00240800013a7983 */ /* 0x001ee20000300a00 */
[----:B------:R-:W-:-:S02]  /*623d0*/  LOP3.LUT P6, RZ, R9, 0x80000000, RZ, 0xc0, !PT ;  /* 0x8000000009ff7812 */ /* 0x000fc400078cc0ff */
[----:B------:R-:W-:Y:S02]  /*623e0*/  PRMT R60, R60, 0x7773, RZ ;  /* 0x000077733c3c7816 */ /* 0x000fe400000000ff */
[----:B------:R-:W-:-:S09]  /*623f0*/  PRMT R7, R57, 0x7770, RZ ;  /* 0x0000777039077816 */ /* 0x000fd200000000ff */
[----:B----4-:R-:W-:Y:S01]  /*62400*/  @P6 STG.E.U8 desc[UR44][R42.64], R60 ;  /* 0x0000003c2a006986 */ /* 0x010fe2000c10112c */
[----:B------:R-:W-:-:S13]  /*62410*/  LOP3.LUT P6, RZ, R9, 0x40000000, RZ, 0xc0, !PT ;  /* 0x4000000009ff7812 */ /* 0x000fda00078cc0ff */
[----:B------:R0:W-:Y:S01]  /*62420*/  @P6 STG.E.U8 desc[UR44][R38.64], R7 ;  /* 0x0000000726006986 */ /* 0x0001e2000c10112c */
[----:B------:R-:W-:Y:S02]  /*62430*/  LOP3.LUT P6, RZ, R9, 0x20000000, RZ, 0xc0, !PT ;  /* 0x2000000009ff7812 */ /* 0x000fe400078cc0ff */
[----:B0-----:R-:W-:-:S11]  /*62440*/  PRMT R7, R57, 0x7771, RZ ;  /* 0x0000777139077816 */ /* 0x001fd600000000ff */
[----:B------:R0:W-:Y:S01]  /*62450*/  @P6 STG.E.U8 desc[UR44][R40.64], R7 ;  /* 0x0000000728006986 */ /* 0x0001e2000c10112c */
[----:B------:R-:W-:Y:S02]  /*62460*/  LOP3.LUT P6, RZ, R9, 0x10000000, RZ, 0xc0, !PT ;  /* 0x1000000009ff7812 */ /* 0x000fe400078cc0ff */
[----:B0-----:R-:W-:-:S11]  /*62470*/  PRMT R7, R57, 0x7772, RZ ;  /* 0x0000777239077816 */ /* 0x001fd600000000ff */
[----:B---3--:R0:W-:Y:S04]  /*62480*/  @P6 STG.E.U8 desc[UR44][R58.64], R7 ;  /* 0x000000073a006986 */ /* 0x0081e8000c10112c */
[----:B0-----:R-:W3:Y:S01]  /*62490*/  LDL.LU.64 R58, [R1+0x2400] ;  /* 0x00240000013a7983 */ /* 0x001ee20000300a00 */
[C---:B------:R-:W-:Y:S02]  /*624a0*/  LOP3.LUT P1, RZ, R231.reuse, 0x100, RZ, 0xc0, !PT ;  /* 0x00000100e7ff7812 */ /* 0x040fe4000782c0ff */
[C---:B------:R-:W-:Y:S02]  /*624b0*/  LOP3.LUT P4, RZ, R231.reuse, 0x200, RZ, 0xc0, !PT ;  /* 0x00000200e7ff7812 */ /* 0x040fe4000788c0ff */
[----:B------:R-:W-:Y:S02]  /*624c0*/  LOP3.LUT P3, RZ, R231, 0x400, RZ, 0xc0, !PT ;  /* 0x00000400e7ff7812 */ /* 0x000fe4000786c0ff */
[----:B------:R-:W-:-:S02]  /*624d0*/  PRMT R57, R57, 0x7773, RZ ;  /* 0x0000777339397816 */ /* 0x000fc400000000ff */
[----:B------:R-:W-:Y:S02]  /*624e0*/  PRMT R7, R61, 0x7770, RZ ;  /* 0x000077703d077816 */ /* 0x000fe400000000ff */
[----:B------:R-:W-:-:S03]  /*624f0*/  LOP3.LUT P0, RZ, R231, 0x800, RZ, 0xc0, !PT ;  /* 0x00000800e7ff7812 */ /* 0x000fc6000780c0ff */
[----:B------:R-:W-:Y:S04]  /*62500*/  @P1 STG.E.U8 desc[UR44][R36.64], R57 ;  /* 0x0000003924001986 */ /* 0x000fe8000c10112c */
[----:B------:R0:W-:Y:S01]  /*62510*/  @P4 STG.E.U8 desc[UR44][R30.64], R7 ;  /* 0x000000071e004986 */ /* 0x0001e2000c10112c */
[C---:B------:R-:W-:Y:S02]  /*62520*/  LOP3.LUT P2, RZ, R231.reuse, 0x1000, RZ, 0xc0, !PT ;  /* 0x00001000e7ff7812 */ /* 0x040fe4000784c0ff */
[----:B------:R-:W-:Y:S02]  /*62530*/  LOP3.LUT P5, RZ, R231, 0x2000, RZ, 0xc0, !PT ;  /* 0x00002000e7ff7812 */ /* 0x000fe400078ac0ff */
[----:B0-----:R-:W-:-:S05]  /*62540*/  PRMT R7, R61, 0x7771, RZ ;  /* 0x000077713d077816 */ /* 0x001fca00000000ff */
[----:B------:R0:W-:Y:S01]  /*62550*/  @P3 STG.E.U8 desc[UR44][R228.64], R7 ;  /* 0x00000007e4003986 */ /* 0x0001e2000c10112c */
[----:B------:R-:W-:Y:S02]  /*62560*/  LOP3.LUT P3, RZ, R231, 0x4000, RZ, 0xc0, !PT ;  /* 0x00004000e7ff7812 */ /* 0x000fe4000786c0ff */
[C---:B0-----:R-:W-:Y:S01]  /*62570*/  PRMT R7, R61.reuse, 0x7772, RZ ;  /* 0x000077723d077816 */ /* 0x041fe200000000ff */
[----:B------:R-:W4:Y:S01]  /*62580*/  LDL.LU.64 R228, [R1+0x1988] ;  /* 0x0019880001e47983 */ /* 0x000f220000300a00 */
[----:B------:R-:W-:-:S03]  /*62590*/  PRMT R61, R61, 0x7773, RZ ;  /* 0x000077733d3d7816 */ /* 0x000fc600000000ff */
[----:B------:R0:W-:Y:S04]  /*625a0*/  @P0 STG.E.U8 desc[UR44][R28.64], R7 ;  /* 0x000000071c000986 */ /* 0x0001e8000c10112c */
[----:B------:R1:W-:Y:S04]  /*625b0*/  @P2 STG.E.U8 desc[UR44][R224.64], R61 ;  /* 0x0000003de0002986 */ /* 0x0003e8000c10112c */
[----:B0-----:R-:W4:Y:S04]  /*625c0*/  LDL.LU.64 R28, [R1+0x1980] ;  /* 0x00198000011c7983 */ /* 0x001f280000300a00 */
[----:B-1----:R-:W4:Y:S01]  /*625d0*/  LDL.LU.64 R224, [R1+0x1978] ;  /* 0x0019780001e07983 */ /* 0x002f220000300a00 */
[----:B------:R-:W-:-:S02]  /*625e0*/  LOP3.LUT P0, RZ, R231, 0x8000, RZ, 0xc0, !PT ;  /* 0x00008000e7ff7812 */ /* 0x000fc4000780c0ff */
[----:B------:R-:W-:Y:S02]  /*625f0*/  LOP3.LUT P6, RZ, R231, 0x4000000, RZ, 0xc0, !PT ;  /* 0x04000000e7ff7812 */ /* 0x000fe400078cc0ff */
[----:B------:R-:W-:-:S11]  /*62600*/  LOP3.LUT R9, R9, 0xffefffff, RZ, 0xc0, !PT ;  /* 0xffefffff09097812 */ /* 0x000fd600078ec0ff */
[----:B------:R-:W-:Y:S02]  /*62610*/  @P6 LOP3.LUT R9, R9, 0x100000, RZ, 0xfc, !PT ;  /* 0x0010000009096812 */ /* 0x000fe400078efcff */
[----:B------:R-:W-:Y:S02]  /*62620*/  LOP3.LUT P6, RZ, R231, 0x2000000, RZ, 0xc0, !PT ;  /* 0x02000000e7ff7812 */ /* 0x000fe400078cc0ff */
[----:B---3--:R-:W-:-:S05]  /*62630*/  PRMT R7, R58, 0x7770, RZ ;  /* 0x000077703a077816 */ /* 0x008fca00000000ff */
[----:B--2---:R0:W-:Y:S02]  /*62640*/  @P5 STG.E.U8 desc[UR44][R226.64], R7 ;  /* 0x00000007e2005986 */ /* 0x0041e4000c10112c */
[C---:B0-----:R-:W-:Y:S02]  /*62650*/  PRMT R7, R58.reuse, 0x7771, RZ ;  /* 0x000077713a077816 */ /* 0x041fe400000000ff */
[----:B------:R-:W2:Y:S04]  /*62660*/  LDL.LU.64 R226, [R1+0x1970] ;  /* 0x0019700001e27983 */ /* 0x000ea80000300a00 */
[----:B------:R-:W3:Y:S04]  /*62670*/  LDL.LU.64 R60, [R1+0x1968] ;  /* 0x00196800013c7983 */ /* 0x000ee80000300a00 */
[----:B------:R0:W-:Y:S04]  /*62680*/  @P3 STG.E.U8 desc[UR44][R62.64], R7 ;  /* 0x000000073e003986 */ /* 0x0001e8000c10112c */
[----:B0-----:R-:W2:Y:S04]  /*62690*/  LDL.LU.64 R62, [R1+0x23f8] ;  /* 0x0023f800013e7983 */ /* 0x001ea80000300a00 */
[----:B------:R-:W3:Y:S04]  /*626a0*/  LDL.LU.64 R56, [R1+0x1960] ;  /* 0x0019600001387983 */ /* 0x000ee80000300a00 */
[----:B------:R-:W3:Y:S01]  /*626b0*/  LDL.LU.64 R42, [R1+0x1958] ;  /* 0x00195800012a7983 */ /* 0x000ee20000300a00 */
[----:B------:R-:W-:-:S05]  /*626c0*/  PRMT R7, R58, 0x7772, RZ ;  /* 0x000077723a077816 */ /* 0x000fca00000000ff */
[----:B------:R0:W-:Y:S04]  /*626d0*/  @P0 STG.E.U8 desc[UR44][R220.64], R7 ;  /* 0x00000007dc000986 */ /* 0x0001e8000c10112c */
[----:B0-----:R-:W3:Y:S04]  /*626e0*/  LDL.LU.64 R220, [R1+0x23f0] ;  /* 0x0023f00001dc7983 */ /* 0x001ee80000300a00 */
[----:B------:R-:W3:Y:S01]  /*626f0*/  LDL.LU.64 R38, [R1+0x1950] ;  /* 0x0019500001267983 */ /* 0x000ee20000300a00 */
[----:B------:R-:W-:Y:S02]  /*62700*/  LOP3.LUT R9, R9, 0xffdfffff, RZ, 0xc0, !PT ;  /* 0xffdfffff09097812 */ /* 0x000fe400078ec0ff */
[----:B------:R-:W-:Y:S01]  /*62710*/  LOP3.LUT P2, RZ, R231, 0x10000, RZ, 0xc0, !PT ;  /* 0x00010000e7ff7812 */ /* 0x000fe2000784c0ff */
[----:B------:R-:W3:Y:S01]  /*62720*/  LDL.LU.64 R40, [R1+0x1940] ;  /* 0x0019400001287983 */ /* 0x000ee20000300a00 */
[----:B------:R-:W-:-:S02]  /*62730*/  @P6 LOP3.LUT R9, R9, 0x200000, RZ, 0xfc, !PT ;  /* 0x0020000009096812 */ /* 0x000fc400078efcff */
[----:B------:R-:W-:Y:S01]  /*62740*/  LOP3.LUT P6, RZ, R231, 0x1000000, RZ, 0xc0, !PT ;  /* 0x01000000e7ff7812 */ /* 0x000fe200078cc0ff */
[----:B------:R-:W3:Y:S01]  /*62750*/  LDL.LU.64 R36, [R1+0x1938] ;  /* 0x0019380001247983 */ /* 0x000ee20000300a00 */
[----:B------:R-:W-:Y:S02]  /*62760*/  LOP3.LUT R9, R9, 0xffbfffff, RZ, 0xc0, !PT ;  /* 0xffbfffff09097812 */ /* 0x000fe400078ec0ff */
[----:B------:R-:W-:Y:S01]  /*62770*/  LOP3.LUT P5, RZ, R231, 0x20000, RZ, 0xc0, !PT ;  /* 0x00020000e7ff7812 */ /* 0x000fe200078ac0ff */
[----:B------:R-:W3:Y:S08]  /*62780*/  LDL.LU.64 R30, [R1+0x1930] ;  /* 0x00193000011e7983 */ /* 0x000ef00000300a00 */
        /* <DEDUP_REMOVED lines=15> */
[----:B------:R-:W-:-:S09]  /*62880*/  PRMT R58, R58, 0x7773, RZ ;  /* 0x000077733a3a7816 */ /* 0x000fd200000000ff */
[----:B------:R-:W-:Y:S02]  /*62890*/  @P6 LOP3.LUT R9, R9, 0x8000000, RZ, 0xfc, !PT ;  /* 0x0800000009096812 */ /* 0x000fe400078efcff */
[----:B------:R-:W-:Y:S01]  /*628a0*/  LOP3.LUT P6, RZ, R231, 0x40000, RZ, 0xc0, !PT ;  /* 0x00040000e7ff7812 */ /* 0x000fe200078cc0ff */
[----:B----4-:R0:W-:Y:S04]  /*628b0*/  @P2 STG.E.U8 desc[UR44][R228.64], R58 ;  /* 0x0000003ae4002986 */ /* 0x0101e8000c10112c */
[----:B0-----:R-:W4:Y:S01]  /*628c0*/  LDL.LU.64 R228, [R1+0x1928] ;  /* 0x0019280001e47983 */ /* 0x001f220000300a00 */
[----:B--2---:R-:W-:-:S05]  /*628d0*/  PRMT R7, R62, 0x7770, RZ ;  /* 0x000077703e077816 */ /* 0x004fca00000000ff */
[----:B------:R0:W-:Y:S02]  /*628e0*/  @P5 STG.E.U8 desc[UR44][R28.64], R7 ;  /* 0x000000071c005986 */ /* 0x0001e4000c10112c */
[C---:B0-----:R-:W-:Y:S02]  /*628f0*/  PRMT R7, R62.reuse, 0x7771, RZ ;  /* 0x000077713e077816 */ /* 0x041fe400000000ff */
[----:B------:R-:W2:Y:S04]  /*62900*/  LDL.LU.64 R28, [R1+0x1920] ;  /* 0x00192000011c7983 */ /* 0x000ea80000300a00 */
[----:B------:R0:W-:Y:S01]  /*62910*/  @P6 STG.E.U8 desc[UR44][R224.64], R7 ;  /* 0x00000007e0006986 */ /* 0x0001e2000c10112c */
[C---:B------:R-:W-:Y:S02]  /*62920*/  LOP3.LUT P6, RZ, R9.reuse, 0x8000000, RZ, 0xc0, !PT ;  /* 0x0800000009ff7812 */ /* 0x040fe400078cc0ff */
[----:B0-----:R-:W-:Y:S01]  /*62930*/  PRMT R7, R62, 0x7772, RZ ;  /* 0x000077723e077816 */ /* 0x001fe200000000ff */
[----:B------:R-:W2:Y:S10]  /*62940*/  LDL.LU.64 R224, [R1+0x1918] ;  /* 0x0019180001e07983 */ /* 0x000eb40000300a00 */
[----:B------:R0:W-:Y:S01]  /*62950*/  @P6 STG.E.U8 desc[UR44][R226.64], R7 ;  /* 0x00000007e2006986 */ /* 0x0001e2000c10112c */
[----:B------:R-:W-:-:S02]  /*62960*/  LOP3.LUT P6, RZ, R9, 0x4000000, RZ, 0xc0, !PT ;  /* 0x0400000009ff7812 */ /* 0x000fc400078cc0ff */
[----:B------:R-:W-:Y:S02]  /*62970*/  PRMT R62, R62, 0x7773, RZ ;  /* 0x000077733e3e7816 */ /* 0x000fe400000000ff */
[----:B0-----:R-:W-:Y:S01]  /*62980*/  PRMT R7, R59, 0x7770, RZ ;  /* 0x000077703b077816 */ /* 0x001fe200000000ff */
[----:B------:R-:W2:Y:S08]  /*62990*/  LDL.LU.64 R226, [R1+0x1910] ;  /* 0x0019100001e27983 */ /* 0x000eb00000300a00 */
[----:B---3--:R-:W-:Y:S01]  /*629a0*/  @P6 STG.E.U8 desc[UR44][R60.64], R62 ;  /* 0x0000003e3c006986 */ /* 0x008fe2000c10112c */
[----:B------:R-:W-:-:S13]  /*629b0*/  LOP3.LUT P6, RZ, R9, 0x2000000, RZ, 0xc0, !PT ;  /* 0x0200000009ff7812 */ /* 0x000fda00078cc0ff */
[----:B------:R0:W-:Y:S01]  /*629c0*/  @P6 STG.E.U8 desc[UR44][R56.64], R7 ;  /* 0x0000000738006986 */ /* 0x0001e2000c10112c */
[----:B------:R-:W-:Y:S02]  /*629d0*/  LOP3.LUT P6, RZ, R9, 0x1000000, RZ, 0xc0, !PT ;  /* 0x0100000009ff7812 */ /* 0x000fe400078cc0ff */
[----:B0-----:R-:W-:-:S11]  /*629e0*/  PRMT R7, R59, 0x7771, RZ ;  /* 0x000077713b077816 */ /* 0x001fd600000000ff */
[----:B------:R0:W-:Y:S01]  /*629f0*/  @P6 STG.E.U8 desc[UR44][R42.64], R7 ;  /* 0x000000072a006986 */ /* 0x0001e2000c10112c */
[----:B------:R-:W-:Y:S02]  /*62a00*/  LOP3.LUT P6, RZ, R9, 0x800000, RZ, 0xc0, !PT ;  /* 0x0080000009ff7812 */ /* 0x000fe400078cc0ff */
[----:B0-----:R-:W-:-:S11]  /*62a10*/  PRMT R7, R59, 0x7772, RZ ;  /* 0x000077723b077816 */ /* 0x001fd600000000ff */
[----:B------:R-:W-:Y:S01]  /*62a20*/  @P6 STG.E.U8 desc[UR44][R38.64], R7 ;  /* 0x0000000726006986 */ /* 0x000fe2000c10112c */
[----:B------:R-:W-:Y:S02]  /*62a30*/  LOP3.LUT P6, RZ, R9, 0x400000, RZ, 0xc0, !PT ;  /* 0x0040000009ff7812 */ /* 0x000fe400078cc0ff */
[----:B------:R-:W-:-:S11]  /*62a40*/  PRMT R59, R59, 0x7773, RZ ;  /* 0x000077733b3b7816 */ /* 0x000fd600000000ff */
[----:B------:R0:W-:Y:S04]  /*62a50*/  @P6 STG.E.U8 desc[UR44][R64.64], R59 ;  /* 0x0000003b40006986 */ /* 0x0001e8000c10112c */
[----:B0-----:R-:W3:Y:S01]  /*62a60*/  LDL.LU.64 R64, [R1+0x23e8] ;  /* 0x0023e80001407983 */ /* 0x001ee20000300a00 */
[----:B------:R-:W-:Y:S02]  /*62a70*/  LOP3.LUT P6, RZ, R9, 0x200000, RZ, 0xc0, !PT ;  /* 0x0020000009ff7812 */ /* 0x000fe400078cc0ff */
[----:B------:R-:W-:Y:S02]  /*62a80*/  PRMT R7, R63, 0x7770, RZ ;  /* 0x000077703f077816 */ /* 0x000fe400000000ff */
[----:B------:R-:W-:-:S09]  /*62a90*/  LOP3.LUT P1, RZ, R231, 0x8000000, RZ, 0xc0, !PT ;  /* 0x08000000e7ff7812 */ /* 0x000fd2000782c0ff */
[----:B------:R0:W-:Y:S01]  /*62aa0*/  @P6 STG.E.U8 desc[UR44][R40.64], R7 ;  /* 0x0000000728006986 */ /* 0x0001e2000c10112c */
[----:B------:R-:W-:Y:S02]  /*62ab0*/  LOP3.LUT P6, RZ, R9, 0x100000, RZ, 0xc0, !PT ;  /* 0x0010000009ff7812 */ /* 0x000fe400078cc0ff */
[C---:B------:R-:W-:Y:S02]  /*62ac0*/  LOP3.LUT P4, RZ, R231.reuse, 0x10000000, RZ, 0xc0, !PT ;  /* 0x10000000e7ff7812 */ /* 0x040fe4000788c0ff */
[----:B------:R-:W-:Y:S02]  /*62ad0*/  LOP3.LUT P3, RZ, R231, 0x20000000, RZ, 0xc0, !PT ;  /* 0x20000000e7ff7812 */ /* 0x000fe4000786c0ff */
[----:B0-----:R-:W-:-:S07]  /*62ae0*/  PRMT R7, R63, 0x7771, RZ ;  /* 0x000077713f077816 */ /* 0x001fce00000000ff */
[----:B------:R0:W-:Y:S01]  /*62af0*/  @P6 STG.E.U8 desc[UR44][R36.64], R7 ;  /* 0x0000000724006986 */ /* 0x0001e2000c10112c */
[----:B------:R-:W-:Y:S02]  /*62b00*/  LOP3.LUT P0, RZ, R231, 0x40000000, RZ, 0xc0, !PT ;  /* 0x40000000e7ff7812 */ /* 0x000fe4000780c0ff */
[C---:B0-----:R-:W-:Y:S02]  /*62b10*/  PRMT R7, R63.reuse, 0x7772, RZ ;  /* 0x000077723f077816 */ /* 0x041fe400000000ff */
[----:B------:R-:W-:-:S03]  /*62b20*/  PRMT R63, R63, 0x7773, RZ ;  /* 0x000077733f3f7816 */ /* 0x000fc600000000ff */
[----:B------:R3:W-:Y:S01]  /*62b30*/  @P1 STG.E.U8 desc[UR44][R30.64], R7 ;  /* 0x000000071e001986 */ /* 0x0007e2000c10112c */
[----:B------:R-:W-:Y:S02]  /*62b40*/  LOP3.LUT P2, RZ, R231, 0x80000000, RZ, 0xc0, !PT ;  /* 0x80000000e7ff7812 */ /* 0x000fe4000784c0ff */
[----:B------:R-:W-:Y:S01]  /*62b50*/  LOP3.LUT P5, RZ, R220, 0x1, RZ, 0xc0, !PT ;  /* 0x00000001dcff7812 */ /* 0x000fe200078ac0ff */
[----:B----4-:R-:W-:Y:S01]  /*62b60*/  @P4 STG.E.U8 desc[UR44][R228.64], R63 ;  /* 0x0000003fe4004986 */ /* 0x010fe2000c10112c */
[----:B---3--:R-:W-:-:S05]  /*62b70*/  PRMT R7, R64, 0x7770, RZ ;  /* 0x0000777040077816 */ /* 0x008fca00000000ff */
[----:B--2---:R0:W-:Y:S02]  /*62b80*/  @P3 STG.E.U8 desc[UR44][R28.64], R7 ;  /* 0x000000071c003986 */ /* 0x0041e4000c10112c */
[----:B0-----:R-:W-:-:S05]  /*62b90*/  PRMT R7, R64, 0x7771, RZ ;  /* 0x0000777140077816 */ /* 0x001fca00000000ff */
[----:B------:R0:W-:Y:S02]  /*62ba0*/  @P0 STG.E.U8 desc[UR44][R224.64], R7 ;  /* 0x00000007e0000986 */ /* 0x0001e4000c10112c */
[C---:B0-----:R-:W-:Y:S02]  /*62bb0*/  PRMT R7, R64.reuse, 0x7772, RZ ;  /* 0x0000777240077816 */ /* 0x041fe400000000ff */
[----:B------:R-:W-:-:S03]  /*62bc0*/  PRMT R64, R64, 0x7773, RZ ;  /* 0x0000777340407816 */ /* 0x000fc600000000ff */
[----:B------:R-:W-:Y:S04]  /*62bd0*/  @P2 STG.E.U8 desc[UR44][R226.64], R7 ;  /* 0x00000007e2002986 */ /* 0x000fe8000c10112c */
[----:B------:R0:W-:Y:S04]  /*62be0*/  @P5 STG.E.U8 desc[UR44][R16.64], R64 ;  /* 0x0000004010005986 */ /* 0x0001e8000c10112c */
[----:B0-----:R-:W2:Y:S04]  /*62bf0*/  LDL.LU.64 R16, [R1+0x23e0] ;  /* 0x0023e00001107983 */ /* 0x001ea80000300a00 */
[----:B------:R-:W3:Y:S04]  /*62c00*/  LDL.LU.64 R40, [R1+0x1900] ;  /* 0x0019000001287983 */ /* 0x000ee80000300a00 */
[----:B------:R-:W4:Y:S04]  /*62c10*/  LDL.LU.64 R36, [R1+0x18f8] ;  /* 0x0018f80001247983 */ /* 0x000f280000300a00 */
[----:B------:R-:W4:Y:S04]  /*62c20*/  LDL.LU.64 R30, [R1+0x18f0] ;  /* 0x0018f000011e7983 */ /* 0x000f280000300a00 */
[----:B------:R-:W4:Y:S04]  /*62c30*/  LDL.LU.64 R228, [R1+0x18e8] ;  /* 0x0018e80001e47983 */ /* 0x000f280000300a00 */
[----:B------:R-:W4:Y:S04]  /*62c40*/  LDL.LU.64 R28, [R1+0x18e0] ;  /* 0x0018e000011c7983 */ /* 0x000f280000300a00 */
[----:B------:R-:W4:Y:S04]  /*62c50*/  LDL.LU.64 R224, [R1+0x18d8] ;  /* 0x0018d80001e07983 */ /* 0x000f280000300a00 */
[----:B------:R-:W4:Y:S04]  /*62c60*/  LDL.LU.64 R226, [R1+0x18d0] ;  /* 0x0018d00001e27983 */ /* 0x000f280000300a00 */
[----:B------:R-:W4:Y:S01]  /*62c70*/  LDL.LU.64 R42, [R1+0x18c8] ;  /* 0x0018c800012a7983 */ /* 0x000f220000300a00 */
        /* <DEDUP_REMOVED lines=23> */
[----:B------:R-:W-:-:S07]  /*62df0*/  LOP3.LUT P2, RZ, R220, 0x8, RZ, 0xc0, !PT ;  /* 0x00000008dcff7812 */ /* 0x000fce000784c0ff */
[----:B------:R-:W-:Y:S02]  /*62e00*/  @P6 LOP3.LUT R9, R9, 0x40000, RZ, 0xfc, !PT ;  /* 0x0004000009096812 */ /* 0x000fe400078efcff */
[C---:B------:R-:W-:Y:S02]  /*62e10*/  LOP3.LUT P6, RZ, R220.reuse, 0x40, RZ, 0xc0, !PT ;  /* 0x00000040dcff7812 */ /* 0x040fe400078cc0ff */
[----:B------:R-:W-:Y:S02]  /*62e20*/  LOP3.LUT P5, RZ, R220, 0x10, RZ, 0xc0, !PT ;  /* 0x00000010dcff7812 */ /* 0x000fe400078ac0ff */
[----:B------:R-:W-:-:S09]  /*62e30*/  LOP3.LUT R9, R9, 0xfff7ffff, RZ, 0xc0, !PT ;  /* 0xfff7ffff09097812 */ /* 0x000fd200078ec0ff */
[----:B------:R-:W-:Y:S02]  /*62e40*/  @P6 LOP3.LUT R9, R9, 0x80000, RZ, 0xfc, !PT ;  /* 0x0008000009096812 */ /* 0x000fe400078efcff */
[----:B------:R-:W-:Y:S02]  /*62e50*/  LOP3.LUT P6, RZ, R220, 0x20, RZ, 0xc0, !PT ;  /* 0x00000020dcff7812 */ /* 0x000fe400078cc0ff */
[----:B--2---:R-:W-:-:S05]  /*62e60*/  PRMT R7, R16, 0x7770, RZ ;  /* 0x0000777010077816 */ /* 0x004fca00000000ff */
[----:B---3--:R0:W-:Y:S04]  /*62e70*/  @P3 STG.E.U8 desc[UR44][R40.64], R7 ;  /* 0x0000000728003986 */ /* 0x0081e8000c10112c */
[----:B0-----:R-:W2:Y:S01]  /*62e80*/  LDL.LU.64 R40, [R1+0x18b0] ;  /* 0x0018b00001287983 */ /* 0x001ea20000300a00 */
[----:B------:R-:W-:-:S05]  /*62e90*/  PRMT R7, R16, 0x7771, RZ ;  /* 0x0000777110077816 */ /* 0x000fca00000000ff */
[----:B----4-:R0:W-:Y:S02]  /*62ea0*/  @P0 STG.E.U8 desc[UR44][R36.64], R7 ;  /* 0x0000000724000986 */ /* 0x0101e4000c10112c */
[C---:B0-----:R-:W-:Y:S02]  /*62eb0*/  PRMT R7, R16.reuse, 0x7772, RZ ;  /* 0x0000777210077816 */ /* 0x041fe400000000ff */
[----:B------:R-:W3:Y:S04]  /*62ec0*/  LDL.LU.64 R36, [R1+0x1898] ;  /* 0x0018980001247983 */ /* 0x000ee80000300a00 */
[----:B------:R0:W-:Y:S02]  /*62ed0*/  @P2 STG.E.U8 desc[UR44][R30.64], R7 ;  /* 0x000000071e002986 */ /* 0x0001e4000c10112c */
[----:B0-----:R-:W-:-:S02]  /*62ee0*/  PRMT R7, R16, 0x7773, RZ ;  /* 0x0000777310077816 */ /* 0x001fc400000000ff */
        /* <DEDUP_REMOVED lines=14> */
[----:B------:R-:W-:Y:S02]  /*62fd0*/  PRMT R65, R65, 0x7773, RZ ;  /* 0x0000777341417816 */ /* 0x000fe400000000ff */
[----:B0-----:R-:W-:Y:S01]  /*62fe0*/  PRMT R7, R17, 0x7770, RZ ;  /* 0x0000777011077816 */ /* 0x001fe200000000ff */
[----:B------:R-:W4:Y:S08]  /*62ff0*/  LDL.LU.64 R226, [R1+0x1870] ;  /* 0x0018700001e27983 */ /* 0x000f300000300a00 */
[----:B------:R-:W-:Y:S01]  /*63000*/  @P6 STG.E.U8 desc[UR44][R42.64], R65 ;  /* 0x000000412a006986 */ /* 0x000fe2000c10112c */
[----:B------:R-:W-:-:S13]  /*63010*/  LOP3.LUT P6, RZ, R9, 0x10000, RZ, 0xc0, !PT ;  /* 0x0001000009ff7812 */ /* 0x000fda00078cc0ff */
[----:B------:R0:W-:Y:S04]  /*63020*/  @P6 STG.E.U8 desc[UR44][R66.64], R7 ;  /* 0x0000000742006986 */ /* 0x0001e8000c10112c */
[----:B0-----:R-:W3:Y:S01]  /*63030*/  LDL.LU.64 R66, [R1+0x23d8] ;  /* 0x0023d80001427983 */ /* 0x001ee20000300a00 */
[----:B------:R-:W-:Y:S02]  /*63040*/  LOP3.LUT P6, RZ, R9, 0x8000, RZ, 0xc0, !PT ;  /* 0x0000800009ff7812 */ /* 0x000fe400078cc0ff */
[----:B------:R-:W-:-:S11]  /*63050*/  PRMT R7, R17, 0x7771, RZ ;  /* 0x0000777111077816 */ /* 0x000fd600000000ff */
[----:B------:R0:W-:Y:S01]  /*63060*/  @P6 STG.E.U8 desc[UR44][R38.64], R7 ;  /* 0x0000000726006986 */ /* 0x0001e2000c10112c */
[----:B------:R-:W-:Y:S02]  /*63070*/  LOP3.LUT P6, RZ, R9, 0x4000, RZ, 0xc0, !PT ;  /* 0x0000400009ff7812 */ /* 0x000fe400078cc0ff */
[C---:B0-----:R-:W-:Y:S02]  /*63080*/  PRMT R7, R17.reuse, 0x7772, RZ ;  /* 0x0000777211077816 */ /* 0x041fe400000000ff */
[----:B------:R-:W-:-:S09]  /*63090*/  PRMT R17, R17, 0x7773, RZ ;  /* 0x0000777311117816 */ /* 0x000fd200000000ff */
[----:B--2---:R-:W-:Y:S01]  /*630a0*/  @P6 STG.E.U8 desc[UR44][R40.64], R7 ;  /* 0x0000000728006986 */ /* 0x004fe2000c10112c */
[----:B------:R-:W-:-:S13]  /*630b0*/  LOP3.LUT P6, RZ, R9, 0x2000, RZ, 0xc0, !PT ;  /* 0x0000200009ff7812 */ /* 0x000fda00078cc0ff */
[----:B------:R0:W-:Y:S04]  /*630c0*/  @P6 STG.E.U8 desc[UR44][R18.64], R17 ;  /* 0x0000001112006986 */ /* 0x0001e8000c10112c */
[----:B0-----:R-:W2:Y:S01]  /*630d0*/  LDL.LU.64 R18, [R1+0x23d0] ;  /* 0x0023d00001127983 */ /* 0x001ea20000300a00 */
[----:B------:R-:W-:Y:S02]  /*630e0*/  LOP3.LUT P6, RZ, R9, 0x1000, RZ, 0xc0, !PT ;  /* 0x0000100009ff7812 */ /* 0x000fe400078cc0ff */
[----:B------:R-:W-:Y:S02]  /*630f0*/  LOP3.LUT P1, RZ, R220, 0x1000000, RZ, 0xc0, !PT ;  /* 0x01000000dcff7812 */ /* 0x000fe4000782c0ff */
[----:B---3--:R-:W-:-:S09]  /*63100*/  PRMT R7, R66, 0x7770, RZ ;  /* 0x0000777042077816 */ /* 0x008fd200000000ff */
[----:B------:R0:W-:Y:S04]  /*63110*/  @P6 STG.E.U8 desc[UR44][R232.64], R7 ;  /* 0x00000007e8006986 */ /* 0x0001e8000c10112c */
[----:B0-----:R-:W3:Y:S01]  /*63120*/  LDL.LU.64 R232, [R1+0x23c8] ;  /* 0x0023c80001e87983 */ /* 0x001ee20000300a00 */
[----:B------:R-:W-:Y:S02]  /*63130*/  LOP3.LUT P4, RZ, R220, 0x2000000, RZ, 0xc0, !PT ;  /* 0x02000000dcff7812 */ /* 0x000fe4000788c0ff */
[----:B------:R-:W-:Y:S02]  /*63140*/  PRMT R7, R66, 0x7771, RZ ;  /* 0x0000777142077816 */ /* 0x000fe400000000ff */
[C---:B------:R-:W-:Y:S02]  /*63150*/  LOP3.LUT P3, RZ, R220.reuse, 0x4000000, RZ, 0xc0, !PT ;  /* 0x04000000dcff7812 */ /* 0x040fe4000786c0ff */
[C---:B------:R-:W-:Y:S01]  /*63160*/  LOP3.LUT P0, RZ, R220.reuse, 0x8000000, RZ, 0xc0, !PT ;  /* 0x08000000dcff7812 */ /* 0x040fe2000780c0ff */
[----:B------:R0:W-:Y:S01]  /*63170*/  @P1 STG.E.U8 desc[UR44][R36.64], R7 ;  /* 0x0000000724001986 */ /* 0x0001e2000c10112c */
[----:B------:R-:W-:-:S02]  /*63180*/  LOP3.LUT P2, RZ, R220, 0x10000000, RZ, 0xc0, !PT ;  /* 0x10000000dcff7812 */ /* 0x000fc4000784c0ff */
[C---:B0-----:R-:W-:Y:S01]  /*63190*/  PRMT R7, R66.reuse, 0x7772, RZ ;  /* 0x0000777242077816 */ /* 0x041fe200000000ff */
[----:B------:R-:W3:Y:S01]  /*631a0*/  LDL.LU.64 R36, [R1+0x1868] ;  /* 0x0018680001247983 */ /* 0x000ee20000300a00 */
[----:B------:R-:W-:-:S03]  /*631b0*/  PRMT R66, R66, 0x7773, RZ ;  /* 0x0000777342427816 */ /* 0x000fc600000000ff */
[----:B----4-:R0:W-:Y:S04]  /*631c0*/  @P4 STG.E.U8 desc[UR44][R30.64], R7 ;  /* 0x000000071e004986 */ /* 0x0101e8000c10112c */
[----:B------:R1:W-:Y:S04]  /*631d0*/  @P3 STG.E.U8 desc[UR44][R228.64], R66 ;  /* 0x00000042e4003986 */ /* 0x0003e8000c10112c */
[----:B0-----:R-:W4:Y:S04]  /*631e0*/  LDL.LU.64 R30, [R1+0x1860] ;  /* 0x00186000011e7983 */ /* 0x001f280000300a00 */
[----:B-1----:R-:W4:Y:S01]  /*631f0*/  LDL.LU.64 R228, [R1+0x1858] ;  /* 0x0018580001e47983 */ /* 0x002f220000300a00 */
[----:B------:R-:W-:-:S02]  /*63200*/  LOP3.LUT P5, RZ, R220, 0x20000000, RZ, 0xc0, !PT ;  /* 0x20000000dcff7812 */ /* 0x000fc400078ac0ff */
[----:B--2---:R-:W-:-:S05]  /*63210*/  PRMT R7, R18, 0x7770, RZ ;  /* 0x0000777012077816 */ /* 0x004fca00000000ff */
[----:B------:R0:W-:Y:S02]  /*63220*/  @P0 STG.E.U8 desc[UR44][R28.64], R7 ;  /* 0x000000071c000986 */ /* 0x0001e4000c10112c */
[C---:B0-----:R-:W-:Y:S02]  /*63230*/  PRMT R7, R18.reuse, 0x7771, RZ ;  /* 0x0000777112077816 */ /* 0x041fe400000000ff */
[----:B------:R-:W2:Y:S04]  /*63240*/  LDL.LU.64 R28, [R1+0x1850] ;  /* 0x00185000011c7983 */ /* 0x000ea80000300a00 */
[----:B------:R0:W-:Y:S04]  /*63250*/  @P2 STG.E.U8 desc[UR44][R224.64], R7 ;  /* 0x00000007e0002986 */ /* 0x0001e8000c10112c */
[----:B0-----:R-:W2:Y:S01]  /*63260*/  LDL.LU.64 R224, [R1+0x1848] ;  /* 0x0018480001e07983 */ /* 0x001ea20000300a00 */
[----:B------:R-:W-:-:S05]  /*63270*/  PRMT R7, R18, 0x7772, RZ ;  /* 0x0000777212077816 */ /* 0x000fca00000000ff */
[----:B------:R0:W-:Y:S04]  /*63280*/  @P5 STG.E.U8 desc[UR44][R226.64], R7 ;  /* 0x00000007e2005986 */ /* 0x0001e8000c10112c */
[----:B0-----:R-:W2:Y:S04]  /*63290*/  LDL.LU.64 R226, [R1+0x1838] ;  /* 0x0018380001e27983 */ /* 0x001ea80000300a00 */
[----:B------:R-:W2:Y:S01]  /*632a0*/  LDL.LU.64 R60, [R1+0x1830] ;  /* 0x00183000013c7983 */ /* 0x000ea20000300a00 */
[----:B------:R-:W-:Y:S02]  /*632b0*/  LOP3.LUT R9, R9, 0xffffffef, RZ, 0xc0, !PT ;  /* 0xffffffef09097812 */ /* 0x000fe400078ec0ff */
[----:B---3--:R-:W-:-:S02]  /*632c0*/  LOP3.LUT P6, RZ, R232, 0x1000, RZ, 0xc0, !PT ;  /* 0x00001000e8ff7812 */ /* 0x008fc400078cc0ff */
[C---:B------:R-:W-:Y:S02]  /*632d0*/  LOP3.LUT P3, RZ, R232.reuse, 0x1, RZ, 0xc0, !PT ;  /* 0x00000001e8ff7812 */ /* 0x040fe4000786c0ff */
[C---:B------:R-:W-:Y:S02]  /*632e0*/  LOP3.LUT P0, RZ, R232.reuse, 0x2, RZ, 0xc0, !PT ;  /* 0x00000002e8ff7812 */ /* 0x040fe4000780c0ff */
[----:B------:R-:W-:Y:S02]  /*632f0*/  LOP3.LUT P2, RZ, R232, 0x4, RZ, 0xc0, !PT ;  /* 0x00000004e8ff7812 */ /* 0x000fe4000784c0ff */
[----:B------:R-:W-:Y:S02]  /*63300*/  PRMT R18, R18, 0x7773, RZ ;  /* 0x0000777312127816 */ /* 0x000fe400000000ff */
[----:B------:R-:W-:Y:S02]  /*63310*/  PRMT R7, R67, 0x7770, RZ ;  /* 0x0000777043077816 */ /* 0x000fe400000000ff */
[----:B------:R-:W-:Y:S01]  /*63320*/  LOP3.LUT P5, RZ, R232, 0x8, RZ, 0xc0, !PT ;  /* 0x00000008e8ff7812 */ /* 0x000fe200078ac0ff */
[----:B------:R-:W3:Y:S04]  /*63330*/  LDL.LU.64 R56, [R1+0x1820] ;  /* 0x0018200001387983 */ /* 0x000ee80000300a00 */
[----:B------:R-:W3:Y:S04]  /*63340*/  LDL.LU.64 R42, [R1+0x1818] ;  /* 0x00181800012a7983 */ /* 0x000ee80000300a00 */
[----:B------:R-:W3:Y:S04]  /*63350*/  LDL.LU.64 R38, [R1+0x1810] ;  /* 0x0018100001267983 */ /* 0x000ee80000300a00 */
[----:B------:R-:W3:Y:S01]  /*63360*/  LDL.LU.64 R40, [R1+0x1808] ;  /* 0x0018080001287983 */ /* 0x000ee20000300a00 */
        /* <DEDUP_REMOVED lines=21> */
[----:B------:R0:W-:Y:S04]  /*634c0*/  @P3 STG.E.U8 desc[UR44][R36.64], R18 ;  /* 0x0000001224003986 */ /* 0x0001e8000c10112c */
[----:B----4-:R1:W-:Y:S06]  /*634d0*/  @P0 STG.E.U8 desc[UR44][R30.64], R7 ;  /* 0x000000071e000986 */ /* 0x0103ec000c10112c */
[----:B------:R-:W-:-:S02]  /*634e0*/  @P6 LOP3.LUT R9, R9, 0x800, RZ, 0xfc, !PT ;  /* 0x0000080009096812 */ /* 0x000fc400078efcff */
[----:B------:R-:W-:Y:S01]  /*634f0*/  LOP3.LUT P6, RZ, R232, 0x10, RZ, 0xc0, !PT ;  /* 0x00000010e8ff7812 */ /* 0x000fe200078cc0ff */
[----:B0-----:R-:W4:Y:S01]  /*63500*/  LDL.LU.64 R36, [R1+0x1800] ;  /* 0x0018000001247983 */ /* 0x001f220000300a00 */
[----:B-1----:R-:W-:-:S03]  /*63510*/  PRMT R7, R67, 0x7771, RZ ;  /* 0x0000777143077816 */ /* 0x002fc600000000ff */
[----:B------:R-:W4:Y:S04]  /*63520*/  LDL.LU.64 R30, [R1+0x17f8] ;  /* 0x0017f800011e7983 */ /* 0x000f280000300a00 */
[----:B------:R0:W-:Y:S02]  /*63530*/  @P2 STG.E.U8 desc[UR44][R228.64], R7 ;  /* 0x00000007e4002986 */ /* 0x0001e4000c10112c */
[C---:B0-----:R-:W-:Y:S02]  /*63540*/  PRMT R7, R67.reuse, 0x7772, RZ ;  /* 0x0000777243077816 */ /* 0x041fe400000000ff */
[----:B------:R-:W-:Y:S01]  /*63550*/  PRMT R67, R67, 0x7773, RZ ;  /* 0x0000777343437816 */ /* 0x000fe200000000ff */
[----:B------:R-:W4:Y:S04]  /*63560*/  LDL.LU.64 R228, [R1+0x17f0] ;  /* 0x0017f00001e47983 */ /* 0x000f280000300a00 */
[----:B--2---:R0:W-:Y:S04]  /*63570*/  @P5 STG.E.U8 desc[UR44][R28.64], R7 ;  /* 0x000000071c005986 */ /* 0x0041e8000c10112c */
[----:B------:R-:W-:Y:S01]  /*63580*/  @P6 STG.E.U8 desc[UR44][R224.64], R67 ;  /* 0x00000043e0006986 */ /* 0x000fe2000c10112c */
[----:B------:R-:W-:-:S02]  /*63590*/  LOP3.LUT P6, RZ, R9, 0x800, RZ, 0xc0, !PT ;  /* 0x0000080009ff7812 */ /* 0x000fc400078cc0ff */
[----:B0-----:R-:W-:-:S11]  /*635a0*/  PRMT R7, R19, 0x7770, RZ ;  /* 0x0000777013077816 */ /* 0x001fd600000000ff */
[----:B------:R0:W-:Y:S01]  /*635b0*/  @P6 STG.E.U8 desc[UR44][R24.64], R7 ;  /* 0x0000000718006986 */ /* 0x0001e2000c10112c */
[----:B------:R-:W-:-:S03]  /*635c0*/  LOP3.LUT P6, RZ, R9, 0x400, RZ, 0xc0, !PT ;  /* 0x0000040009ff7812 */ /* 0x000fc600078cc0ff */
[----:B0-----:R-:W2:Y:S01]  /*635d0*/  LDL.LU.64 R24, [R1+0x23c0] ;  /* 0x0023c00001187983 */ /* 0x001ea20000300a00 */
[----:B------:R-:W-:-:S03]  /*635e0*/  PRMT R7, R19, 0x7771, RZ ;  /* 0x0000777113077816 */ /* 0x000fc600000000ff */
[----:B------:R-:W4:Y:S04]  /*635f0*/  LDL.LU.64 R28, [R1+0x17e8] ;  /* 0x0017e800011c7983 */ /* 0x000f280000300a00 */
[----:B------:R-:W4:Y:S04]  /*63600*/  LDL.LU.64 R224, [R1+0x17e0] ;  /* 0x0017e00001e07983 */ /* 0x000f280000300a00 */
[----:B------:R0:W-:Y:S01]  /*63610*/  @P6 STG.E.U8 desc[UR44][R226.64], R7 ;  /* 0x00000007e2006986 */ /* 0x0001e2000c10112c */
[----:B------:R-:W-:Y:S02]  /*63620*/  LOP3.LUT P6, RZ, R9, 0x200, RZ, 0xc0, !PT ;  /* 0x0000020009ff7812 */ /* 0x000fe400078cc0ff */
[----:B0-----:R-:W-:Y:S01]  /*63630*/  PRMT R7, R19, 0x7772, RZ ;  /* 0x0000777213077816 */ /* 0x001fe200000000ff */
[----:B------:R-:W4:Y:S10]  /*63640*/  LDL.LU.64 R226, [R1+0x17d8] ;  /* 0x0017d80001e27983 */ /* 0x000f340000300a00 */
[----:B------:R-:W-:Y:S01]  /*63650*/  @P6 STG.E.U8 desc[UR44][R60.64], R7 ;  /* 0x000000073c006986 */ /* 0x000fe2000c10112c */
[----:B------:R-:W-:-:S02]  /*63660*/  LOP3.LUT P6, RZ, R9, 0x100, RZ, 0xc0, !PT ;  /* 0x0000010009ff7812 */ /* 0x000fc400078cc0ff */
[----:B------:R-:W-:-:S11]  /*63670*/  PRMT R19, R19, 0x7773, RZ ;  /* 0x0000777313137816 */ /* 0x000fd600000000ff */
[----:B------:R0:W-:Y:S04]  /*63680*/  @P6 STG.E.U8 desc[UR44][R20.64], R19 ;  /* 0x0000001314006986 */ /* 0x0001e8000c10112c */
[----:B0-----:R-:W4:Y:S01]  /*63690*/  LDL.LU.64 R20, [R1+0x23b8] ;  /* 0x0023b80001147983 */ /* 0x001f220000300a00 */
[----:B------:R-:W-:Y:S02]  /*636a0*/  LOP3.LUT P6, RZ, R9, 0x80, RZ, 0xc0, !PT ;  /* 0x0000008009ff7812 */ /* 0x000fe400078cc0ff */
[C---:B------:R-:W-:Y:S02]  /*636b0*/  LOP3.LUT P1, RZ, R232.reuse, 0x2000, RZ, 0xc0, !PT ;  /* 0x00002000e8ff7812 */ /* 0x040fe4000782c0ff */
[C---:B------:R-:W-:Y:S02]  /*636c0*/  LOP3.LUT P4, RZ, R232.reuse, 0x4000, RZ, 0xc0, !PT ;  /* 0x00004000e8ff7812 */ /* 0x040fe4000788c0ff */
[----:B------:R-:W-:-:S02]  /*636d0*/  LOP3.LUT P3, RZ, R232, 0x8000, RZ, 0xc0, !PT ;  /* 0x00008000e8ff7812 */ /* 0x000fc4000786c0ff */
[----:B------:R-:W-:Y:S02]  /*636e0*/  LOP3.LUT P0, RZ, R232, 0x10000, RZ, 0xc0, !PT ;  /* 0x00010000e8ff7812 */ /* 0x000fe4000780c0ff */
[----:B--2---:R-:W-:-:S05]  /*636f0*/  PRMT R7, R24, 0x7770, RZ ;  /* 0x0000777018077816 */ /* 0x004fca00000000ff */
[----:B---3--:R0:W-:Y:S01]  /*63700*/  @P6 STG.E.U8 desc[UR44][R56.64], R7 ;  /* 0x0000000738006986 */ /* 0x0081e2000c10112c */
[----:B------:R-:W-:Y:S02]  /*63710*/  LOP3.LUT P6, RZ, R9, 0x40, RZ, 0xc0, !PT ;  /* 0x0000004009ff7812 */ /* 0x000fe400078cc0ff */
[----:B0-----:R-:W-:-:S11]  /*63720*/  PRMT R7, R24, 0x7771, RZ ;  /* 0x0000777118077816 */ /* 0x001fd600000000ff */
[----:B------:R0:W-:Y:S01]  /*63730*/  @P6 STG.E.U8 desc[UR44][R42.64], R7 ;  /* 0x000000072a006986 */ /* 0x0001e2000c10112c */
[----:B------:R-:W-:Y:S02]  /*63740*/  LOP3.LUT P6, RZ, R9, 0x20, RZ, 0xc0, !PT ;  /* 0x0000002009ff7812 */ /* 0x000fe400078cc0ff */
[----:B0-----:R-:W-:-:S11]  /*63750*/  PRMT R7, R24, 0x7772, RZ ;  /* 0x0000777218077816 */ /* 0x001fd600000000ff */
[----:B------:R4:W-:Y:S01]  /*63760*/  @P6 STG.E.U8 desc[UR44][R38.64], R7 ;  /* 0x0000000726006986 */ /* 0x0009e2000c10112c */
[----:B------:R-:W-:Y:S02]  /*63770*/  LOP3.LUT P6, RZ, R9, 0x10, RZ, 0xc0, !PT ;  /* 0x0000001009ff7812 */ /* 0x000fe400078cc0ff */
[----:B------:R-:W-:Y:S02]  /*63780*/  PRMT R24, R24, 0x7773, RZ ;  /* 0x0000777318187816 */ /* 0x000fe400000000ff */
[----:B----4-:R-:W-:-:S09]  /*63790*/  PRMT R7, R20, 0x7770, RZ ;  /* 0x0000777014077816 */ /* 0x010fd200000000ff */
[----:B------:R-:W-:Y:S04]  /*637a0*/  @P6 STG.E.U8 desc[UR44][R40.64], R24 ;  /* 0x0000001828006986 */ /* 0x000fe8000c10112c */
[----:B------:R0:W-:Y:S02]  /*637b0*/  @P1 STG.E.U8 desc[UR44][R36.64], R7 ;  /* 0x0000000724001986 */ /* 0x0001e4000c10112c */
[----:B0-----:R-:W-:-:S05]  /*637c0*/  PRMT R7, R20, 0x7771, RZ ;  /* 0x0000777114077816 */ /* 0x001fca00000000ff */
[----:B------:R0:W-:Y:S02]  /*637d0*/  @P4 STG.E.U8 desc[UR44][R30.64], R7 ;  /* 0x000000071e004986 */ /* 0x0001e4000c10112c */
[C---:B0-----:R-:W-:Y:S02]  /*637e0*/  PRMT R7, R20.reuse, 0x7772, RZ ;  /* 0x0000777214077816 */ /* 0x041fe400000000ff */
[----:B------:R-:W-:Y:S01]  /*637f0*/  PRMT R20, R20, 0x7773, RZ ;  /* 0x0000777314147816 */ /* 0x000fe200000000ff */
[----:B------:R-:W2:Y:S04]  /*63800*/  LDL.LU.64 R30, [R1+0x17d0] ;  /* 0x0017d000011e7983 */ /* 0x000ea80000300a00 */
[----:B------:R0:W-:Y:S04]  /*63810*/  @P3 STG.E.U8 desc[UR44][R228.64], R7 ;  /* 0x00000007e4003986 */ /* 0x0001e8000c10112c */
[----:B------:R1:W-:Y:S04]  /*63820*/  @P0 STG.E.U8 desc[UR44][R28.64], R20 ;  /* 0x000000141c000986 */ /* 0x0003e8000c10112c */
[----:B0-----:R-:W3:Y:S04]  /*63830*/  LDL.LU.64 R228, [R1+0x17c8] ;  /* 0x0017c80001e47983 */ /* 0x001ee80000300a00 */
[----:B-1----:R-:W4:Y:S01]  /*63840*/  LDL.LU.64 R28, [R1+0x17c0] ;  /* 0x0017c000011c7983 */ /* 0x002f220000300a00 */
[----:B------:R-:W-:-:S02]  /*63850*/  LOP3.LUT P2, RZ, R232, 0x20000, RZ, 0xc0, !PT ;  /* 0x00020000e8ff7812 */ /* 0x000fc4000784c0ff */
[C---:B------:R-:W-:Y:S02]  /*63860*/  LOP3.LUT P5, RZ, R232.reuse, 0x40000, RZ, 0xc0, !PT ;  /* 0x00040000e8ff7812 */ /* 0x040fe400078ac0ff */
[----:B------:R-:W-:Y:S02]  /*63870*/  PRMT R7, R25, 0x7770, RZ ;  /* 0x0000777019077816 */ /* 0x000fe400000000ff */
[C---:B------:R-:W-:Y:S02]  /*63880*/  LOP3.LUT P3, RZ, R232.reuse, 0x80000, RZ, 0xc0, !PT ;  /* 0x00080000e8ff7812 */ /* 0x040fe4000786c0ff */
[----:B------:R-:W-:-:S05]  /*63890*/  LOP3.LUT P0, RZ, R232, 0x100000, RZ, 0xc0, !PT ;  /* 0x00100000e8ff7812 */ /* 0x000fca000780c0ff */
[----:B------:R0:W-:Y:S01]  /*638a0*/  @P2 STG.E.U8 desc[UR44][R224.64], R7 ;  /* 0x00000007e0002986 */ /* 0x0001e2000c10112c */
[C---:B------:R-:W-:Y:S02]  /*638b0*/  LOP3.LUT P2, RZ, R232.reuse, 0x200000, RZ, 0xc0, !PT ;  /* 0x00200000e8ff7812 */ /* 0x040fe4000784c0ff */
[C---:B0-----:R-:W-:Y:S01]  /*638c0*/  PRMT R7, R25.reuse, 0x7771, RZ ;  /* 0x0000777119077816 */ /* 0x041fe200000000ff */
[----:B------:R-:W4:Y:S04]  /*638d0*/  LDL.LU.64 R224, [R1+0x17b0] ;  /* 0x0017b00001e07983 */ /* 0x000f280000300a00 */
[----:B------:R0:W-:Y:S01]  /*638e0*/  @P5 STG.E.U8 desc[UR44][R226.64], R7 ;  /* 0x00000007e2005986 */ /* 0x0001e2000c10112c */
[----:B------:R-:W-:Y:S02]  /*638f0*/  LOP3.LUT P5, RZ, R232, 0x400000, RZ, 0xc0, !PT ;  /* 0x00400000e8ff7812 */ /* 0x000fe400078ac0ff */
[----:B0-----:R-:W-:-:S02]  /*63900*/  PRMT R7, R25, 0x7772, RZ ;  /* 0x0000777219077816 */ /* 0x001fc400000000ff */
[----:B------:R-:W-:Y:S01]  /*63910*/  PRMT R25, R25, 0x7773, RZ ;  /* 0x0000777319197816 */ /* 0x000fe200000000ff */
[----:B------:R-:W4:Y:S04]  /*63920*/  LDL.LU.64 R226, [R1+0x17a8] ;  /* 0x0017a80001e27983 */ /* 0x000f280000300a00 */
[----:B------:R-:W4:Y:S04]  /*63930*/  LDL.LU.64 R230, [R1+0x1798] ;  /* 0x0017980001e67983 */ /* 0x000f280000300a00 */
[----:B------:R-:W4:Y:S04]  /*63940*/  LDL.LU.64 R60, [R1+0x1790] ;  /* 0x00179000013c7983 */ /* 0x000f280000300a00 */
[----:B------:R-:W4:Y:S04]  /*63950*/  LDL.LU.64 R56, [R1+0x1788] ;  /* 0x0017880001387983 */ /* 0x000f280000300a00 */
        /* <DEDUP_REMOVED lines=8> */
[----:B------:R-:W-:Y:S01]  /*639e0*/  LOP3.LUT R10, R10, 0xbfffffff, RZ, 0xc0, !PT ;  /* 0xbfffffff0a0a7812 */ /* 0x000fe200078ec0ff */
[----:B--2---:R0:W-:Y:S02]  /*639f0*/  @P3 STG.E.U8 desc[UR44][R30.64], R7 ;  /* 0x000000071e003986 */ /* 0x0041e4000c10112c */
[C---:B0-----:R-:W-:Y:S02]  /*63a00*/  PRMT R7, R21.reuse, 0x7770, RZ ;  /* 0x0000777015077816 */ /* 0x041fe400000000ff */
[----:B---3--:R-:W-:Y:S04]  /*63a10*/  @P0 STG.E.U8 desc[UR44][R228.64], R25 ;  /* 0x00000019e4000986 */ /* 0x008fe8000c10112c */
[----:B----4-:R0:W-:Y:S02]  /*63a20*/  @P2 STG.E.U8 desc[UR44][R28.64], R7 ;  /* 0x000000071c002986 */ /* 0x0101e4000c10112c */
[----:B0-----:R-:W-:-:S05]  /*63a30*/  PRMT R7, R21, 0x7771, RZ ;  /* 0x0000777115077816 */ /* 0x001fca00000000ff */
[----:B------:R0:W-:Y:S04]  /*63a40*/  @P5 STG.E.U8 desc[UR44][R26.64], R7 ;  /* 0x000000071a005986 */ /* 0x0001e8000c10112c */
[----:B0-----:R-:W2:Y:S01]  /*63a50*/  LDL.LU.64 R26, [R1+0x23b0] ;  /* 0x0023b000011a7983 */ /* 0x001ea20000300a00 */
[----:B------:R-:W-:Y:S02]  /*63a60*/  @P6 LOP3.LUT R10, R10, 0x40000000, RZ, 0xfc, !PT ;  /* 0x400000000a0a6812 */ /* 0x000fe400078efcff */
[----:B------:R-:W-:Y:S02]  /*63a70*/  LOP3.LUT P6, RZ, R232, 0x10000000, RZ, 0xc0, !PT ;  /* 0x10000000e8ff7812 */ /* 0x000fe400078cc0ff */
[----:B------:R-:W-:Y:S02]  /*63a80*/  LOP3.LUT R9, R9, 0xfffffffe, RZ, 0xc0, !PT ;  /* 0xfffffffe09097812 */ /* 0x000fe400078ec0ff */
[----:B------:R-:W-:-:S02]  /*63a90*/  PRMT R7, R21, 0x7772, RZ ;  /* 0x0000777215077816 */ /* 0x000fc400000000ff */
[----:B------:R-:W-:Y:S01]  /*63aa0*/  LOP3.LUT R10, R10, 0x7fffffff, RZ, 0xc0, !PT ;  /* 0x7fffffff0a0a7812 */ /* 0x000fe200078ec0ff */
[----:B------:R-:W3:Y:S01]  /*63ab0*/  LDL.LU.64 R38, [R1+0x1778] ;  /* 0x0017780001267983 */ /* 0x000ee20000300a00 */
[----:B------:R-:W-:-:S03]  /*63ac0*/  PRMT R21, R21, 0x7773, RZ ;  /* 0x0000777315157816 */ /* 0x000fc600000000ff */
[----:B------:R-:W4:Y:S04]  /*63ad0*/  LDL.LU.64 R40, [R1+0x1770] ;  /* 0x0017700001287983 */ /* 0x000f280000300a00 */
[----:B------:R-:W4:Y:S04]  /*63ae0*/  LDL.LU.64 R36, [R1+0x1768] ;  /* 0x0017680001247983 */ /* 0x000f280000300a00 */
[----:B------:R-:W4:Y:S04]  /*63af0*/  LDL.LU.64 R30, [R1+0x1760] ;  /* 0x00176000011e7983 */ /* 0x000f280000300a00 */
[----:B------:R-:W4:Y:S04]  /*63b00*/  LDL.LU.64 R228, [R1+0x1758] ;  /* 0x0017580001e47983 */ /* 0x000f280000300a00 */
[----:B------:R-:W4:Y:S01]  /*63b10*/  LDL.LU.64 R28, [R1+0x1750] ;  /* 0x00175000011c7983 */ /* 0x000f220000300a00 */
[----:B------:R-:W-:-:S02]  /*63b20*/  @P6 LOP3.LUT R10, R10, 0x80000000, RZ, 0xfc, !PT ;  /* 0x800000000a0a6812 */ /* 0x000fc400078efcff */
[----:B------:R-:W-:-:S13]  /*63b30*/  LOP3.LUT P6, RZ, R232, 0x8000000, RZ, 0xc0, !PT ;  /* 0x08000000e8ff7812 */ /* 0x000fda00078cc0ff */
        /* <DEDUP_REMOVED lines=13> */
[----:B0-----:R-:W4:Y:S10]  /*63c10*/  LDL.LU.64 R224, [R1+0x1748] ;  /* 0x0017480001e07983 */ /* 0x001f340000300a00 */
[----:B------:R-:W-:Y:S01]  /*63c20*/  @P6 STG.E.U8 desc[UR44][R226.64], R21 ;  /* 0x00000015e2006986 */ /* 0x000fe2000c10112c */
[----:B------:R-:W-:-:S02]  /*63c30*/  LOP3.LUT P6, RZ, R9, 0x4, RZ, 0xc0, !PT ;  /* 0x0000000409ff7812 */ /* 0x000fc400078cc0ff */
[----:B--2---:R-:W-:-:S11]  /*63c40*/  PRMT R7, R26, 0x7770, RZ ;  /* 0x000077701a077816 */ /* 0x004fd600000000ff */
[----:B------:R0:W-:Y:S04]  /*63c50*/  @P6 STG.E.U8 desc[UR44][R22.64], R7 ;  /* 0x0000000716006986 */ /* 0x0001e8000c10112c */
[----:B0-----:R-:W2:Y:S04]  /*63c60*/  LDL.LU.64 R22, [R1+0x23a8] ;  /* 0x0023a80001167983 */ /* 0x001ea80000300a00 */
[----:B------:R-:W4:Y:S01]  /*63c70*/  LDL.LU.64 R226, [R1+0x1740] ;  /* 0x0017400001e27983 */ /* 0x000f220000300a00 */
[----:B------:R-:W-:Y:S02]  /*63c80*/  LOP3.LUT P6, RZ, R9, 0x2, RZ, 0xc0, !PT ;  /* 0x0000000209ff7812 */ /* 0x000fe400078cc0ff */
[----:B------:R-:W-:-:S11]  /*63c90*/  PRMT R7, R26, 0x7771, RZ ;  /* 0x000077711a077816 */ /* 0x000fd600000000ff */
[----:B------:R0:W-:Y:S01]  /*63ca0*/  @P6 STG.E.U8 desc[UR44][R230.64], R7 ;  /* 0x00000007e6006986 */ /* 0x0001e2000c10112c */
[----:B------:R-:W-:Y:S02]  /*63cb0*/  LOP3.LUT P6, RZ, R9, 0x1, RZ, 0xc0, !PT ;  /* 0x0000000109ff7812 */ /* 0x000fe400078cc0ff */
[----:B0-----:R-:W-:-:S11]  /*63cc0*/  PRMT R7, R26, 0x7772, RZ ;  /* 0x000077721a077816 */ /* 0x001fd600000000ff */
[----:B------:R2:W-:Y:S01]  /*63cd0*/  @P6 STG.E.U8 desc[UR44][R60.64], R7 ;  /* 0x000000073c006986 */ /* 0x0005e2000c10112c */
[----:B------:R-:W-:Y:S02]  /*63ce0*/  LOP3.LUT P6, RZ, R10, 0x80000000, RZ, 0xc0, !PT ;  /* 0x800000000aff7812 */ /* 0x000fe400078cc0ff */
[----:B------:R-:W-:-:S11]  /*63cf0*/  PRMT R26, R26, 0x7773, RZ ;  /* 0x000077731a1a7816 */ /* 0x000fd600000000ff */
[----:B------:R-:W-:Y:S01]  /*63d00*/  @P6 STG.E.U8 desc[UR44][R56.64], R26 ;  /* 0x0000001a38006986 */ /* 0x000fe2000c10112c */
[----:B------:R-:W-:Y:S02]  /*63d10*/  LOP3.LUT P6, RZ, R10, 0x40000000, RZ, 0xc0, !PT ;  /* 0x400000000aff7812 */ /* 0x000fe400078cc0ff */
[C---:B------:R-:W-:Y:S02]  /*63d20*/  LOP3.LUT P1, RZ, R233.reuse, 0x1, RZ, 0xc0, !PT ;  /* 0x00000001e9ff7812 */ /* 0x040fe4000782c0ff */
[C---:B------:R-:W-:Y:S02]  /*63d30*/  LOP3.LUT P4, RZ, R233.reuse, 0x2, RZ, 0xc0, !PT ;  /* 0x00000002e9ff7812 */ /* 0x040fe4000788c0ff */
[C---:B------:R-:W-:Y:S02]  /*63d40*/  LOP3.LUT P3, RZ, R233.reuse, 0x4, RZ, 0xc0, !PT ;  /* 0x00000004e9ff7812 */ /* 0x040fe4000786c0ff */
[C---:B------:R-:W-:Y:S02]  /*63d50*/  LOP3.LUT P0, RZ, R233.reuse, 0x8, RZ, 0xc0, !PT ;  /* 0x00000008e9ff7812 */ /* 0x040fe4000780c0ff */
[----:B------:R-:W-:-:S02]  /*63d60*/  LOP3.LUT P2, RZ, R233, 0x10, RZ, 0xc0, !PT ;  /* 0x00000010e9ff7812 */ /* 0x000fc4000784c0ff */
[----:B------:R-:W-:Y:S02]  /*63d70*/  LOP3.LUT P5, RZ, R233, 0x20, RZ, 0xc0, !PT ;  /* 0x00000020e9ff7812 */ /* 0x000fe400078ac0ff */
[----:B--2---:R-:W-:-:S05]  /*63d80*/  PRMT R7, R22, 0x7770, RZ ;  /* 0x0000777016077816 */ /* 0x004fca00000000ff */
[----:B------:R0:W-:Y:S01]  /*63d90*/  @P6 STG.E.U8 desc[UR44][R42.64], R7 ;  /* 0x000000072a006986 */ /* 0x0001e2000c10112c */
[----:B------:R-:W-:Y:S02]  /*63da0*/  LOP3.LUT P6, RZ, R10, 0x20000000, RZ, 0xc0, !PT ;  /* 0x200000000aff7812 */ /* 0x000fe400078cc0ff */
[----:B0-----:R-:W-:-:S11]  /*63db0*/  PRMT R7, R22, 0x7771, RZ ;  /* 0x0000777116077816 */ /* 0x001fd600000000ff */
[----:B---3--:R0:W-:Y:S01]  /*63dc0*/  @P6 STG.E.U8 desc[UR44][R38.64], R7 ;  /* 0x0000000726006986 */ /* 0x0081e2000c10112c */
[----:B------:R-:W-:Y:S02]  /*63dd0*/  LOP3.LUT P6, RZ, R10, 0x10000000, RZ, 0xc0, !PT ;  /* 0x100000000aff7812 */ /* 0x000fe400078cc0ff */
[C---:B0-----:R-:W-:Y:S02]  /*63de0*/  PRMT R7, R22.reuse, 0x7772, RZ ;  /* 0x0000777216077816 */ /* 0x041fe400000000ff */
[----:B------:R-:W-:-:S09]  /*63df0*/  PRMT R22, R22, 0x7773, RZ ;  /* 0x0000777316167816 */ /* 0x000fd200000000ff */
[----:B----4-:R0:W-:Y:S04]  /*63e00*/  @P6 STG.E.U8 desc[UR44][R40.64], R7 ;  /* 0x0000000728006986 */ /* 0x0101e8000c10112c */
[----:B------:R-:W-:Y:S01]  /*63e10*/  @P1 STG.E.U8 desc[UR44][R36.64], R22 ;  /* 0x0000001624001986 */ /* 0x000fe2000c10112c */
[----:B0-----:R-:W-:-:S05]  /*63e20*/  PRMT R7, R27, 0x7770, RZ ;  /* 0x000077701b077816 */ /* 0x001fca00000000ff */
[----:B------:R0:W-:Y:S02]  /*63e30*/  @P4 STG.E.U8 desc[UR44][R30.64], R7 ;  /* 0x000000071e004986 */ /* 0x0001e4000c10112c */
[----:B0-----:R-:W-:-:S05]  /*63e40*/  PRMT R7, R27, 0x7771, RZ ;  /* 0x000077711b077816 */ /* 0x001fca00000000ff */
[----:B------:R0:W-:Y:S01]  /*63e50*/  @P3 STG.E.U8 desc[UR44][R228.64], R7 ;  /* 0x00000007e4003986 */ /* 0x0001e2000c10112c */
[----:B------:R-:W-:Y:S02]  /*63e60*/  LOP3.LUT P3, RZ, R233, 0x40, RZ, 0xc0, !PT ;  /* 0x00000040e9ff7812 */ /* 0x000fe4000786c0ff */
[C---:B0-----:R-:W-:Y:S02]  /*63e70*/  PRMT R7, R27.reuse, 0x7772, RZ ;  /* 0x000077721b077816 */ /* 0x041fe400000000ff */
[----:B------:R-:W-:-:S03]  /*63e80*/  PRMT R27, R27, 0x7773, RZ ;  /* 0x000077731b1b7816 */ /* 0x000fc600000000ff */
[----:B------:R0:W-:Y:S04]  /*63e90*/  @P0 STG.E.U8 desc[UR44][R28.64], R7 ;  /* 0x000000071c000986 */ /* 0x0001e8000c10112c */
[----:B------:R1:W-:Y:S01]  /*63ea0*/  @P2 STG.E.U8 desc[UR44][R224.64], R27 ;  /* 0x0000001be0002986 */ /* 0x0003e2000c10112c */
[----:B0-----:R-:W-:-:S03]  /*63eb0*/  PRMT R7, R23, 0x7770, RZ ;  /* 0x0000777017077816 */ /* 0x001fc600000000ff */
[----:B------:R-:W2:Y:S04]  /*63ec0*/  LDL.LU.64 R28, [R1+0x1730] ;  /* 0x00173000011c7983 */ /* 0x000ea80000300a00 */
[----:B-1----:R-:W3:Y:S04]  /*63ed0*/  LDL.LU.64 R224, [R1+0x1728] ;  /* 0x0017280001e07983 */ /* 0x002ee80000300a00 */
[----:B------:R0:W-:Y:S02]  /*63ee0*/  @P5 STG.E.U8 desc[UR44][R226.64], R7 ;  /* 0x00000007e2005986 */ /* 0x0001e4000c10112c */
[----:B0-----:R-:W-:-:S02]  /*63ef0*/  PRMT R7, R23, 0x7771, RZ ;  /* 0x0000777117077816 */ /* 0x001fc400000000ff */
[----:B------:R-:W4:Y:S04]  /*63f00*/  LDL.LU.64 R226, [R1+0x1718] ;  /* 0x0017180001e27983 */ /* 0x000f280000300a00 */
[----:B------:R-:W4:Y:S04]  /*63f10*/  LDL.LU.64 R230, [R1+0x1710] ;  /* 0x0017100001e67983 */ /* 0x000f280000300a00 */
[----:B------:R-:W4:Y:S04]  /*63f20*/  LDL.LU.64 R60, [R1+0x1708] ;  /* 0x00170800013c7983 */ /* 0x000f280000300a00 */
[----:B------:R0:W-:Y:S04]  /*63f30*/  @P3 STG.E.U8 desc[UR44][R44.64], R7 ;  /* 0x000000072c003986 */ /* 0x0001e8000c10112c */
[----:B0-----:R-:W4:Y:S01]  /*63f40*/  LDL.LU.64 R44, [R1+0x23a0] ;  /* 0x0023a000012c7983 */ /* 0x001f220000300a00 */
[----:B------:R-:W-:-:S02]  /*63f50*/  LOP3.LUT P6, RZ, R233, 0x40000, RZ, 0xc0, !PT ;  /* 0x00040000e9ff7812 */ /* 0x000fc400078cc0ff */
[----:B------:R-:W-:Y:S02]  /*63f60*/  LOP3.LUT R10, R10, 0xffefffff, RZ, 0xc0, !PT ;  /* 0xffefffff0a0a7812 */ /* 0x000fe400078ec0ff */
[C---:B------:R-:W-:Y:S02]  /*63f70*/  LOP3.LUT P0, RZ, R233.reuse, 0x80, RZ, 0xc0, !PT ;  /* 0x00000080e9ff7812 */ /* 0x040fe4000780c0ff */
[C---:B------:R-:W-:Y:S02]  /*63f80*/  LOP3.LUT P2, RZ, R233.reuse, 0x100, RZ, 0xc0, !PT ;  /* 0x00000100e9ff7812 */ /* 0x040fe4000784c0ff */
[----:B------:R-:W-:Y:S02]  /*63f90*/  LOP3.LUT P5, RZ, R233, 0x200, RZ, 0xc0, !PT ;  /* 0x00000200e9ff7812 */ /* 0x000fe400078ac0ff */
[----:B------:R-:W-:Y:S01]  /*63fa0*/  PRMT R7, R23, 0x7772, RZ ;  /* 0x0000777217077816 */ /* 0x000fe200000000ff */
[----:B------:R-:W4:Y:S02]  /*63fb0*/  LDL.LU.64 R56, [R1+0x1700] ;  /* 0x0017000001387983 */ /* 0x000f240000300a00 */
[----:B------:R-:W-:-:S02]  /*63fc0*/  @P6 LOP3.LUT R10, R10, 0x100000, RZ, 0xfc, !PT ;  /* 0x001000000a0a6812 */ /* 0x000fc400078efcff */
[----:B------:R-:W-:Y:S02]  /*63fd0*/  LOP3.LUT P6, RZ, R233, 0x20000, RZ, 0xc0, !PT ;  /* 0x00020000e9ff7812 */ /* 0x000fe400078cc0ff */
[----:B------:R-:W-:Y:S01]  /*63fe0*/  PRMT R23, R23, 0x7773, RZ ;  /* 0x0000777317177816 */ /* 0x000fe200000000ff */
[----:B------:R-:W4:Y:S01]  /*63ff0*/  LDL.LU.64 R42, [R1+0x16f8] ;  /* 0x0016f800012a7983 */ /* 0x000f220000300a00 */
[----:B------:R-:W-:-:S03]  /*64000*/  LOP3.LUT R10, R10, 0xffdfffff, RZ, 0xc0, !PT ;  /* 0xffdfffff0a0a7812 */ /* 0x000fc600078ec0ff */
[----:B------:R-:W4:Y:S04]  /*64010*/  LDL.LU.64 R38, [R1+0x16f0] ;  /* 0x0016f00001267983 */ /* 0x000f280000300a00 */
[----:B------:R-:W4:Y:S04]  /*64020*/  LDL.LU.64 R40, [R1+0x16e8] ;  /* 0x0016e80001287983 */ /* 0x000f280000300a00 */
[----:B------:R-:W4:Y:S01]  /*64030*/  LDL.LU.64 R36, [R1+0x16e0] ;  /* 0x0016e00001247983 */ /* 0x000f220000300a00 */
[----:B------:R-:W-:Y:S02]  /*64040*/  @P6 LOP3.LUT R10, R10, 0x200000, RZ, 0xfc, !PT ;  /* 0x002000000a0a6812 */ /* 0x000fe400078efcff */
        /* <DEDUP_REMOVED lines=19> */
[----:B--2---:R4:W-:Y:S04]  /*64180*/  @P0 STG.E.U8 desc[UR44][R28.64], R7 ;  /* 0x000000071c000986 */ /* 0x0049e8000c10112c */
[----:B---3--:R-:W-:Y:S01]  /*64190*/  @P2 STG.E.U8 desc[UR44][R224.64], R23 ;  /* 0x00000017e0002986 */ /* 0x008fe2000c10112c */
[----:B----4-:R-:W-:-:S05]  /*641a0*/  PRMT R7, R44, 0x7770, RZ ;  /* 0x000077702c077816 */ /* 0x010fca00000000ff */
[----:B------:R0:W-:Y:S04]  /*641b0*/  @P5 STG.E.U8 desc[UR44][R52.64], R7 ;  /* 0x0000000734005986 */ /* 0x0001e8000c10112c */
[----:B0-----:R-:W2:Y:S04]  /*641c0*/  LDL.LU.64 R52, [R1+0x2398] ;  /* 0x0023980001347983 */ /* 0x001ea80000300a00 */
[----:B------:R-:W3:Y:S04]  /*641d0*/  LDL.LU.64 R30, [R1+0x16d8] ;  /* 0x0016d800011e7983 */ /* 0x000ee80000300a00 */
[----:B------:R-:W4:Y:S04]  /*641e0*/  LDL.LU.64 R228, [R1+0x16d0] ;  /* 0x0016d00001e47983 */ /* 0x000f280000300a00 */
[----:B------:R-:W4:Y:S01]  /*641f0*/  LDL.LU.64 R28, [R1+0x16c8] ;  /* 0x0016c800011c7983 */ /* 0x000f220000300a00 */
[----:B------:R-:W-:-:S03]  /*64200*/  PRMT R7, R44, 0x7771, RZ ;  /* 0x000077712c077816 */ /* 0x000fc600000000ff */
[----:B------:R-:W4:Y:S04]  /*64210*/  LDL.LU.64 R224, [R1+0x16c0] ;  /* 0x0016c00001e07983 */ /* 0x000f280000300a00 */
[----:B------:R0:W-:Y:S04]  /*64220*/  @P6 STG.E.U8 desc[UR44][R226.64], R7 ;  /* 0x00000007e2006986 */ /* 0x0001e8000c10112c */
[----:B0-----:R-:W4:Y:S01]  /*64230*/  LDL.LU.64 R226, [R1+0x16b8] ;  /* 0x0016b80001e27983 */ /* 0x001f220000300a00 */
[----:B------:R-:W-:Y:S02]  /*64240*/  LOP3.LUT P6, RZ, R10, 0x8000000, RZ, 0xc0, !PT ;  /* 0x080000000aff7812 */ /* 0x000fe400078cc0ff */
[----:B------:R-:W-:-:S02]  /*64250*/  PRMT R7, R44, 0x7772, RZ ;  /* 0x000077722c077816 */ /* 0x000fc400000000ff */
[----:B------:R-:W-:-:S09]  /*64260*/  PRMT R44, R44, 0x7773, RZ ;  /* 0x000077732c2c7816 */ /* 0x000fd200000000ff */
[----:B------:R2:W-:Y:S01]  /*64270*/  @P6 STG.E.U8 desc[UR44][R230.64], R7 ;  /* 0x00000007e6006986 */ /* 0x0005e2000c10112c */
[----:B------:R-:W-:-:S13]  /*64280*/  LOP3.LUT P6, RZ, R10, 0x4000000, RZ, 0xc0, !PT ;  /* 0x040000000aff7812 */ /* 0x000fda00078cc0ff */
        /* <DEDUP_REMOVED lines=20> */
[----:B0-----:R-:W-:-:S11]  /*643d0*/  PRMT R7, R45, 0x7770, RZ ;  /* 0x000077702d077816 */ /* 0x001fd600000000ff */
[----:B------:R0:W-:Y:S01]  /*643e0*/  @P6 STG.E.U8 desc[UR44][R36.64], R7 ;  /* 0x0000000724006986 */ /* 0x0001e2000c10112c */
[----:B------:R-:W-:Y:S02]  /*643f0*/  LOP3.LUT P6, RZ, R10, 0x100000, RZ, 0xc0, !PT ;  /* 0x001000000aff7812 */ /* 0x000fe400078cc0ff */
[----:B0-----:R-:W-:-:S11]  /*64400*/  PRMT R7, R45, 0x7771, RZ ;  /* 0x000077712d077816 */ /* 0x001fd600000000ff */
[----:B---3--:R0:W-:Y:S02]  /*64410*/  @P6 STG.E.U8 desc[UR44][R30.64], R7 ;  /* 0x000000071e006986 */ /* 0x0081e4000c10112c */
[C---:B0-----:R-:W-:Y:S02]  /*64420*/  PRMT R7, R45.reuse, 0x7772, RZ ;  /* 0x000077722d077816 */ /* 0x041fe400000000ff */
[----:B------:R-:W-:-:S03]  /*64430*/  PRMT R45, R45, 0x7773, RZ ;  /* 0x000077732d2d7816 */ /* 0x000fc600000000ff */
[----:B----4-:R0:W-:Y:S04]  /*64440*/  @P1 STG.E.U8 desc[UR44][R228.64], R7 ;  /* 0x00000007e4001986 */ /* 0x0101e8000c10112c */
[----:B------:R-:W-:Y:S01]  /*64450*/  @P4 STG.E.U8 desc[UR44][R28.64], R45 ;  /* 0x0000002d1c004986 */ /* 0x000fe2000c10112c */
[----:B0-----:R-:W-:-:S05]  /*64460*/  PRMT R7, R53, 0x7770, RZ ;  /* 0x0000777035077816 */ /* 0x001fca00000000ff */
[----:B------:R0:W-:Y:S02]  /*64470*/  @P3 STG.E.U8 desc[UR44][R224.64], R7 ;  /* 0x00000007e0003986 */ /* 0x0001e4000c10112c */
[----:B0-----:R-:W-:-:S05]  /*64480*/  PRMT R7, R53, 0x7771, RZ ;  /* 0x0000777135077816 */ /* 0x001fca00000000ff */
[----:B------:R0:W-:Y:S02]  /*64490*/  @P0 STG.E.U8 desc[UR44][R226.64], R7 ;  /* 0x00000007e2000986 */ /* 0x0001e4000c10112c */
[C---:B0-----:R-:W-:Y:S02]  /*644a0*/  PRMT R7, R53.reuse, 0x7772, RZ ;  /* 0x0000777235077816 */ /* 0x041fe400000000ff */
[----:B------:R-:W-:-:S03]  /*644b0*/  PRMT R53, R53, 0x7773, RZ ;  /* 0x0000777335357816 */ /* 0x000fc600000000ff */
[----:B------:R0:W-:Y:S04]  /*644c0*/  @P2 STG.E.U8 desc[UR44][R234.64], R7 ;  /* 0x00000007ea002986 */ /* 0x0001e8000c10112c */
[----:B------:R1:W-:Y:S04]  /*644d0*/  @P5 STG.E.U8 desc[UR44][R46.64], R53 ;  /* 0x000000352e005986 */ /* 0x0003e8000c10112c */
[----:B0-----:R-:W2:Y:S04]  /*644e0*/  LDL.LU.64 R234, [R1+0x2390] ;  /* 0x0023900001ea7983 */ /* 0x001ea80000300a00 */
[----:B-1----:R-:W3:Y:S04]  /*644f0*/  LDL.LU.64 R46, [R1+0x2388] ;  /* 0x00238800012e7983 */ /* 0x002ee80000300a00 */
[----:B------:R-:W4:Y:S01]  /*64500*/  LDL.LU.64 R30, [R1+0x16a0] ;  /* 0x0016a000011e7983 */ /* 0x000f220000300a00 */
[----:B------:R-:W-:-:S02]  /*64510*/  LOP3.LUT P3, RZ, R233, 0x2000000, RZ, 0xc0, !PT ;  /* 0x02000000e9ff7812 */ /* 0x000fc4000786c0ff */
[----:B------:R-:W-:Y:S01]  /*64520*/  LOP3.LUT P0, RZ, R233, 0x4000000, RZ, 0xc0, !PT ;  /* 0x04000000e9ff7812 */ /* 0x000fe2000780c0ff */
[----:B------:R-:W2:Y:S04]  /*64530*/  LDL.LU.64 R228, [R1+0x1690] ;  /* 0x0016900001e47983 */ /* 0x000ea80000300a00 */
[----:B------:R-:W2:Y:S04]  /*64540*/  LDL.LU.64 R28, [R1+0x1688] ;  /* 0x00168800011c7983 */ /* 0x000ea80000300a00 */
[----:B------:R-:W2:Y:S04]  /*64550*/  LDL.LU.64 R224, [R1+0x1680] ;  /* 0x0016800001e07983 */ /* 0x000ea80000300a00 */
[----:B------:R-:W2:Y:S04]  /*64560*/  LDL.LU.64 R226, [R1+0x1678] ;  /* 0x0016780001e27983 */ /* 0x000ea80000300a00 */
[----:B------:R-:W2:Y:S04]  /*64570*/  LDL.LU.64 R60, [R1+0x1670] ;  /* 0x00167000013c7983 */ /* 0x000ea80000300a00 */
[----:B------:R-:W2:Y:S04]  /*64580*/  LDL.LU.64 R56, [R1+0x1668] ;  /* 0x0016680001387983 */ /* 0x000ea80000300a00 */
[----:B------:R-:W2:Y:S01]  /*64590*/  LDL.LU.64 R42, [R1+0x1660] ;  /* 0x00166000012a7983 */ /* 0x000ea20000300a00 */
[----:B------:R-:W-:-:S02]  /*645a0*/  LOP3.LUT R10, R10, 0xffffefff, RZ, 0xc0, !PT ;  /* 0xffffefff0a0a7812 */ /* 0x000fc400078ec0ff */
[----:B---3--:R-:W-:-:S05]  /*645b0*/  PRMT R7, R46, 0x7770, RZ ;  /* 0x000077702e077816 */ /* 0x008fca00000000ff */
[----:B----4-:R0:W-:Y:S02]  /*645c0*/  @P3 STG.E.U8 desc[UR44][R30.64], R7 ;  /* 0x000000071e003986 */ /* 0x0101e4000c10112c */
[----:B0-----:R-:W-:-:S05]  /*645d0*/  PRMT R7, R46, 0x7771, RZ ;  /* 0x000077712e077816 */ /* 0x001fca00000000ff */
[----:B------:R0:W-:Y:S04]  /*645e0*/  @P0 STG.E.U8 desc[UR44][R54.64], R7 ;  /* 0x0000000736000986 */ /* 0x0001e8000c10112c */
[----:B0-----:R-:W3:Y:S04]  /*645f0*/  LDL.LU.64 R54, [R1+0x2380] ;  /* 0x0023800001367983 */ /* 0x001ee80000300a00 */
[----:B------:R-:W4:Y:S01]  /*64600*/  LDL.LU.64 R38, [R1+0x1658] ;  /* 0x0016580001267983 */ /* 0x000f220000300a00 */
[----:B--2---:R-:W-:Y:S02]  /*64610*/  LOP3.LUT P6, RZ, R234, 0x20, RZ, 0xc0, !PT ;  /* 0x00000020eaff7812 */ /* 0x004fe400078cc0ff */
[----:B------:R-:W-:-:S02]  /*64620*/  LOP3.LUT P2, RZ, R233, 0x8000000, RZ, 0xc0, !PT ;  /* 0x08000000e9ff7812 */ /* 0x000fc4000784c0ff */
[----:B------:R-:W-:Y:S02]  /*64630*/  LOP3.LUT P5, RZ, R233, 0x10000000, RZ, 0xc0, !PT ;  /* 0x10000000e9ff7812 */ /* 0x000fe400078ac0ff */
[----:B------:R-:W-:Y:S01]  /*64640*/  PRMT R7, R46, 0x7772, RZ ;  /* 0x000077722e077816 */ /* 0x000fe200000000ff */
[----:B------:R-:W2:Y:S06]  /*64650*/  LDL.LU.64 R40, [R1+0x1648] ;  /* 0x0016480001287983 */ /* 0x000eac0000300a00 */
[----:B------:R-:W-:Y:S02]  /*64660*/  @P6 LOP3.LUT R10, R10, 0x1000, RZ, 0xfc, !PT ;  /* 0x000010000a0a6812 */ /* 0x000fe400078efcff */
[----:B------:R-:W-:Y:S01]  /*64670*/  LOP3.LUT P6, RZ, R234, 0x10, RZ, 0xc0, !PT ;  /* 0x00000010eaff7812 */ /* 0x000fe200078cc0ff */
[----:B------:R0:W-:Y:S01]  /*64680*/  @P2 STG.E.U8 desc[UR44][R228.64], R7 ;  /* 0x00000007e4002986 */ /* 0x0001e2000c10112c */
[----:B------:R-:W-:-:S02]  /*64690*/  PRMT R46, R46, 0x7773, RZ ;  /* 0x000077732e2e7816 */ /* 0x000fc400000000ff */
[----:B------:R-:W-:Y:S01]  /*646a0*/  LOP3.LUT R10, R10, 0xffffdfff, RZ, 0xc0, !PT ;  /* 0xffffdfff0a0a7812 */ /* 0x000fe200078ec0ff */
[----:B------:R-:W2:Y:S04]  /*646b0*/  LDL.LU.64 R36, [R1+0x1640] ;  /* 0x0016400001247983 */ /* 0x000ea80000300a00 */
[----:B------:R1:W-:Y:S04]  /*646c0*/  @P5 STG.E.U8 desc[UR44][R28.64], R46 ;  /* 0x0000002e1c005986 */ /* 0x0003e8000c10112c */
[----:B------:R-:W2:Y:S01]  /*646d0*/  LDL.LU.64 R30, [R1+0x1638] ;  /* 0x00163800011e7983 */ /* 0x000ea20000300a00 */
[----:B------:R-:W-:-:S02]  /*646e0*/  @P6 LOP3.LUT R10, R10, 0x2000, RZ, 0xfc, !PT ;  /* 0x000020000a0a6812 */ /* 0x000fc400078efcff */
[----:B------:R-:W-:Y:S01]  /*646f0*/  LOP3.LUT P6, RZ, R234, 0x8, RZ, 0xc0, !PT ;  /* 0x00000008eaff7812 */ /* 0x000fe200078cc0ff */
[----:B0-----:R-:W2:Y:S04]  /*64700*/  LDL.LU.64 R228, [R1+0x1630] ;  /* 0x0016300001e47983 */ /* 0x001ea80000300a00 */
[----:B-1----:R-:W2:Y:S01]  /*64710*/  LDL.LU.64 R28, [R1+0x1628] ;  /* 0x00162800011c7983 */ /* 0x002ea20000300a00 */
[----:B------:R-:W-:-:S07]  /*64720*/  LOP3.LUT R10, R10, 0xffffbfff, RZ, 0xc0, !PT ;  /* 0xffffbfff0a0a7812 */ /* 0x000fce00078ec0ff */
        /* <DEDUP_REMOVED lines=17> */
[----:B---3--:R-:W-:-:S11]  /*64840*/  PRMT R7, R54, 0x7770, RZ ;  /* 0x0000777036077816 */ /* 0x008fd600000000ff */
[----:B------:R0:W-:Y:S01]  /*64850*/  @P6 STG.E.U8 desc[UR44][R224.64], R7 ;  /* 0x00000007e0006986 */ /* 0x0001e2000c10112c */
[----:B------:R-:W-:Y:S02]  /*64860*/  LOP3.LUT P6, RZ, R10, 0x80000, RZ, 0xc0, !PT ;  /* 0x000800000aff7812 */ /* 0x000fe400078cc0ff */
[----:B0-----:R-:W-:Y:S01]  /*64870*/  PRMT R7, R54, 0x7771, RZ ;  /* 0x0000777136077816 */ /* 0x001fe200000000ff */
[----:B------:R-:W3:Y:S10]  /*64880*/  LDL.LU.64 R224, [R1+0x1620] ;  /* 0x0016200001e07983 */ /* 0x000ef40000300a00 */
[----:B------:R0:W-:Y:S01]  /*64890*/  @P6 STG.E.U8 desc[UR44][R226.64], R7 ;  /* 0x00000007e2006986 */ /* 0x0001e2000c10112c */
[----:B------:R-:W-:-:S02]  /*648a0*/  LOP3.LUT P6, RZ, R10, 0x40000, RZ, 0xc0, !PT ;  /* 0x000400000aff7812 */ /* 0x000fc400078cc0ff */
[----:B0-----:R-:W-:Y:S01]  /*648b0*/  PRMT R7, R54, 0x7772, RZ ;  /* 0x0000777236077816 */ /* 0x001fe200000000ff */
[----:B------:R-:W3:Y:S10]  /*648c0*/  LDL.LU.64 R226, [R1+0x1618] ;  /* 0x0016180001e27983 */ /* 0x000ef40000300a00 */
[----:B------:R0:W-:Y:S01]  /*648d0*/  @P6 STG.E.U8 desc[UR44][R60.64], R7 ;  /* 0x000000073c006986 */ /* 0x0001e2000c10112c */
[----:B------:R-:W-:-:S02]  /*648e0*/  LOP3.LUT P6, RZ, R10, 0x20000, RZ, 0xc0, !PT ;  /* 0x000200000aff7812 */ /* 0x000fc400078cc0ff */
[----:B------:R-:W-:-:S11]  /*648f0*/  PRMT R54, R54, 0x7773, RZ ;  /* 0x0000777336367816 */ /* 0x000fd600000000ff */
[----:B------:R-:W-:Y:S01]  /*64900*/  @P6 STG.E.U8 desc[UR44][R56.64], R54 ;  /* 0x0000003638006986 */ /* 0x000fe2000c10112c */
[----:B------:R-:W-:Y:S02]  /*64910*/  LOP3.LUT P6, RZ, R10, 0x10000, RZ, 0xc0, !PT ;  /* 0x000100000aff7812 */ /* 0x000fe400078cc0ff */
[----:B0-----:R-:W-:-:S11]  /*64920*/  PRMT R7, R47, 0x7770, RZ ;  /* 0x000077702f077816 */ /* 0x001fd600000000ff */
[----:B------:R0:W-:Y:S01]  /*64930*/  @P6 STG.E.U8 desc[UR44][R42.64], R7 ;  /* 0x000000072a006986 */ /* 0x0001e2000c10112c */
[----:B------:R-:W-:Y:S02]  /*64940*/  LOP3.LUT P6, RZ, R10, 0x8000, RZ, 0xc0, !PT ;  /* 0x000080000aff7812 */ /* 0x000fe400078cc0ff */
[----:B0-----:R-:W-:-:S11]  /*64950*/  PRMT R7, R47, 0x7771, RZ ;  /* 0x000077712f077816 */ /* 0x001fd600000000ff */
[----:B----4-:R0:W-:Y:S01]  /*64960*/  @P6 STG.E.U8 desc[UR44][R38.64], R7 ;  /* 0x0000000726006986 */ /* 0x0101e2000c10112c */
[----:B------:R-:W-:Y:S02]  /*64970*/  LOP3.LUT P6, RZ, R10, 0x4000, RZ, 0xc0, !PT ;  /* 0x000040000aff7812 */ /* 0x000fe400078cc0ff */
[----:B0-----:R-:W-:-:S11]  /*64980*/  PRMT R7, R47, 0x7772, RZ ;  /* 0x000077722f077816 */ /* 0x001fd600000000ff */
[----:B------:R0:W-:Y:S04]  /*64990*/  @P6 STG.E.U8 desc[UR44][R48.64], R7 ;  /* 0x0000000730006986 */ /* 0x0001e8000c10112c */
[----:B0-----:R-:W4:Y:S01]  /*649a0*/  LDL.LU.64 R48, [R1+0x2378] ;  /* 0x0023780001307983 */ /* 0x001f220000300a00 */
[----:B------:R-:W-:Y:S02]  /*649b0*/  LOP3.LUT P6, RZ, R10, 0x2000, RZ, 0xc0, !PT ;  /* 0x000020000aff7812 */ /* 0x000fe400078cc0ff */
[----:B------:R-:W-:Y:S02]  /*649c0*/  PRMT R47, R47, 0x7773, RZ ;  /* 0x000077732f2f7816 */ /* 0x000fe400000000ff */
[----:B------:R-:W-:Y:S02]  /*649d0*/  LOP3.LUT P1, RZ, R234, 0x40, RZ, 0xc0, !PT ;  /* 0x00000040eaff7812 */ /* 0x000fe4000782c0ff */
[----:B------:R-:W-:-:S07]  /*649e0*/  PRMT R7, R55, 0x7770, RZ ;  /* 0x0000777037077816 */ /* 0x000fce00000000ff */
[----:B--2---:R-:W-:Y:S01]  /*649f0*/  @P6 STG.E.U8 desc[UR44][R40.64], R47 ;  /* 0x0000002f28006986 */ /* 0x004fe2000c10112c */
[----:B------:R-:W-:Y:S02]  /*64a00*/  LOP3.LUT P6, RZ, R10, 0x1000, RZ, 0xc0, !PT ;  /* 0x000010000aff7812 */ /* 0x000fe400078cc0ff */
[C---:B------:R-:W-:Y:S02]  /*64a10*/  LOP3.LUT P4, RZ, R234.reuse, 0x80, RZ, 0xc0, !PT ;  /* 0x00000080eaff7812 */ /* 0x040fe4000788c0ff */
[C---:B------:R-:W-:Y:S02]  /*64a20*/  LOP3.LUT P3, RZ, R234.reuse, 0x100, RZ, 0xc0, !PT ;  /* 0x00000100eaff7812 */ /* 0x040fe4000786c0ff */
[----:B------:R-:W-:-:S07]  /*64a30*/  LOP3.LUT P0, RZ, R234, 0x200, RZ, 0xc0, !PT ;  /* 0x00000200eaff7812 */ /* 0x000fce000780c0ff */
[----:B------:R0:W-:Y:S01]  /*64a40*/  @P6 STG.E.U8 desc[UR44][R36.64], R7 ;  /* 0x0000000724006986 */ /* 0x0001e2000c10112c */
[----:B------:R-:W-:Y:S02]  /*64a50*/  LOP3.LUT P2, RZ, R234, 0x400, RZ, 0xc0, !PT ;  /* 0x00000400eaff7812 */ /* 0x000fe4000784c0ff */
[----:B0-----:R-:W-:-:S05]  /*64a60*/  PRMT R7, R55, 0x7771, RZ ;  /* 0x0000777137077816 */ /* 0x001fca00000000ff */
[----:B------:R0:W-:Y:S01]  /*64a70*/  @P1 STG.E.U8 desc[UR44][R30.64], R7 ;  /* 0x000000071e001986 */ /* 0x0001e2000c10112c */
[----:B------:R-:W-:Y:S02]  /*64a80*/  LOP3.LUT P5, RZ, R234, 0x800, RZ, 0xc0, !PT ;  /* 0x00000800eaff7812 */ /* 0x000fe400078ac0ff */
[C---:B0-----:R-:W-:Y:S02]  /*64a90*/  PRMT R7, R55.reuse, 0x7772, RZ ;  /* 0x0000777237077816 */ /* 0x041fe400000000ff */
[----:B------:R-:W-:-:S03]  /*64aa0*/  PRMT R55, R55, 0x7773, RZ ;  /* 0x0000777337377816 */ /* 0x000fc600000000ff */
[----:B------:R4:W-:Y:S04]  /*64ab0*/  @P4 STG.E.U8 desc[UR44][R228.64], R7 ;  /* 0x00000007e4004986 */ /* 0x0009e8000c10112c */
[----:B------:R-:W-:Y:S01]  /*64ac0*/  @P3 STG.E.U8 desc[UR44][R28.64], R55 ;  /* 0x000000371c003986 */ /* 0x000fe2000c10112c */
[----:B------:R-:W-:Y:S02]  /*64ad0*/  LOP3.LUT P6, RZ, R234, 0x1000000, RZ, 0xc0, !PT ;  /* 0x01000000eaff7812 */ /* 0x000fe400078cc0ff */
[----:B------:R-:W-:Y:S02]  /*64ae0*/  LOP3.LUT R10, R10, 0xffffffef, RZ, 0xc0, !PT ;  /* 0xffffffef0a0a7812 */ /* 0x000fe400078ec0ff */
[----:B----4-:R-:W-:-:S05]  /*64af0*/  PRMT R7, R48, 0x7770, RZ ;  /* 0x0000777030077816 */ /* 0x010fca00000000ff */
[----:B---3--:R0:W-:Y:S02]  /*64b00*/  @P0 STG.E.U8 desc[UR44][R224.64], R7 ;  /* 0x00000007e0000986 */ /* 0x0081e4000c10112c */
        /* <DEDUP_REMOVED lines=33> */
[C---:B------:R-:W-:Y:S02]  /*64d20*/  LOP3.LUT P3, RZ, R234.reuse, 0x1000, RZ, 0xc0, !PT ;  /* 0x00001000eaff7812 */ /* 0x040fe4000786c0ff */
[----:B------:R-:W-:-:S07]  /*64d30*/  LOP3.LUT P0, RZ, R234, 0x2000, RZ, 0xc0, !PT ;  /* 0x00002000eaff7812 */ /* 0x000fce000780c0ff */
[----:B------:R-:W-:Y:S02]  /*64d40*/  @P6 LOP3.LUT R10, R10, 0x400, RZ, 0xfc, !PT ;  /* 0x000004000a0a6812 */ /* 0x000fe400078efcff */
[C---:B------:R-:W-:Y:S02]  /*64d50*/  LOP3.LUT P6, RZ, R234.reuse, 0x20000, RZ, 0xc0, !PT ;  /* 0x00020000eaff7812 */ /* 0x040fe400078cc0ff */
[----:B------:R-:W-:Y:S02]  /*64d60*/  LOP3.LUT P2, RZ, R234, 0x4000, RZ, 0xc0, !PT ;  /* 0x00004000eaff7812 */ /* 0x000fe4000784c0ff */
[----:B------:R-:W-:Y:S02]  /*64d70*/  PRMT R48, R48, 0x7773, RZ ;  /* 0x0000777330307816 */ /* 0x000fe400000000ff */
[----:B------:R-:W-:Y:S02]  /*64d80*/  LOP3.LUT R10, R10, 0xfffff7ff, RZ, 0xc0, !PT ;  /* 0xfffff7ff0a0a7812 */ /* 0x000fe400078ec0ff */
[----:B------:R-:W-:-:S05]  /*64d90*/  LOP3.LUT P5, RZ, R234, 0x8000, RZ, 0xc0, !PT ;  /* 0x00008000eaff7812 */ /* 0x000fca00078ac0ff */
[----:B------:R-:W-:Y:S02]  /*64da0*/  @P6 LOP3.LUT R10, R10, 0x800, RZ, 0xfc, !PT ;  /* 0x000008000a0a6812 */ /* 0x000fe400078efcff */
[----:B------:R-:W-:Y:S02]  /*64db0*/  LOP3.LUT P6, RZ, R234, 0x10000, RZ, 0xc0, !PT ;  /* 0x00010000eaff7812 */ /* 0x000fe400078cc0ff */
[C---:B--2---:R-:W-:Y:S01]  /*64dc0*/  PRMT R7, R32.reuse, 0x7770, RZ ;  /* 0x0000777020077816 */ /* 0x044fe200000000ff */
[----:B---3--:R0:W-:Y:S04]  /*64dd0*/  @P3 STG.E.U8 desc[UR44][R40.64], R48 ;  /* 0x0000003028003986 */ /* 0x0081e8000c10112c */
[----:B----4-:R1:W-:Y:S04]  /*64de0*/  @P0 STG.E.U8 desc[UR44][R36.64], R7 ;  /* 0x0000000724000986 */ /* 0x0103e8000c10112c */
[----:B0-----:R-:W2:Y:S01]  /*64df0*/  LDL.LU.64 R40, [R1+0x15a8] ;  /* 0x0015a80001287983 */ /* 0x001ea20000300a00 */
[----:B-1----:R-:W-:-:S03]  /*64e00*/  PRMT R7, R32, 0x7771, RZ ;  /* 0x0000777120077816 */ /* 0x002fc600000000ff */
[----:B------:R-:W3:Y:S04]  /*64e10*/  LDL.LU.64 R36, [R1+0x15a0] ;  /* 0x0015a00001247983 */ /* 0x000ee80000300a00 */
[----:B------:R0:W-:Y:S02]  /*64e20*/  @P2 STG.E.U8 desc[UR44][R30.64], R7 ;  /* 0x000000071e002986 */ /* 0x0001e4000c10112c */
[C---:B0-----:R-:W-:Y:S02]  /*64e30*/  PRMT R7, R32.reuse, 0x7772, RZ ;  /* 0x0000777220077816 */ /* 0x041fe400000000ff */
[----:B------:R-:W-:Y:S01]  /*64e40*/  PRMT R32, R32, 0x7773, RZ ;  /* 0x0000777320207816 */ /* 0x000fe200000000ff */
[----:B------:R-:W4:Y:S04]  /*64e50*/  LDL.LU.64 R30, [R1+0x1598] ;  /* 0x00159800011e7983 */ /* 0x000f280000300a00 */
[----:B------:R0:W-:Y:S04]  /*64e60*/  @P5 STG.E.U8 desc[UR44][R228.64], R7 ;  /* 0x00000007e4005986 */ /* 0x0001e8000c10112c */
[----:B------:R1:W-:Y:S01]  /*64e70*/  @P6 STG.E.U8 desc[UR44][R28.64], R32 ;  /* 0x000000201c006986 */ /* 0x0003e2000c10112c */
[----:B------:R-:W-:-:S02]  /*64e80*/  LOP3.LUT P6, RZ, R10, 0x800, RZ, 0xc0, !PT ;  /* 0x000008000aff7812 */ /* 0x000fc400078cc0ff */
[----:B0-----:R-:W-:Y:S01]  /*64e90*/  PRMT R7, R49, 0x7770, RZ ;  /* 0x0000777031077816 */ /* 0x001fe200000000ff */
[----:B------:R-:W4:Y:S04]  /*64ea0*/  LDL.LU.64 R228, [R1+0x1590] ;  /* 0x0015900001e47983 */ /* 0x000f280000300a00 */
[----:B-1----:R-:W4:Y:S06]  /*64eb0*/  LDL.LU.64 R28, [R1+0x1588] ;  /* 0x00158800011c7983 */ /* 0x002f2c0000300a00 */
        /* <DEDUP_REMOVED lines=10> */
[----:B------:R-:W-:-:S11]  /*64f60*/  PRMT R49, R49, 0x7773, RZ ;  /* 0x0000777331317816 */ /* 0x000fd600000000ff */
[----:B------:R-:W-:Y:S01]  /*64f70*/  @P6 STG.E.U8 desc[UR44][R42.64], R49 ;  /* 0x000000312a006986 */ /* 0x000fe2000c10112c */
[----:B------:R-:W-:Y:S02]  /*64f80*/  LOP3.LUT P6, RZ, R10, 0x80, RZ, 0xc0, !PT ;  /* 0x000000800aff7812 */ /* 0x000fe400078cc0ff */
[----:B0-----:R-:W-:-:S11]  /*64f90*/  PRMT R7, R33, 0x7770, RZ ;  /* 0x0000777021077816 */ /* 0x001fd600000000ff */
[----:B------:R0:W-:Y:S01]  /*64fa0*/  @P6 STG.E.U8 desc[UR44][R50.64], R7 ;  /* 0x0000000732006986 */ /* 0x0001e2000c10112c */
[----:B------:R-:W-:-:S03]  /*64fb0*/  LOP3.LUT P6, RZ, R10, 0x40, RZ, 0xc0, !PT ;  /* 0x000000400aff7812 */ /* 0x000fc600078cc0ff */
[----:B0-----:R-:W3:Y:S01]  /*64fc0*/  LDL.LU.64 R50, [R1+0x2368] ;  /* 0x0023680001327983 */ /* 0x001ee20000300a00 */
[----:B------:R-:W-:-:S09]  /*64fd0*/  PRMT R7, R33, 0x7771, RZ ;  /* 0x0000777121077816 */ /* 0x000fd200000000ff */
[----:B------:R0:W-:Y:S01]  /*64fe0*/  @P6 STG.E.U8 desc[UR44][R38.64], R7 ;  /* 0x0000000726006986 */ /* 0x0001e2000c10112c */
[----:B------:R-:W-:Y:S02]  /*64ff0*/  LOP3.LUT P6, RZ, R10, 0x20, RZ, 0xc0, !PT ;  /* 0x000000200aff7812 */ /* 0x000fe400078cc0ff */
[----:B0-----:R-:W-:-:S11]  /*65000*/  PRMT R7, R33, 0x7772, RZ ;  /* 0x0000777221077816 */ /* 0x001fd600000000ff */
[----:B------:R0:W-:Y:S04]  /*65010*/  @P6 STG.E.U8 desc[UR44][R34.64], R7 ;  /* 0x0000000722006986 */ /* 0x0001e8000c10112c */
[----:B0-----:R-:W4:Y:S01]  /*65020*/  LDL.LU.64 R34, [R1+0x2360] ;  /* 0x0023600001227983 */ /* 0x001f220000300a00 */
[----:B------:R-:W-:Y:S02]  /*65030*/  LOP3.LUT P6, RZ, R10, 0x10, RZ, 0xc0, !PT ;  /* 0x000000100aff7812 */ /* 0x000fe400078cc0ff */
[C---:B------:R-:W-:Y:S02]  /*65040*/  LOP3.LUT P1, RZ, R234.reuse, 0x2000000, RZ, 0xc0, !PT ;  /* 0x02000000eaff7812 */ /* 0x040fe4000782c0ff */
[----:B------:R-:W-:Y:S02]  /*65050*/  LOP3.LUT P4, RZ, R234, 0x4000000, RZ, 0xc0, !PT ;  /* 0x04000000eaff7812 */ /* 0x000fe4000788c0ff */
[----:B------:R-:W-:-:S02]  /*65060*/  PRMT R33, R33, 0x7773, RZ ;  /* 0x0000777321217816 */ /* 0x000fc400000000ff */
[C---:B------:R-:W-:Y:S02]  /*65070*/  LOP3.LUT P3, RZ, R234.reuse, 0x8000000, RZ, 0xc0, !PT ;  /* 0x08000000eaff7812 */ /* 0x040fe4000786c0ff */
[C---:B------:R-:W-:Y:S02]  /*65080*/  LOP3.LUT P0, RZ, R234.reuse, 0x10000000, RZ, 0xc0, !PT ;  /* 0x10000000eaff7812 */ /* 0x040fe4000780c0ff */
[C---:B------:R-:W-:Y:S02]  /*65090*/  LOP3.LUT P2, RZ, R234.reuse, 0x20000000, RZ, 0xc0, !PT ;  /* 0x20000000eaff7812 */ /* 0x040fe4000784c0ff */
[----:B------:R-:W-:Y:S01]  /*650a0*/  LOP3.LUT P5, RZ, R234, 0x40000000, RZ, 0xc0, !PT ;  /* 0x40000000eaff7812 */ /* 0x000fe200078ac0ff */
[----:B--2---:R-:W-:Y:S01]  /*650b0*/  @P6 STG.E.U8 desc[UR44][R40.64], R33 ;  /* 0x0000002128006986 */ /* 0x004fe2000c10112c */
[----:B---3--:R-:W-:-:S05]  /*650c0*/  PRMT R7, R50, 0x7770, RZ ;  /* 0x0000777032077816 */ /* 0x008fca00000000ff */
[----:B------:R0:W-:Y:S02]  /*650d0*/  @P1 STG.E.U8 desc[UR44][R36.64], R7 ;  /* 0x0000000724001986 */ /* 0x0001e4000c10112c */
[C---:B0-----:R-:W-:Y:S02]  /*650e0*/  PRMT R7, R50.reuse, 0x7771, RZ ;  /* 0x0000777132077816 */ /* 0x041fe400000000ff */
[----:B------:R-:W2:Y:S04]  /*650f0*/  LDL.LU.64 R36, [R1+0x1570] ;  /* 0x0015700001247983 */ /* 0x000ea80000300a00 */
[----:B----4-:R0:W-:Y:S02]  /*65100*/  @P4 STG.E.U8 desc[UR44][R30.64], R7 ;  /* 0x000000071e004986 */ /* 0x0101e4000c10112c */
[----:B0-----:R-:W-:-:S02]  /*65110*/  PRMT R7, R50, 0x7772, RZ ;  /* 0x0000777232077816 */ /* 0x001fc400000000ff */
[----:B------:R-:W3:Y:S01]  /*65120*/  LDL.LU.64 R30, [R1+0x1568] ;  /* 0x00156800011e7983 */ /* 0x000ee20000300a00 */
[----:B------:R-:W-:-:S03]  /*65130*/  PRMT R50, R50, 0x7773, RZ ;  /* 0x0000777332327816 */ /* 0x000fc600000000ff */
[----:B------:R0:W-:Y:S04]  /*65140*/  @P3 STG.E.U8 desc[UR44][R228.64], R7 ;  /* 0x00000007e4003986 */ /* 0x0001e8000c10112c */
[----:B------:R1:W-:Y:S04]  /*65150*/  @P0 STG.E.U8 desc[UR44][R28.64], R50 ;  /* 0x000000321c000986 */ /* 0x0003e8000c10112c */
[----:B0-----:R-:W4:Y:S01]  /*65160*/  LDL.LU.64 R228, [R1+0x1560] ;  /* 0x0015600001e47983 */ /* 0x001f220000300a00 */
[----:B------:R-:W-:-:S03]  /*65170*/  PRMT R7, R34, 0x7770, RZ ;  /* 0x0000777022077816 */ /* 0x000fc600000000ff */
[----:B-1----:R-:W4:Y:S04]  /*65180*/  LDL.LU.64 R28, [R1+0x1558] ;  /* 0x00155800011c7983 */ /* 0x002f280000300a00 */
[----:B------:R0:W-:Y:S04]  /*65190*/  @P2 STG.E.U8 desc[UR44][R224.64], R7 ;  /* 0x00000007e0002986 */ /* 0x0001e8000c10112c */
[----:B0-----:R-:W4:Y:S01]  /*651a0*/  LDL.LU.64 R224, [R1+0x1550] ;  /* 0x0015500001e07983 */ /* 0x001f220000300a00 */
[----:B------:R-:W-:-:S05]  /*651b0*/  PRMT R7, R34, 0x7771, RZ ;  /* 0x0000777122077816 */ /* 0x000fca00000000ff */
[----:B------:R0:W-:Y:S04]  /*651c0*/  @P5 STG.E.U8 desc[UR44][R226.64], R7 ;  /* 0x00000007e2005986 */ /* 0x0001e8000c10112c */
[----:B0-----:R-:W4:Y:S04]  /*651d0*/  LDL.LU.64 R226, [R1+0x1548] ;  /* 0x0015480001e27983 */ /* 0x001f280000300a00 */
[----:B------:R-:W4:Y:S04]  /*651e0*/  LDL.LU.64 R56, [R1+0x1538] ;  /* 0x0015380001387983 */ /* 0x000f280000300a00 */
[----:B------:R-:W4:Y:S01]  /*651f0*/  LDL.LU.64 R42, [R1+0x1530] ;  /* 0x00153000012a7983 */ /* 0x000f220000300a00 */
[----:B------:R-:W-:-:S02]  /*65200*/  LOP3.LUT P6, RZ, R235, 0x800, RZ, 0xc0, !PT ;  /* 0x00000800ebff7812 */ /* 0x000fc400078cc0ff */
[----:B------:R-:W-:Y:S02]  /*65210*/  LOP3.LUT R11, R11, 0xefffffff, RZ, 0xc0, !PT ;  /* 0xefffffff0b0b7812 */ /* 0x000fe400078ec0ff */
[----:B------:R-:W-:Y:S02]  /*65220*/  LOP3.LUT R10, R10, 0xfffffffe, RZ, 0xc0, !PT ;  /* 0xfffffffe0a0a7812 */ /* 0x000fe400078ec0ff */
[----:B------:R-:W-:Y:S02]  /*65230*/  LOP3.LUT P3, RZ, R234, 0x80000000, RZ, 0xc0, !PT ;  /* 0x80000000eaff7812 */ /* 0x000fe4000786c0ff */
[C---:B------:R-:W-:Y:S02]  /*65240*/  LOP3.LUT P0, RZ, R235.reuse, 0x1, RZ, 0xc0, !PT ;  /* 0x00000001ebff7812 */ /* 0x040fe4000780c0ff */
[----:B------:R-:W-:Y:S02]  /*65250*/  LOP3.LUT P2, RZ, R235, 0x2, RZ, 0xc0, !PT ;  /* 0x00000002ebff7812 */ /* 0x000fe4000784c0ff */
[----:B------:R-:W-:-:S02]  /*65260*/  PRMT R7, R34, 0x7772, RZ ;  /* 0x0000777222077816 */ /* 0x000fc400000000ff */
[----:B------:R-:W-:Y:S01]  /*65270*/  LOP3.LUT P5, RZ, R235, 0x4, RZ, 0xc0, !PT ;  /* 0x00000004ebff7812 */ /* 0x000fe200078ac0ff */
[----:B------:R-:W4:Y:S01]  /*65280*/  LDL.LU.64 R38, [R1+0x1520] ;  /* 0x0015200001267983 */ /* 0x000f220000300a00 */
[----:B------:R-:W-:Y:S02]  /*65290*/  @P6 LOP3.LUT R11, R11, 0x10000000, RZ, 0xfc, !PT ;  /* 0x100000000b0b6812 */ /* 0x000fe400078efcff */
[----:B------:R-:W-:Y:S02]  /*652a0*/  LOP3.LUT P6, RZ, R235, 0x400, RZ, 0xc0, !PT ;  /* 0x00000400ebff7812 */ /* 0x000fe400078cc0ff */
[----:B------:R-:W-:Y:S01]  /*652b0*/  PRMT R34, R34, 0x7773, RZ ;  /* 0x0000777322227816 */ /* 0x000fe200000000ff */
[----:B------:R-:W4:Y:S01]  /*652c0*/  LDL.LU.64 R40, [R1+0x1518] ;  /* 0x0015180001287983 */ /* 0x000f220000300a00 */
[----:B------:R-:W-:-:S09]  /*652d0*/  LOP3.LUT R11, R11, 0xdfffffff, RZ, 0xc0, !PT ;  /* 0xdfffffff0b0b7812 */ /* 0x000fd200078ec0ff */
        /* <DEDUP_REMOVED lines=19> */
[----:B--2---:R0:W-:Y:S02]  /*65410*/  @P3 STG.E.U8 desc[UR44][R36.64], R7 ;  /* 0x0000000724003986 */ /* 0x0041e4000c10112c */
[C---:B0-----:R-:W-:Y:S02]  /*65420*/  PRMT R7, R51.reuse, 0x7770, RZ ;  /* 0x0000777033077816 */ /* 0x041fe400000000ff */
[----:B------:R-:W2:Y:S04]  /*65430*/  LDL.LU.64 R36, [R1+0x1510] ;  /* 0x0015100001247983 */ /* 0x000ea80000300a00 */
[----:B---3--:R0:W-:Y:S04]  /*65440*/  @P0 STG.E.U8 desc[UR44][R30.64], R34 ;  /* 0x000000221e000986 */ /* 0x0081e8000c10112c */
[----:B0-----:R-:W3:Y:S04]  /*65450*/  LDL.LU.64 R30, [R1+0x1508] ;  /* 0x00150800011e7983 */ /* 0x001ee80000300a00 */
[----:B----4-:R0:W-:Y:S02]  /*65460*/  @P2 STG.E.U8 desc[UR44][R228.64], R7 ;  /* 0x00000007e4002986 */ /* 0x0101e4000c10112c */
[----:B0-----:R-:W-:-:S02]  /*65470*/  PRMT R7, R51, 0x7771, RZ ;  /* 0x0000777133077816 */ /* 0x001fc400000000ff */
[----:B------:R-:W4:Y:S04]  /*65480*/  LDL.LU.64 R228, [R1+0x1500] ;  /* 0x0015000001e47983 */ /* 0x000f280000300a00 */
[----:B------:R0:W-:Y:S02]  /*65490*/  @P5 STG.E.U8 desc[UR44][R28.64], R7 ;  /* 0x000000071c005986 */ /* 0x0001e4000c10112c */
[----:B0-----:R-:W-:Y:S02]  /*654a0*/  PRMT R7, R51, 0x7772, RZ ;  /* 0x0000777233077816 */ /* 0x001fe400000000ff */
[----:B------:R-:W4:Y:S04]  /*654b0*/  LDL.LU.64 R28, [R1+0x14f8] ;  /* 0x0014f800011c7983 */ /* 0x000f280000300a00 */
[----:B------:R0:W-:Y:S01]  /*654c0*/  @P6 STG.E.U8 desc[UR44][R224.64], R7 ;  /* 0x00000007e0006986 */ /* 0x0001e2000c10112c */
[----:B------:R-:W-:-:S02]  /*654d0*/  LOP3.LUT P6, RZ, R10, 0x8, RZ, 0xc0, !PT ;  /* 0x000000080aff7812 */ /* 0x000fc400078cc0ff */
[----:B------:R-:W-:Y:S02]  /*654e0*/  PRMT R51, R51, 0x7773, RZ ;  /* 0x0000777333337816 */ /* 0x000fe400000000ff */
[----:B0-----:R-:W-:Y:S01]  /*654f0*/  PRMT R7, R35, 0x7770, RZ ;  /* 0x0000777023077816 */ /* 0x001fe200000000ff */
[----:B------:R-:W4:Y:S08]  /*65500*/  LDL.LU.64 R224, [R1+0x14f0] ;  /* 0x0014f00001e07983 */ /* 0x000f300000300a00 */
[----:B------:R0:W-:Y:S01]  /*65510*/  @P6 STG.E.U8 desc[UR44][R226.64], R51 ;  /* 0x00000033e2006986 */ /* 0x0001e2000c10112c */
[----:B------:R-:W-:-:S03]  /*65520*/  LOP3.LUT P6, RZ, R10, 0x4, RZ, 0xc0, !PT ;  /* 0x000000040aff7812 */ /* 0x000fc600078cc0ff */
[----:B0-----:R-:W4:Y:S10]  /*65530*/  LDL.LU.64 R226, [R1+0x14e8] ;  /* 0x0014e80001e27983 */ /* 0x001f340000300a00 */
[----:B------:R0:W-:Y:S01]  /*65540*/  @P6 STG.E.U8 desc[UR44][R68.64], R7 ;  /* 0x0000000744006986 */ /* 0x0001e2000c10112c */
[----:B------:R-:W-:-:S03]  /*65550*/  LOP3.LUT P6, RZ, R10, 0x2, RZ, 0xc0, !PT ;  /* 0x000000020aff7812 */ /* 0x000fc600078cc0ff */
[----:B0-----:R-:W2:Y:S01]  /*65560*/  LDL.LU.64 R68, [R1+0x2358] ;  /* 0x0023580001447983 */ /* 0x001ea20000300a00 */
[----:B------:R-:W-:-:S09]  /*65570*/  PRMT R7, R35, 0x7771, RZ ;  /* 0x0000777123077816 */ /* 0x000fd200000000ff */
[----:B------:R0:W-:Y:S01]  /*65580*/  @P6 STG.E.U8 desc[UR44][R56.64], R7 ;  /* 0x0000000738006986 */ /* 0x0001e2000c10112c */
[----:B------:R-:W-:Y:S02]  /*65590*/  LOP3.LUT P6, RZ, R10, 0x1, RZ, 0xc0, !PT ;  /* 0x000000010aff7812 */ /* 0x000fe400078cc0ff */
[----:B0-----:R-:W-:-:S11]  /*655a0*/  PRMT R7, R35, 0x7772, RZ ;  /* 0x0000777223077816 */ /* 0x001fd600000000ff */
[----:B------:R-:W-:Y:S01]  /*655b0*/  @P6 STG.E.U8 desc[UR44][R42.64], R7 ;  /* 0x000000072a006986 */ /* 0x000fe2000c10112c */
[----:B------:R-:W-:Y:S02]  /*655c0*/  LOP3.LUT P6, RZ, R11, 0x80000000, RZ, 0xc0, !PT ;  /* 0x800000000bff7812 */ /* 0x000fe400078cc0ff */
[----:B------:R-:W-:-:S11]  /*655d0*/  PRMT R35, R35, 0x7773, RZ ;  /* 0x0000777323237816 */ /* 0x000fd600000000ff */
[----:B------:R0:W-:Y:S04]  /*655e0*/  @P6 STG.E.U8 desc[UR44][R72.64], R35 ;  /* 0x0000002348006986 */ /* 0x0001e8000c10112c */
[----:B0-----:R-:W4:Y:S01]  /*655f0*/  LDL.LU.64 R72, [R1+0x2350] ;  /* 0x0023500001487983 */ /* 0x001f220000300a00 */
[----:B------:R-:W-:Y:S02]  /*65600*/  LOP3.LUT P6, RZ, R11, 0x40000000, RZ, 0xc0, !PT ;  /* 0x400000000bff7812 */ /* 0x000fe400078cc0ff */
[C---:B------:R-:W-:Y:S02]  /*65610*/  LOP3.LUT P1, RZ, R235.reuse, 0x1000, RZ, 0xc0, !PT ;  /* 0x00001000ebff7812 */ /* 0x040fe4000782c0ff */
[C---:B------:R-:W-:Y:S02]  /*65620*/  LOP3.LUT P4, RZ, R235.reuse, 0x2000, RZ, 0xc0, !PT ;  /* 0x00002000ebff7812 */ /* 0x040fe4000788c0ff */
[----:B------:R-:W-:-:S02]  /*65630*/  LOP3.LUT P3, RZ, R235, 0x4000, RZ, 0xc0, !PT ;  /* 0x00004000ebff7812 */ /* 0x000fc4000786c0ff */
[C---:B------:R-:W-:Y:S02]  /*65640*/  LOP3.LUT P0, RZ, R235.reuse, 0x8000, RZ, 0xc0, !PT ;  /* 0x00008000ebff7812 */ /* 0x040fe4000780c0ff */
[C---:B------:R-:W-:Y:S02]  /*65650*/  LOP3.LUT P2, RZ, R235.reuse, 0x10000, RZ, 0xc0, !PT ;  /* 0x00010000ebff7812 */ /* 0x040fe4000784c0ff */
[----:B------:R-:W-:Y:S02]  /*65660*/  LOP3.LUT P5, RZ, R235, 0x20000, RZ, 0xc0, !PT ;  /* 0x00020000ebff7812 */ /* 0x000fe400078ac0ff */
[----:B--2---:R-:W-:-:S05]  /*65670*/  PRMT R7, R68, 0x7770, RZ ;  /* 0x0000777044077816 */ /* 0x004fca00000000ff */
[----:B------:R0:W-:Y:S01]  /*65680*/  @P6 STG.E.U8 desc[UR44][R38.64], R7 ;  /* 0x0000000726006986 */ /* 0x0001e2000c10112c */
[----:B------:R-:W-:Y:S02]  /*65690*/  LOP3.LUT P6, RZ, R11, 0x20000000, RZ, 0xc0, !PT ;  /* 0x200000000bff7812 */ /* 0x000fe400078cc0ff */
[----:B0-----:R-:W-:-:S11]  /*656a0*/  PRMT R7, R68, 0x7771, RZ ;  /* 0x0000777144077816 */ /* 0x001fd600000000ff */
[----:B------:R0:W-:Y:S01]  /*656b0*/  @P6 STG.E.U8 desc[UR44][R40.64], R7 ;  /* 0x0000000728006986 */ /* 0x0001e2000c10112c */
[----:B------:R-:W-:Y:S02]  /*656c0*/  LOP3.LUT P6, RZ, R11, 0x10000000, RZ, 0xc0, !PT ;  /* 0x100000000bff7812 */ /* 0x000fe400078cc0ff */
[C---:B0-----:R-:W-:Y:S02]  /*656d0*/  PRMT R7, R68.reuse, 0x7772, RZ ;  /* 0x0000777244077816 */ /* 0x041fe400000000ff */
[----:B------:R-:W-:-:S09]  /*656e0*/  PRMT R68, R68, 0x7773, RZ ;  /* 0x0000777344447816 */ /* 0x000fd200000000ff */
[----:B------:R4:W-:Y:S04]  /*656f0*/  @P6 STG.E.U8 desc[UR44][R36.64], R7 ;  /* 0x0000000724006986 */ /* 0x0009e8000c10112c */
[----:B---3--:R-:W-:Y:S01]  /*65700*/  @P1 STG.E.U8 desc[UR44][R30.64], R68 ;  /* 0x000000441e001986 */ /* 0x008fe2000c10112c */
[----:B----4-:R-:W-:-:S05]  /*65710*/  PRMT R7, R72, 0x7770, RZ ;  /* 0x0000777048077816 */ /* 0x010fca00000000ff */
        /* <DEDUP_REMOVED lines=8> */
[----:B------:R0:W-:Y:S04]  /*657a0*/  @P5 STG.E.U8 desc[UR44][R236.64], R7 ;  /* 0x00000007ec005986 */ /* 0x0001e8000c10112c */
[----:B0-----:R-:W2:Y:S04]  /*657b0*/  LDL.LU.64 R236, [R1+0x2348] ;  /* 0x0023480001ec7983 */ /* 0x001ea80000300a00 */
[----:B------:R-:W3:Y:S04]  /*657c0*/  LDL.LU.64 R36, [R1+0x14d8] ;  /* 0x0014d80001247983 */ /* 0x000ee80000300a00 */
[----:B------:R-:W4:Y:S04]  /*657d0*/  LDL.LU.64 R30, [R1+0x14d0] ;  /* 0x0014d000011e7983 */ /* 0x000f280000300a00 */
[----:B------:R-:W2:Y:S04]  /*657e0*/  LDL.LU.64 R228, [R1+0x14c8] ;  /* 0x0014c80001e47983 */ /* 0x000ea80000300a00 */
[----:B------:R-:W2:Y:S01]  /*657f0*/  LDL.LU.64 R28, [R1+0x14b8] ;  /* 0x0014b800011c7983 */ /* 0x000ea20000300a00 */
[----:B------:R-:W-:-:S02]  /*65800*/  LOP3.LUT P6, RZ, R235, 0x40000000, RZ, 0xc0, !PT ;  /* 0x40000000ebff7812 */ /* 0x000fc400078cc0ff */
[----:B------:R-:W-:Y:S02]  /*65810*/  LOP3.LUT R11, R11, 0xffefffff, RZ, 0xc0, !PT ;  /* 0xffefffff0b0b7812 */ /* 0x000fe400078ec0ff */
[C---:B------:R-:W-:Y:S02]  /*65820*/  LOP3.LUT P3, RZ, R235.reuse, 0x40000, RZ, 0xc0, !PT ;  /* 0x00040000ebff7812 */ /* 0x040fe4000786c0ff */
[----:B------:R-:W-:Y:S02]  /*65830*/  LOP3.LUT P0, RZ, R235, 0x80000, RZ, 0xc0, !PT ;  /* 0x00080000ebff7812 */ /* 0x000fe4000780c0ff */
[----:B------:R-:W-:Y:S01]  /*65840*/  PRMT R7, R69, 0x7771, RZ ;  /* 0x0000777145077816 */ /* 0x000fe200000000ff */
[----:B------:R-:W2:Y:S01]  /*65850*/  LDL.LU.64 R224, [R1+0x14a8] ;  /* 0x0014a80001e07983 */ /* 0x000ea20000300a00 */
[C---:B------:R-:W-:Y:S02]  /*65860*/  LOP3.LUT P2, RZ, R235.reuse, 0x100000, RZ, 0xc0, !PT ;  /* 0x00100000ebff7812 */ /* 0x040fe4000784c0ff */
[----:B------:R-:W-:Y:S01]  /*65870*/  LOP3.LUT P5, RZ, R235, 0x200000, RZ, 0xc0, !PT ;  /* 0x00200000ebff7812 */ /* 0x000fe200078ac0ff */
[----:B------:R-:W2:Y:S04]  /*65880*/  LDL.LU.64 R226, [R1+0x14a0] ;  /* 0x0014a00001e27983 */ /* 0x000ea80000300a00 */
[----:B------:R-:W2:Y:S04]  /*65890*/  LDL.LU.64 R60, [R1+0x1490] ;  /* 0x00149000013c7983 */ /* 0x000ea80000300a00 */
[----:B------:R-:W2:Y:S04]  /*658a0*/  LDL.LU.64 R56, [R1+0x1488] ;  /* 0x0014880001387983 */ /* 0x000ea80000300a00 */
[----:B------:R-:W2:Y:S04]  /*658b0*/  LDL.LU.64 R42, [R1+0x1480] ;  /* 0x00148000012a7983 */ /* 0x000ea80000300a00 */
[----:B------:R-:W2:Y:S01]  /*658c0*/  LDL.LU.64 R38, [R1+0x1478] ;  /* 0x0014780001267983 */ /* 0x000ea20000300a00 */
[----:B------:R-:W-:-:S02]  /*658d0*/  @P6 LOP3.LUT R11, R11, 0x100000, RZ, 0xfc, !PT ;  /* 0x001000000b0b6812 */ /* 0x000fc400078efcff */
[----:B------:R-:W-:Y:S01]  /*658e0*/  LOP3.LUT P6, RZ, R235, 0x20000000, RZ, 0xc0, !PT ;  /* 0x20000000ebff7812 */ /* 0x000fe200078cc0ff */
[----:B------:R-:W2:Y:S01]  /*658f0*/  LDL.LU.64 R40, [R1+0x1470] ;  /* 0x0014700001287983 */ /* 0x000ea20000300a00 */
        /* <DEDUP_REMOVED lines=21> */
[----:B---3--:R0:W-:Y:S02]  /*65a50*/  @P3 STG.E.U8 desc[UR44][R36.64], R7 ;  /* 0x0000000724003986 */ /* 0x0081e4000c10112c */
[C---:B0-----:R-:W-:Y:S02]  /*65a60*/  PRMT R7, R69.reuse, 0x7772, RZ ;  /* 0x0000777245077816 */ /* 0x041fe400000000ff */
[----:B------:R-:W-:-:S03]  /*65a70*/  PRMT R69, R69, 0x7773, RZ ;  /* 0x0000777345457816 */ /* 0x000fc600000000ff */
[----:B----4-:R0:W-:Y:S04]  /*65a80*/  @P0 STG.E.U8 desc[UR44][R30.64], R7 ;  /* 0x000000071e000986 */ /* 0x0101e8000c10112c */
[----:B--2---:R-:W-:Y:S01]  /*65a90*/  @P2 STG.E.U8 desc[UR44][R228.64], R69 ;  /* 0x00000045e4002986 */ /* 0x004fe2000c10112c */
[----:B0-----:R-:W-:-:S05]  /*65aa0*/  PRMT R7, R73, 0x7770, RZ ;  /* 0x0000777049077816 */ /* 0x001fca00000000ff */
[----:B------:R0:W-:Y:S02]  /*65ab0*/  @P5 STG.E.U8 desc[UR44][R28.64], R7 ;  /* 0x000000071c005986 */ /* 0x0001e4000c10112c */
[----:B0-----:R-:W-:-:S05]  /*65ac0*/  PRMT R7, R73, 0x7771, RZ ;  /* 0x0000777149077816 */ /* 0x001fca00000000ff */
[----:B------:R0:W-:Y:S04]  /*65ad0*/  @P6 STG.E.U8 desc[UR44][R70.64], R7 ;  /* 0x0000000746006986 */ /* 0x0001e8000c10112c */
[----:B0-----:R-:W2:Y:S01]  /*65ae0*/  LDL.LU.64 R70, [R1+0x2340] ;  /* 0x0023400001467983 */ /* 0x001ea20000300a00 */
[----:B------:R-:W-:Y:S02]  /*65af0*/  LOP3.LUT P6, RZ, R11, 0x8000000, RZ, 0xc0, !PT ;  /* 0x080000000bff7812 */ /* 0x000fe400078cc0ff */
[C---:B------:R-:W-:Y:S02]  /*65b00*/  PRMT R7, R73.reuse, 0x7772, RZ ;  /* 0x0000777249077816 */ /* 0x040fe400000000ff */
[----:B------:R-:W-:Y:S01]  /*65b10*/  PRMT R73, R73, 0x7773, RZ ;  /* 0x0000777349497816 */ /* 0x000fe200000000ff */
[----:B------:R-:W3:Y:S04]  /*65b20*/  LDL.LU.64 R36, [R1+0x1468] ;  /* 0x0014680001247983 */ /* 0x000ee80000300a00 */
[----:B------:R-:W4:Y:S04]  /*65b30*/  LDL.LU.64 R30, [R1+0x1460] ;  /* 0x00146000011e7983 */ /* 0x000f280000300a00 */
[----:B------:R-:W4:Y:S04]  /*65b40*/  LDL.LU.64 R228, [R1+0x1450] ;  /* 0x0014500001e47983 */ /* 0x000f280000300a00 */
[----:B------:R-:W4:Y:S04]  /*65b50*/  LDL.LU.64 R28, [R1+0x1448] ;  /* 0x00144800011c7983 */ /* 0x000f280000300a00 */
[----:B------:R0:W-:Y:S01]  /*65b60*/  @P6 STG.E.U8 desc[UR44][R224.64], R7 ;  /* 0x00000007e0006986 */ /* 0x0001e2000c10112c */
[----:B------:R-:W-:-:S03]  /*65b70*/  LOP3.LUT P6, RZ, R11, 0x4000000, RZ, 0xc0, !PT ;  /* 0x040000000bff7812 */ /* 0x000fc600078cc0ff */
[----:B0-----:R-:W4:Y:S10]  /*65b80*/  LDL.LU.64 R224, [R1+0x1440] ;  /* 0x0014400001e07983 */ /* 0x001f340000300a00 */
[----:B------:R0:W-:Y:S01]  /*65b90*/  @P6 STG.E.U8 desc[UR44][R226.64], R73 ;  /* 0x00000049e2006986 */ /* 0x0001e2000c10112c */
[----:B------:R-:W-:-:S03]  /*65ba0*/  LOP3.LUT P6, RZ, R11, 0x2000000, RZ, 0xc0, !PT ;  /* 0x020000000bff7812 */ /* 0x000fc600078cc0ff */
[----:B0-----:R-:W4:Y:S01]  /*65bb0*/  LDL.LU.64 R226, [R1+0x1438] ;  /* 0x0014380001e27983 */ /* 0x001f220000300a00 */
[----:B--2---:R-:W-:-:S09]  /*65bc0*/  PRMT R7, R70, 0x7770, RZ ;  /* 0x0000777046077816 */ /* 0x004fd200000000ff */
[----:B------:R0:W-:Y:S04]  /*65bd0*/  @P6 STG.E.U8 desc[UR44][R74.64], R7 ;  /* 0x000000074a006986 */ /* 0x0001e8000c10112c */
        /* <DEDUP_REMOVED lines=11> */
[----:B------:R-:W-:Y:S02]  /*65c90*/  LOP3.LUT P1, RZ, R235, 0x80000000, RZ, 0xc0, !PT ;  /* 0x80000000ebff7812 */ /* 0x000fe4000782c0ff */
[C---:B------:R-:W-:Y:S02]  /*65ca0*/  LOP3.LUT P4, RZ, R236.reuse, 0x1, RZ, 0xc0, !PT ;  /* 0x00000001ecff7812 */ /* 0x040fe4000788c0ff */
[----:B------:R-:W-:Y:S02]  /*65cb0*/  LOP3.LUT P3, RZ, R236, 0x2, RZ, 0xc0, !PT ;  /* 0x00000002ecff7812 */ /* 0x000fe4000786c0ff */
[----:B--2---:R-:W-:-:S05]  /*65cc0*/  PRMT R7, R74, 0x7770, RZ ;  /* 0x000077704a077816 */ /* 0x004fca00000000ff */
[----:B------:R0:W-:Y:S01]  /*65cd0*/  @P6 STG.E.U8 desc[UR44][R38.64], R7 ;  /* 0x0000000726006986 */ /* 0x0001e2000c10112c */
[----:B------:R-:W-:Y:S02]  /*65ce0*/  LOP3.LUT P6, RZ, R11, 0x100000, RZ, 0xc0, !PT ;  /* 0x001000000bff7812 */ /* 0x000fe400078cc0ff */
[----:B0-----:R-:W-:-:S11]  /*65cf0*/  PRMT R7, R74, 0x7771, RZ ;  /* 0x000077714a077816 */ /* 0x001fd600000000ff */
[----:B------:R0:W-:Y:S02]  /*65d00*/  @P6 STG.E.U8 desc[UR44][R40.64], R7 ;  /* 0x0000000728006986 */ /* 0x0001e4000c10112c */
[C---:B0-----:R-:W-:Y:S02]  /*65d10*/  PRMT R7, R74.reuse, 0x7772, RZ ;  /* 0x000077724a077816 */ /* 0x041fe400000000ff */
[----:B------:R-:W-:-:S03]  /*65d20*/  PRMT R74, R74, 0x7773, RZ ;  /* 0x000077734a4a7816 */ /* 0x000fc600000000ff */
[----:B---3--:R0:W-:Y:S04]  /*65d30*/  @P1 STG.E.U8 desc[UR44][R36.64], R7 ;  /* 0x0000000724001986 */ /* 0x0081e8000c10112c */
[----:B----4-:R-:W-:Y:S01]  /*65d40*/  @P4 STG.E.U8 desc[UR44][R30.64], R74 ;  /* 0x0000004a1e004986 */ /* 0x010fe2000c10112c */
[----:B0-----:R-:W-:-:S05]  /*65d50*/  PRMT R7, R71, 0x7770, RZ ;  /* 0x0000777047077816 */ /* 0x001fca00000000ff */
[----:B------:R0:W-:Y:S04]  /*65d60*/  @P3 STG.E.U8 desc[UR44][R228.64], R7 ;  /* 0x00000007e4003986 */ /* 0x0001e8000c10112c */
[----:B0-----:R-:W2:Y:S01]  /*65d70*/  LDL.LU.64 R228, [R1+0x1430] ;  /* 0x0014300001e47983 */ /* 0x001ea20000300a00 */
[C---:B------:R-:W-:Y:S02]  /*65d80*/  LOP3.LUT P0, RZ, R236.reuse, 0x4, RZ, 0xc0, !PT ;  /* 0x00000004ecff7812 */ /* 0x040fe4000780c0ff */
[C---:B------:R-:W-:Y:S02]  /*65d90*/  LOP3.LUT P2, RZ, R236.reuse, 0x8, RZ, 0xc0, !PT ;  /* 0x00000008ecff7812 */ /* 0x040fe4000784c0ff */
[----:B------:R-:W-:Y:S02]  /*65da0*/  PRMT R7, R71, 0x7771, RZ ;  /* 0x0000777147077816 */ /* 0x000fe400000000ff */
[----:B------:R-:W-:-:S02]  /*65db0*/  LOP3.LUT P5, RZ, R236, 0x10, RZ, 0xc0, !PT ;  /* 0x00000010ecff7812 */ /* 0x000fc400078ac0ff */
[----:B------:R-:W-:-:S05]  /*65dc0*/  LOP3.LUT P3, RZ, R236, 0x20, RZ, 0xc0, !PT ;  /* 0x00000020ecff7812 */ /* 0x000fca000786c0ff */
[----:B------:R0:W-:Y:S01]  /*65dd0*/  @P0 STG.E.U8 desc[UR44][R28.64], R7 ;  /* 0x000000071c000986 */ /* 0x0001e2000c10112c */
[----:B------:R-:W-:Y:S02]  /*65de0*/  LOP3.LUT P0, RZ, R236, 0x40, RZ, 0xc0, !PT ;  /* 0x00000040ecff7812 */ /* 0x000fe4000780c0ff */
[C---:B0-----:R-:W-:Y:S02]  /*65df0*/  PRMT R7, R71.reuse, 0x7772, RZ ;  /* 0x0000777247077816 */ /* 0x041fe400000000ff */
[----:B------:R-:W-:Y:S01]  /*65e00*/  PRMT R71, R71, 0x7773, RZ ;  /* 0x0000777347477816 */ /* 0x000fe200000000ff */
[----:B------:R-:W3:Y:S04]  /*65e10*/  LDL.LU.64 R28, [R1+0x1420] ;  /* 0x00142000011c7983 */ /* 0x000ee80000300a00 */
[----:B------:R0:W-:Y:S04]  /*65e20*/  @P2 STG.E.U8 desc[UR44][R224.64], R7 ;  /* 0x00000007e0002986 */ /* 0x0001e8000c10112c */
[----:B------:R1:W-:Y:S01]  /*65e30*/  @P5 STG.E.U8 desc[UR44][R226.64], R71 ;  /* 0x00000047e2005986 */ /* 0x0003e2000c10112c */
[----:B0-----:R-:W-:-:S03]  /*65e40*/  PRMT R7, R75, 0x7770, RZ ;  /* 0x000077704b077816 */ /* 0x001fc600000000ff */
[----:B------:R-:W4:Y:S04]  /*65e50*/  LDL.LU.64 R224, [R1+0x1418] ;  /* 0x0014180001e07983 */ /* 0x000f280000300a00 */
[----:B-1----:R-:W4:Y:S04]  /*65e60*/  LDL.LU.64 R226, [R1+0x1408] ;  /* 0x0014080001e27983 */ /* 0x002f280000300a00 */
        /* <DEDUP_REMOVED lines=8> */
[----:B------:R-:W-:Y:S01]  /*65ef0*/  LOP3.LUT P6, RZ, R236, 0x8000, RZ, 0xc0, !PT ;  /* 0x00008000ecff7812 */ /* 0x000fe200078cc0ff */
[----:B--2---:R0:W-:Y:S02]  /*65f00*/  @P3 STG.E.U8 desc[UR44][R228.64], R7 ;  /* 0x00000007e4003986 */ /* 0x0041e4000c10112c */
[----:B0-----:R-:W-:-:S05]  /*65f10*/  PRMT R7, R75, 0x7771, RZ ;  /* 0x000077714b077816 */ /* 0x001fca00000000ff */
[----:B------:R0:W-:Y:S04]  /*65f20*/  @P0 STG.E.U8 desc[UR44][R76.64], R7 ;  /* 0x000000074c000986 */ /* 0x0001e8000c10112c */
[----:B0-----:R-:W2:Y:S01]  /*65f30*/  LDL.LU.64 R76, [R1+0x2330] ;  /* 0x00233000014c7983 */ /* 0x001ea20000300a00 */
[----:B------:R-:W-:Y:S02]  /*65f40*/  LOP3.LUT R11, R11, 0xffffbfff, RZ, 0xc0, !PT ;  /* 0xffffbfff0b0b7812 */ /* 0x000fe400078ec0ff */
[C---:B------:R-:W-:Y:S02]  /*65f50*/  LOP3.LUT P2, RZ, R236.reuse, 0x80, RZ, 0xc0, !PT ;  /* 0x00000080ecff7812 */ /* 0x040fe4000784c0ff */
[----:B------:R-:W-:Y:S02]  /*65f60*/  LOP3.LUT P5, RZ, R236, 0x100, RZ, 0xc0, !PT ;  /* 0x00000100ecff7812 */ /* 0x000fe400078ac0ff */
[----:B------:R-:W-:-:S02]  /*65f70*/  PRMT R7, R75, 0x7772, RZ ;  /* 0x000077724b077816 */ /* 0x000fc400000000ff */
[----:B------:R-:W-:Y:S02]  /*65f80*/  @P6 LOP3.LUT R11, R11, 0x4000, RZ, 0xfc, !PT ;  /* 0x000040000b0b6812 */ /* 0x000fe400078efcff */
[----:B------:R-:W-:Y:S01]  /*65f90*/  LOP3.LUT P6, RZ, R236, 0x4000, RZ, 0xc0, !PT ;  /* 0x00004000ecff7812 */ /* 0x000fe200078cc0ff */
[----:B------:R-:W2:Y:S01]  /*65fa0*/  LDL.LU.64 R56, [R1+0x13e8] ;  /* 0x0013e80001387983 */ /* 0x000ea20000300a00 */
[----:B------:R-:W-:Y:S02]  /*65fb0*/  PRMT R75, R75, 0x7773, RZ ;  /* 0x000077734b4b7816 */ /* 0x000fe400000000ff */
[----:B------:R-:W-:Y:S01]  /*65fc0*/  LOP3.LUT R11, R11, 0xffff7fff, RZ, 0xc0, !PT ;  /* 0xffff7fff0b0b7812 */ /* 0x000fe200078ec0ff */
[----:B------:R-:W2:Y:S04]  /*65fd0*/  LDL.LU.64 R42, [R1+0x13e0] ;  /* 0x0013e000012a7983 */ /* 0x000ea80000300a00 */
[----:B------:R-:W2:Y:S04]  /*65fe0*/  LDL.LU.64 R38, [R1+0x13d8] ;  /* 0x0013d80001267983 */ /* 0x000ea80000300a00 */
[----:B------:R-:W2:Y:S04]  /*65ff0*/  LDL.LU.64 R40, [R1+0x13d0] ;  /* 0x0013d00001287983 */ /* 0x000ea80000300a00 */
[----:B------:R-:W2:Y:S04]  /*66000*/  LDL.LU.64 R36, [R1+0x13c8] ;  /* 0x0013c80001247983 */ /* 0x000ea80000300a00 */
[----:B------:R-:W2:Y:S01]  /*66010*/  LDL.LU.64 R30, [R1+0x13c0] ;  /* 0x0013c000011e7983 */ /* 0x000ea20000300a00 */
        /* <DEDUP_REMOVED lines=12> */
[----:B---3--:R2:W-:Y:S10]  /*660e0*/  @P2 STG.E.U8 desc[UR44][R28.64], R7 ;  /* 0x000000071c002986 */ /* 0x0085f4000c10112c */
[----:B------:R-:W-:-:S02]  /*660f0*/  @P6 LOP3.LUT R11, R11, 0x80000, RZ, 0xfc, !PT ;  /* 0x000800000b0b6812 */ /* 0x000fc400078efcff */
[----:B------:R-:W-:Y:S01]  /*66100*/  LOP3.LUT P6, RZ, R236, 0x200, RZ, 0xc0, !PT ;  /* 0x00000200ecff7812 */ /* 0x000fe200078cc0ff */
[----:B----4-:R-:W-:Y:S01]  /*66110*/  @P5 STG.E.U8 desc[UR44][R224.64], R75 ;  /* 0x0000004be0005986 */ /* 0x010fe2000c10112c */
[----:B--2---:R-:W-:-:S11]  /*66120*/  PRMT R7, R76, 0x7770, RZ ;  /* 0x000077704c077816 */ /* 0x004fd600000000ff */
[----:B------:R0:W-:Y:S04]  /*66130*/  @P6 STG.E.U8 desc[UR44][R80.64], R7 ;  /* 0x0000000750006986 */ /* 0x0001e8000c10112c */
[----:B0-----:R-:W2:Y:S01]  /*66140*/  LDL.LU.64 R80, [R1+0x2328] ;  /* 0x0023280001507983 */ /* 0x001ea20000300a00 */
[----:B------:R-:W-:-:S03]  /*66150*/  LOP3.LUT P6, RZ, R11, 0x80000, RZ, 0xc0, !PT ;  /* 0x000800000bff7812 */ /* 0x000fc600078cc0ff */
[----:B------:R-:W3:Y:S04]  /*66160*/  LDL.LU.64 R228, [R1+0x13b8] ;  /* 0x0013b80001e47983 */ /* 0x000ee80000300a00 */
[----:B------:R-:W4:Y:S04]  /*66170*/  LDL.LU.64 R28, [R1+0x13b0] ;  /* 0x0013b000011c7983 */ /* 0x000f280000300a00 */
[----:B------:R-:W4:Y:S01]  /*66180*/  LDL.LU.64 R224, [R1+0x13a8] ;  /* 0x0013a80001e07983 */ /* 0x000f220000300a00 */
[----:B------:R-:W-:-:S05]  /*66190*/  PRMT R7, R76, 0x7771, RZ ;  /* 0x000077714c077816 */ /* 0x000fca00000000ff */
[----:B------:R0:W-:Y:S04]  /*661a0*/  @P6 STG.E.U8 desc[UR44][R226.64], R7 ;  /* 0x00000007e2006986 */ /* 0x0001e8000c10112c */
[----:B0-----:R-:W4:Y:S01]  /*661b0*/  LDL.LU.64 R226, [R1+0x13a0] ;  /* 0x0013a00001e27983 */ /* 0x001f220000300a00 */
[----:B------:R-:W-:Y:S02]  /*661c0*/  LOP3.LUT P6, RZ, R11, 0x40000, RZ, 0xc0, !PT ;  /* 0x000400000bff7812 */ /* 0x000fe400078cc0ff */
[C---:B------:R-:W-:Y:S02]  /*661d0*/  PRMT R7, R76.reuse, 0x7772, RZ ;  /* 0x000077724c077816 */ /* 0x040fe400000000ff */
        /* <DEDUP_REMOVED lines=24> */
[----:B------:R0:W-:Y:S02]  /*66360*/  @P6 STG.E.U8 desc[UR44][R36.64], R7 ;  /* 0x0000000724006986 */ /* 0x0001e4000c10112c */
[----:B0-----:R-:W-:-:S05]  /*66370*/  PRMT R7, R77, 0x7771, RZ ;  /* 0x000077714d077816 */ /* 0x001fca00000000ff */
[----:B------:R0:W-:Y:S02]  /*66380*/  @P1 STG.E.U8 desc[UR44][R30.64], R7 ;  /* 0x000000071e001986 */ /* 0x0001e4000c10112c */
[C---:B0-----:R-:W-:Y:S02]  /*66390*/  PRMT R7, R77.reuse, 0x7772, RZ ;  /* 0x000077724d077816 */ /* 0x041fe400000000ff */
[----:B------:R-:W-:-:S03]  /*663a0*/  PRMT R77, R77, 0x7773, RZ ;  /* 0x000077734d4d7816 */ /* 0x000fc600000000ff */
[----:B---3--:R0:W-:Y:S04]  /*663b0*/  @P4 STG.E.U8 desc[UR44][R228.64], R7 ;  /* 0x00000007e4004986 */ /* 0x0081e8000c10112c */
[----:B----4-:R-:W-:Y:S01]  /*663c0*/  @P3 STG.E.U8 desc[UR44][R28.64], R77 ;  /* 0x0000004d1c003986 */ /* 0x010fe2000c10112c */
        /* <DEDUP_REMOVED lines=10> */
[C---:B------:R-:W-:Y:S02]  /*66470*/  LOP3.LUT P0, RZ, R236.reuse, 0x2000000, RZ, 0xc0, !PT ;  /* 0x02000000ecff7812 */ /* 0x040fe4000780c0ff */
[----:B------:R-:W-:Y:S02]  /*66480*/  LOP3.LUT P2, RZ, R236, 0x4000000, RZ, 0xc0, !PT ;  /* 0x04000000ecff7812 */ /* 0x000fe4000784c0ff */
[----:B------:R-:W-:Y:S01]  /*66490*/  PRMT R81, R81, 0x7773, RZ ;  /* 0x0000777351517816 */ /* 0x000fe200000000ff */
        /* <DEDUP_REMOVED lines=19> */
[C---:B--2---:R-:W-:Y:S01]  /*665d0*/  PRMT R7, R78.reuse, 0x7770, RZ ;  /* 0x000077704e077816 */ /* 0x044fe200000000ff */
[----:B---3--:R-:W-:Y:S04]  /*665e0*/  @P3 STG.E.U8 desc[UR44][R30.64], R81 ;  /* 0x000000511e003986 */ /* 0x008fe8000c10112c */
[----:B----4-:R0:W-:Y:S02]  /*665f0*/  @P0 STG.E.U8 desc[UR44][R228.64], R7 ;  /* 0x00000007e4000986 */ /* 0x0101e4000c10112c */
[----:B0-----:R-:W-:-:S05]  /*66600*/  PRMT R7, R78, 0x7771, RZ ;  /* 0x000077714e077816 */ /* 0x001fca00000000ff */
[----:B------:R0:W-:Y:S04]  /*66610*/  @P2 STG.E.U8 desc[UR44][R82.64], R7 ;  /* 0x0000000752002986 */ /* 0x0001e8000c10112c */
[----:B0-----:R-:W2:Y:S01]  /*66620*/  LDL.LU.64 R82, [R1+0x2318] ;  /* 0x0023180001527983 */ /* 0x001ea20000300a00 */
[----:B------:R-:W-:Y:S02]  /*66630*/  @P6 LOP3.LUT R11, R11, 0x80, RZ, 0xfc, !PT ;  /* 0x000000800b0b6812 */ /* 0x000fe400078efcff */
[----:B------:R-:W-:Y:S02]  /*66640*/  LOP3.LUT P6, RZ, R237, 0x1, RZ, 0xc0, !PT ;  /* 0x00000001edff7812 */ /* 0x000fe400078cc0ff */
[----:B------:R-:W-:Y:S02]  /*66650*/  LOP3.LUT P5, RZ, R236, 0x8000000, RZ, 0xc0, !PT ;  /* 0x08000000ecff7812 */ /* 0x000fe400078ac0ff */
[----:B------:R-:W-:-:S02]  /*66660*/  PRMT R7, R78, 0x7772, RZ ;  /* 0x000077724e077816 */ /* 0x000fc400000000ff */
[----:B------:R-:W-:Y:S01]  /*66670*/  LOP3.LUT R11, R11, 0xfffffeff, RZ, 0xc0, !PT ;  /* 0xfffffeff0b0b7812 */ /* 0x000fe200078ec0ff */
[----:B------:R-:W3:Y:S01]  /*66680*/  LDL.LU.64 R36, [R1+0x1320] ;  /* 0x0013200001247983 */ /* 0x000ee20000300a00 */
[----:B------:R-:W-:-:S03]  /*66690*/  PRMT R78, R78, 0x7773, RZ ;  /* 0x000077734e4e7816 */ /* 0x000fc600000000ff */
[----:B------:R-:W4:Y:S04]  /*666a0*/  LDL.LU.64 R30, [R1+0x1318] ;  /* 0x00131800011e7983 */ /* 0x000f280000300a00 */
[----:B------:R-:W4:Y:S01]  /*666b0*/  LDL.LU.64 R228, [R1+0x1310] ;  /* 0x0013100001e47983 */ /* 0x000f220000300a00 */
        /* <DEDUP_REMOVED lines=11> */
[----:B------:R0:W-:-:S12]  /*66770*/  @P5 STG.E.U8 desc[UR44][R28.64], R7 ;  /* 0x000000071c005986 */ /* 0x0001d8000c10112c */
[----:B------:R1:W-:Y:S01]  /*66780*/  @P6 STG.E.U8 desc[UR44][R224.64], R78 ;  /* 0x0000004ee0006986 */ /* 0x0003e2000c10112c */
[----:B------:R-:W-:-:S03]  /*66790*/  LOP3.LUT P6, RZ, R11, 0x800, RZ, 0xc0, !PT ;  /* 0x000008000bff7812 */ /* 0x000fc600078cc0ff */
[----:B0-----:R-:W4:Y:S04]  /*667a0*/  LDL.LU.64 R28, [R1+0x1308] ;  /* 0x00130800011c7983 */ /* 0x001f280000300a00 */
[----:B-1----:R-:W4:Y:S01]  /*667b0*/  LDL.LU.64 R224, [R1+0x1300] ;  /* 0x0013000001e07983 */ /* 0x002f220000300a00 */
[----:B--2---:R-:W-:-:S05]  /*667c0*/  PRMT R7, R82, 0x7770, RZ ;  /* 0x0000777052077816 */ /* 0x004fca00000000ff */
[----:B------:R0:W-:Y:S01]  /*667d0*/  @P6 STG.E.U8 desc[UR44][R226.64], R7 ;  /* 0x00000007e2006986 */ /* 0x0001e2000c10112c */
[C---:B------:R-:W-:Y:S02]  /*667e0*/  LOP3.LUT P6, RZ, R11.reuse, 0x400, RZ, 0xc0, !PT ;  /* 0x000004000bff7812 */ /* 0x040fe400078cc0ff */
[----:B0-----:R-:W-:Y:S01]  /*667f0*/  PRMT R7, R82, 0x7771, RZ ;  /* 0x0000777152077816 */ /* 0x001fe200000000ff */
[----:B------:R-:W2:Y:S10]  /*66800*/  LDL.LU.64 R226, [R1+0x12f8] ;  /* 0x0012f80001e27983 */ /* 0x000eb40000300a00 */
[----:B------:R0:W-:Y:S01]  /*66810*/  @P6 STG.E.U8 desc[UR44][R60.64], R7 ;  /* 0x000000073c006986 */ /* 0x0001e2000c10112c */
[----:B------:R-:W-:-:S02]  /*66820*/  LOP3.LUT P6, RZ, R11, 0x200, RZ, 0xc0, !PT ;  /* 0x000002000bff7812 */ /* 0x000fc400078cc0ff */
        /* <DEDUP_REMOVED lines=13> */
[----:B------:R0:W-:Y:S04]  /*66900*/  @P6 STG.E.U8 desc[UR44][R84.64], R7 ;  /* 0x0000000754006986 */ /* 0x0001e8000c10112c */
[----:B0-----:R-:W2:Y:S01]  /*66910*/  LDL.LU.64 R84, [R1+0x2310] ;  /* 0x0023100001547983 */ /* 0x001ea20000300a00 */
[----:B------:R-:W-:Y:S02]  /*66920*/  LOP3.LUT P6, RZ, R11, 0x10, RZ, 0xc0, !PT ;  /* 0x000000100bff7812 */ /* 0x000fe400078cc0ff */
[C---:B------:R-:W-:Y:S02]  /*66930*/  LOP3.LUT P1, RZ, R237.reuse, 0x20, RZ, 0xc0, !PT ;  /* 0x00000020edff7812 */ /* 0x040fe4000782c0ff */
[----:B------:R-:W-:Y:S02]  /*66940*/  LOP3.LUT P4, RZ, R237, 0x40, RZ, 0xc0, !PT ;  /* 0x00000040edff7812 */ /* 0x000fe4000788c0ff */
[----:B------:R-:W-:-:S02]  /*66950*/  PRMT R79, R79, 0x7773, RZ ;  /* 0x000077734f4f7816 */ /* 0x000fc400000000ff */
[----:B------:R-:W-:Y:S02]  /*66960*/  PRMT R7, R83, 0x7770, RZ ;  /* 0x0000777053077816 */ /* 0x000fe400000000ff */
[C---:B------:R-:W-:Y:S02]  /*66970*/  LOP3.LUT P3, RZ, R237.reuse, 0x80, RZ, 0xc0, !PT ;  /* 0x00000080edff7812 */ /* 0x040fe4000786c0ff */
[C---:B------:R-:W-:Y:S02]  /*66980*/  LOP3.LUT P0, RZ, R237.reuse, 0x100, RZ, 0xc0, !PT ;  /* 0x00000100edff7812 */ /* 0x040fe4000780c0ff */
[C---:B------:R-:W-:Y:S01]  /*66990*/  LOP3.LUT P2, RZ, R237.reuse, 0x200, RZ, 0xc0, !PT ;  /* 0x00000200edff7812 */ /* 0x040fe2000784c0ff */
[----:B---3--:R-:W-:Y:S04]  /*669a0*/  @P6 STG.E.U8 desc[UR44][R36.64], R79 ;  /* 0x0000004f24006986 */ /* 0x008fe8000c10112c */
[----:B----4-:R0:W-:Y:S01]  /*669b0*/  @P1 STG.E.U8 desc[UR44][R30.64], R7 ;  /* 0x000000071e001986 */ /* 0x0101e2000c10112c */
[----:B------:R-:W-:-:S02]  /*669c0*/  LOP3.LUT P5, RZ, R237, 0x400, RZ, 0xc0, !PT ;  /* 0x00000400edff7812 */ /* 0x000fc400078ac0ff */
[----:B0-----:R-:W-:-:S05]  /*669d0*/  PRMT R7, R83, 0x7771, RZ ;  /* 0x0000777153077816 */ /* 0x001fca00000000ff */
[----:B------:R0:W-:Y:S02]  /*669e0*/  @P4 STG.E.U8 desc[UR44][R228.64], R7 ;  /* 0x00000007e4004986 */ /* 0x0001e4000c10112c */
[C---:B0-----:R-:W-:Y:S02]  /*669f0*/  PRMT R7, R83.reuse, 0x7772, RZ ;  /* 0x0000777253077816 */ /* 0x041fe400000000ff */
[----:B------:R-:W-:-:S03]  /*66a00*/  PRMT R83, R83, 0x7773, RZ ;  /* 0x0000777353537816 */ /* 0x000fc600000000ff */
[----:B------:R2:W-:Y:S04]  /*66a10*/  @P3 STG.E.U8 desc[UR44][R28.64], R7 ;  /* 0x000000071c003986 */ /* 0x0005e8000c10112c */
[----:B------:R-:W-:Y:S01]  /*66a20*/  @P0 STG.E.U8 desc[UR44][R224.64], R83 ;  /* 0x00000053e0000986 */ /* 0x000fe2000c10112c */
[----:B--2---:R-:W-:-:S05]  /*66a30*/  PRMT R7, R84, 0x7770, RZ ;  /* 0x0000777054077816 */ /* 0x004fca00000000ff */
[----:B------:R0:W-:Y:S02]  /*66a40*/  @P2 STG.E.U8 desc[UR44][R226.64], R7 ;  /* 0x00000007e2002986 */ /* 0x0001e4000c10112c */
[----:B0-----:R-:W-:-:S05]  /*66a50*/  PRMT R7, R84, 0x7771, RZ ;  /* 0x0000777154077816 */ /* 0x001fca00000000ff */
[----:B------:R0:W-:Y:S04]  /*66a60*/  @P5 STG.E.U8 desc[UR44][R88.64], R7 ;  /* 0x0000000758005986 */ /* 0x0001e8000c10112c */
[----:B0-----:R-:W2:Y:S04]  /*66a70*/  LDL.LU.64 R88, [R1+0x2308] ;  /* 0x0023080001587983 */ /* 0x001ea80000300a00 */
        /* <DEDUP_REMOVED lines=8> */
[----:B------:R-:W2:Y:S01]  /*66b00*/  LDL.LU.64 R38, [R1+0x12a0] ;  /* 0x0012a00001267983 */ /* 0x000ea20000300a00 */
[----:B------:R-:W-:-:S02]  /*66b10*/  LOP3.LUT P6, RZ, R237, 0x800000, RZ, 0xc0, !PT ;  /* 0x00800000edff7812 */ /* 0x000fc400078cc0ff */
[----:B------:R-:W-:Y:S02]  /*66b20*/  LOP3.LUT R12, R12, 0xefffffff, RZ, 0xc0, !PT ;  /* 0xefffffff0c0c7812 */ /* 0x000fe400078ec0ff */
[----:B------:R-:W-:Y:S01]  /*66b30*/  LOP3.LUT P3, RZ, R237, 0x800, RZ, 0xc0, !PT ;  /* 0x00000800edff7812 */ /* 0x000fe2000786c0ff */
[----:B------:R-:W2:Y:S08]  /*66b40*/  LDL.LU.64 R40, [R1+0x1290] ;  /* 0x0012900001287983 */ /* 0x000eb00000300a00 */
[----:B------:R-:W-:-:S02]  /*66b50*/  @P6 LOP3.LUT R12, R12, 0x10000000, RZ, 0xfc, !PT ;  /* 0x100000000c0c6812 */ /* 0x000fc400078efcff */
[----:B------:R-:W-:Y:S02]  /*66b60*/  LOP3.LUT P6, RZ, R237, 0x400000, RZ, 0xc0, !PT ;  /* 0x00400000edff7812 */ /* 0x000fe400078cc0ff */
[----:B------:R-:W-:-:S11]  /*66b70*/  LOP3.LUT R12, R12, 0xdfffffff, RZ, 0xc0, !PT ;  /* 0xdfffffff0c0c7812 */ /* 0x000fd600078ec0ff */
[----:B------:R-:W-:Y:S02]  /*66b80*/  @P6 LOP3.LUT R12, R12, 0x20000000, RZ, 0xfc, !PT ;  /* 0x200000000c0c6812 */ /* 0x000fe400078efcff */
[C---:B------:R-:W-:Y:S02]  /*66b90*/  LOP3.LUT P6, RZ, R237.reuse, 0x200000, RZ, 0xc0, !PT ;  /* 0x00200000edff7812 */ /* 0x040fe400078cc0ff */
[----:B------:R-:W-:Y:S02]  /*66ba0*/  LOP3.LUT R12, R12, 0xbfffffff, RZ, 0xc0, !PT ;  /* 0xbfffffff0c0c7812 */ /* 0x000fe400078ec0ff */
[----:B------:R-:W-:Y:S02]  /*66bb0*/  PRMT R7, R84, 0x7772, RZ ;  /* 0x0000777254077816 */ /* 0x000fe400000000ff */
[----:B------:R-:W-:-:S07]  /*66bc0*/  LOP3.LUT P0, RZ, R237, 0x1000, RZ, 0xc0, !PT ;  /* 0x00001000edff7812 */ /* 0x000fce000780c0ff */
[----:B------:R-:W-:Y:S02]  /*66bd0*/  @P6 LOP3.LUT R12, R12, 0x40000000, RZ, 0xfc, !PT ;  /* 0x400000000c0c6812 */ /* 0x000fe400078efcff */
[----:B------:R-:W-:Y:S02]  /*66be0*/  LOP3.LUT P6, RZ, R237, 0x100000, RZ, 0xc0, !PT ;  /* 0x00100000edff7812 */ /* 0x000fe400078cc0ff */
[----:B------:R-:W-:Y:S02]  /*66bf0*/  LOP3.LUT R12, R12, 0x7fffffff, RZ, 0xc0, !PT ;  /* 0x7fffffff0c0c7812 */ /* 0x000fe400078ec0ff */
[----:B------:R-:W-:-:S09]  /*66c00*/  PRMT R84, R84, 0x7773, RZ ;  /* 0x0000777354547816 */ /* 0x000fd200000000ff */
        /* <DEDUP_REMOVED lines=11> */
[C---:B------:R-:W-:Y:S02]  /*66cc0*/  LOP3.LUT P6, RZ, R237.reuse, 0x10000, RZ, 0xc0, !PT ;  /* 0x00010000edff7812 */ /* 0x040fe400078cc0ff */
[----:B------:R-:W-:Y:S02]  /*66cd0*/  LOP3.LUT P5, RZ, R237, 0x4000, RZ, 0xc0, !PT ;  /* 0x00004000edff7812 */ /* 0x000fe400078ac0ff */
[----:B------:R-:W-:-:S09]  /*66ce0*/  LOP3.LUT R11, R11, 0xfffffff7, RZ, 0xc0, !PT ;  /* 0xfffffff70b0b7812 */ /* 0x000fd200078ec0ff */
[----:B------:R-:W-:Y:S02]  /*66cf0*/  @P6 LOP3.LUT R11, R11, 0x8, RZ, 0xfc, !PT ;  /* 0x000000080b0b6812 */ /* 0x000fe400078efcff */
[----:B------:R-:W-:Y:S01]  /*66d00*/  LOP3.LUT P6, RZ, R237, 0x8000, RZ, 0xc0, !PT ;  /* 0x00008000edff7812 */ /* 0x000fe200078cc0ff */
[----:B---3--:R0:W-:Y:S04]  /*66d10*/  @P3 STG.E.U8 desc[UR44][R36.64], R7 ;  /* 0x0000000724003986 */ /* 0x0081e8000c10112c */
[----:B0-----:R-:W3:Y:S04]  /*66d20*/  LDL.LU.64 R36, [R1+0x1288] ;  /* 0x0012880001247983 */ /* 0x001ee80000300a00 */
[----:B----4-:R0:W-:Y:S04]  /*66d30*/  @P0 STG.E.U8 desc[UR44][R30.64], R84 ;  /* 0x000000541e000986 */ /* 0x0101e8000c10112c */
[----:B0-----:R-:W4:Y:S01]  /*66d40*/  LDL.LU.64 R30, [R1+0x1280] ;  /* 0x00128000011e7983 */ /* 0x001f220000300a00 */
[----:B--2---:R-:W-:-:S05]  /*66d50*/  PRMT R7, R88, 0x7770, RZ ;  /* 0x0000777058077816 */ /* 0x004fca00000000ff */
[----:B------:R0:W-:Y:S02]  /*66d60*/  @P2 STG.E.U8 desc[UR44][R228.64], R7 ;  /* 0x00000007e4002986 */ /* 0x0001e4000c10112c */
[C---:B0-----:R-:W-:Y:S02]  /*66d70*/  PRMT R7, R88.reuse, 0x7771, RZ ;  /* 0x0000777158077816 */ /* 0x041fe400000000ff */
[----:B------:R-:W2:Y:S04]  /*66d80*/  LDL.LU.64 R228, [R1+0x1270] ;  /* 0x0012700001e47983 */ /* 0x000ea80000300a00 */
[----:B------:R0:W-:Y:S02]  /*66d90*/  @P5 STG.E.U8 desc[UR44][R28.64], R7 ;  /* 0x000000071c005986 */ /* 0x0001e4000c10112c */
[----:B0-----:R-:W-:-:S02]  /*66da0*/  PRMT R7, R88, 0x7772, RZ ;  /* 0x0000777258077816 */ /* 0x001fc400000000ff */
[----:B------:R-:W2:Y:S04]  /*66db0*/  LDL.LU.64 R28, [R1+0x1268] ;  /* 0x00126800011c7983 */ /* 0x000ea80000300a00 */
[----:B------:R0:W-:Y:S01]  /*66dc0*/  @P6 STG.E.U8 desc[UR44][R224.64], R7 ;  /* 0x00000007e0006986 */ /* 0x0001e2000c10112c */
[----:B------:R-:W-:Y:S02]  /*66dd0*/  LOP3.LUT P6, RZ, R11, 0x8, RZ, 0xc0, !PT ;  /* 0x000000080bff7812 */ /* 0x000fe400078cc0ff */
[----:B------:R-:W-:Y:S02]  /*66de0*/  PRMT R88, R88, 0x7773, RZ ;  /* 0x0000777358587816 */ /* 0x000fe400000000ff */
[----:B0-----:R-:W-:Y:S01]  /*66df0*/  PRMT R7, R85, 0x7770, RZ ;  /* 0x0000777055077816 */ /* 0x001fe200000000ff */
[----:B------:R-:W2:Y:S08]  /*66e00*/  LDL.LU.64 R224, [R1+0x1260] ;  /* 0x0012600001e07983 */ /* 0x000eb00000300a00 */
[----:B------:R-:W-:Y:S01]  /*66e10*/  @P6 STG.E.U8 desc[UR44][R56.64], R88 ;  /* 0x0000005838006986 */ /* 0x000fe2000c10112c */
[----:B------:R-:W-:-:S13]  /*66e20*/  LOP3.LUT P6, RZ, R11, 0x4, RZ, 0xc0, !PT ;  /* 0x000000040bff7812 */ /* 0x000fda00078cc0ff */
[----:B------:R0:W-:Y:S01]  /*66e30*/  @P6 STG.E.U8 desc[UR44][R226.64], R7 ;  /* 0x00000007e2006986 */ /* 0x0001e2000c10112c */
[----:B------:R-:W-:Y:S02]  /*66e40*/  LOP3.LUT P6, RZ, R11, 0x2, RZ, 0xc0, !PT ;  /* 0x000000020bff7812 */ /* 0x000fe400078cc0ff */
[----:B0-----:R-:W-:Y:S01]  /*66e50*/  PRMT R7, R85, 0x7771, RZ ;  /* 0x0000777155077816 */ /* 0x001fe200000000ff */
[----:B------:R-:W2:Y:S10]  /*66e60*/  LDL.LU.64 R226, [R1+0x1250] ;  /* 0x0012500001e27983 */ /* 0x000eb40000300a00 */
[----:B------:R0:W-:Y:S01]  /*66e70*/  @P6 STG.E.U8 desc[UR44][R42.64], R7 ;  /* 0x000000072a006986 */ /* 0x0001e2000c10112c */
[----:B------:R-:W-:-:S02]  /*66e80*/  LOP3.LUT P6, RZ, R11, 0x1, RZ, 0xc0, !PT ;  /* 0x000000010bff7812 */ /* 0x000fc400078cc0ff */
[----:B0-----:R-:W-:-:S11]  /*66e90*/  PRMT R7, R85, 0x7772, RZ ;  /* 0x0000777255077816 */ /* 0x001fd600000000ff */
[----:B------:R-:W-:Y:S01]  /*66ea0*/  @P6 STG.E.U8 desc[UR44][R38.64], R7 ;  /* 0x0000000726006986 */ /* 0x000fe2000c10112c */
[----:B------:R-:W-:Y:S02]  /*66eb0*/  LOP3.LUT P6, RZ, R12, 0x80000000, RZ, 0xc0, !PT ;  /* 0x800000000cff7812 */ /* 0x000fe400078cc0ff */
[----:B------:R-:W-:-:S11]  /*66ec0*/  PRMT R85, R85, 0x7773, RZ ;  /* 0x0000777355557816 */ /* 0x000fd600000000ff */
[----:B------:R0:W-:Y:S04]  /*66ed0*/  @P6 STG.E.U8 desc[UR44][R86.64], R85 ;  /* 0x0000005556006986 */ /* 0x0001e8000c10112c */
[----:B0-----:R-:W2:Y:S01]  /*66ee0*/  LDL.LU.64 R86, [R1+0x2300] ;  /* 0x0023000001567983 */ /* 0x001ea20000300a00 */
[----:B------:R-:W-:Y:S02]  /*66ef0*/  LOP3.LUT P6, RZ, R12, 0x40000000, RZ, 0xc0, !PT ;  /* 0x400000000cff7812 */ /* 0x000fe400078cc0ff */
[----:B------:R-:W-:-:S11]  /*66f00*/  PRMT R7, R89, 0x7770, RZ ;  /* 0x0000777059077816 */ /* 0x000fd600000000ff */
[----:B------:R0:W-:Y:S01]  /*66f10*/  @P6 STG.E.U8 desc[UR44][R40.64], R7 ;  /* 0x0000000728006986 */ /* 0x0001e2000c10112c */
[----:B------:R-:W-:Y:S02]  /*66f20*/  LOP3.LUT P6, RZ, R12, 0x20000000, RZ, 0xc0, !PT ;  /* 0x200000000cff7812 */ /* 0x000fe400078cc0ff */
[----:B------:R-:W-:Y:S02]  /*66f30*/  LOP3.LUT P1, RZ, R237, 0x1000000, RZ, 0xc0, !PT ;  /* 0x01000000edff7812 */ /* 0x000fe4000782c0ff */
[----:B0-----:R-:W-:-:S09]  /*66f40*/  PRMT R7, R89, 0x7771, RZ ;  /* 0x0000777159077816 */ /* 0x001fd200000000ff */
[----:B---3--:R0:W-:Y:S01]  /*66f50*/  @P6 STG.E.U8 desc[UR44][R36.64], R7 ;  /* 0x0000000724006986 */ /* 0x0081e2000c10112c */
[----:B------:R-:W-:Y:S02]  /*66f60*/  LOP3.LUT P6, RZ, R12, 0x10000000, RZ, 0xc0, !PT ;  /* 0x100000000cff7812 */ /* 0x000fe400078cc0ff */
[C---:B0-----:R-:W-:Y:S02]  /*66f70*/  PRMT R7, R89.reuse, 0x7772, RZ ;  /* 0x0000777259077816 */ /* 0x041fe400000000ff */
[----:B------:R-:W-:-:S09]  /*66f80*/  PRMT R89, R89, 0x7773, RZ ;  /* 0x0000777359597816 */ /* 0x000fd200000000ff */
[----:B----4-:R-:W-:Y:S04]  /*66f90*/  @P6 STG.E.U8 desc[UR44][R30.64], R7 ;  /* 0x000000071e006986 */ /* 0x010fe8000c10112c */
[----:B------:R0:W-:Y:S04]  /*66fa0*/  @P1 STG.E.U8 desc[UR44][R90.64], R89 ;  /* 0x000000595a001986 */ /* 0x0001e8000c10112c */
[----:B0-----:R-:W3:Y:S01]  /*66fb0*/  LDL.LU.64 R90, [R1+0x22f8] ;  /* 0x0022f800015a7983 */ /* 0x001ee20000300a00 */
[C---:B------:R-:W-:Y:S02]  /*66fc0*/  LOP3.LUT P4, RZ, R237.reuse, 0x2000000, RZ, 0xc0, !PT ;  /* 0x02000000edff7812 */ /* 0x040fe4000788c0ff */
[----:B------:R-:W-:-:S02]  /*66fd0*/  LOP3.LUT P3, RZ, R237, 0x4000000, RZ, 0xc0, !PT ;  /* 0x04000000edff7812 */ /* 0x000fc4000786c0ff */
        /* <DEDUP_REMOVED lines=9> */
[----:B------:R0:W-:Y:S04]  /*67070*/  @P2 STG.E.U8 desc[UR44][R238.64], R86 ;  /* 0x00000056ee002986 */ /* 0x0001e8000c10112c */
[----:B0-----:R-:W2:Y:S04]  /*67080*/  LDL.LU.64 R238, [R1+0x22f0] ;  /* 0x0022f00001ee7983 */ /* 0x001ea80000300a00 */
[----:B------:R-:W4:Y:S04]  /*67090*/  LDL.LU.64 R40, [R1+0x1248] ;  /* 0x0012480001287983 */ /* 0x000f280000300a00 */
[----:B------:R-:W4:Y:S04]  /*670a0*/  LDL.LU.64 R36, [R1+0x1240] ;  /* 0x0012400001247983 */ /* 0x000f280000300a00 */
[----:B------:R-:W4:Y:S04]  /*670b0*/  LDL.LU.64 R30, [R1+0x1230] ;  /* 0x00123000011e7983 */ /* 0x000f280000300a00 */
[----:B------:R-:W4:Y:S04]  /*670c0*/  LDL.LU.64 R228, [R1+0x1228] ;  /* 0x0012280001e47983 */ /* 0x000f280000300a00 */
[----:B------:R-:W4:Y:S01]  /*670d0*/  LDL.LU.64 R28, [R1+0x1220] ;  /* 0x00122000011c7983 */ /* 0x000f220000300a00 */
[----:B------:R-:W-:-:S03]  /*670e0*/  LOP3.LUT P5, RZ, R237, 0x20000000, RZ, 0xc0, !PT ;  /* 0x20000000edff7812 */ /* 0x000fc600078ac0ff */
[----:B------:R-:W4:Y:S01]  /*670f0*/  LDL.LU.64 R224, [R1+0x1218] ;  /* 0x0012180001e07983 */ /* 0x000f220000300a00 */
[----:B---3--:R-:W-:-:S09]  /*67100*/  PRMT R7, R90, 0x7770, RZ ;  /* 0x000077705a077816 */ /* 0x008fd200000000ff */
[----:B------:R0:W-:Y:S04]  /*67110*/  @P5 STG.E.U8 desc[UR44][R226.64], R7 ;  /* 0x00000007e2005986 */ /* 0x0001e8000c10112c */
[----:B0-----:R-:W3:Y:S04]  /*67120*/  LDL.LU.64 R226, [R1+0x1210] ;  /* 0x0012100001e27983 */ /* 0x001ee80000300a00 */
[----:B------:R-:W3:Y:S04]  /*67130*/  LDL.LU.64 R56, [R1+0x1200] ;  /* 0x0012000001387983 */ /* 0x000ee80000300a00 */
[----:B------:R-:W3:Y:S01]  /*67140*/  LDL.LU.64 R42, [R1+0x11f8] ;  /* 0x0011f800012a7983 */ /* 0x000ee20000300a00 */
[----:B------:R-:W-:-:S02]  /*67150*/  LOP3.LUT R12, R12, 0xffefffff, RZ, 0xc0, !PT ;  /* 0xffefffff0c0c7812 */ /* 0x000fc400078ec0ff */
[C---:B------:R-:W-:Y:S02]  /*67160*/  LOP3.LUT P3, RZ, R237.reuse, 0x40000000, RZ, 0xc0, !PT ;  /* 0x40000000edff7812 */ /* 0x040fe4000786c0ff */
[----:B------:R-:W-:Y:S02]  /*67170*/  LOP3.LUT P0, RZ, R237, 0x80000000, RZ, 0xc0, !PT ;  /* 0x80000000edff7812 */ /* 0x000fe4000780c0ff */
[----:B------:R-:W-:Y:S01]  /*67180*/  PRMT R7, R90, 0x7771, RZ ;  /* 0x000077715a077816 */ /* 0x000fe200000000ff */
[----:B------:R-:W3:Y:S01]  /*67190*/  LDL.LU.64 R38, [R1+0x11e0] ;  /* 0x0011e00001267983 */ /* 0x000ee20000300a00 */
        /* <DEDUP_REMOVED lines=22> */
[----:B------:R-:W-:Y:S01]  /*67300*/  LOP3.LUT P5, RZ, R238, 0x2, RZ, 0xc0, !PT ;  /* 0x00000002eeff7812 */ /* 0x000fe200078ac0ff */
[----:B----4-:R0:W-:Y:S01]  /*67310*/  @P3 STG.E.U8 desc[UR44][R40.64], R7 ;  /* 0x0000000728003986 */ /* 0x0101e2000c10112c */
[----:B------:R-:W-:Y:S02]  /*67320*/  LOP3.LUT R12, R12, 0xf7ffffff, RZ, 0xc0, !PT ;  /* 0xf7ffffff0c0c7812 */ /* 0x000fe400078ec0ff */
[----:B0-----:R-:W-:-:S07]  /*67330*/  PRMT R7, R90, 0x7772, RZ ;  /* 0x000077725a077816 */ /* 0x001fce00000000ff */
[----:B------:R-:W-:Y:S02]  /*67340*/  @P6 LOP3.LUT R12, R12, 0x8000000, RZ, 0xfc, !PT ;  /* 0x080000000c0c6812 */ /* 0x000fe400078efcff */
[----:B------:R-:W-:Y:S02]  /*67350*/  LOP3.LUT P6, RZ, R238, 0x4, RZ, 0xc0, !PT ;  /* 0x00000004eeff7812 */ /* 0x000fe400078cc0ff */
[----:B------:R-:W-:Y:S01]  /*67360*/  PRMT R90, R90, 0x7773, RZ ;  /* 0x000077735a5a7816 */ /* 0x000fe200000000ff */
[----:B------:R-:W2:Y:S04]  /*67370*/  LDL.LU.64 R40, [R1+0x11d8] ;  /* 0x0011d80001287983 */ /* 0x000ea80000300a00 */
[----:B------:R0:W-:Y:S04]  /*67380*/  @P0 STG.E.U8 desc[UR44][R36.64], R7 ;  /* 0x0000000724000986 */ /* 0x0001e8000c10112c */
[----:B------:R1:W-:Y:S01]  /*67390*/  @P2 STG.E.U8 desc[UR44][R30.64], R90 ;  /* 0x0000005a1e002986 */ /* 0x0003e2000c10112c */
[----:B0-----:R-:W-:-:S03]  /*673a0*/  PRMT R7, R87, 0x7770, RZ ;  /* 0x0000777057077816 */ /* 0x001fc600000000ff */
[----:B------:R-:W4:Y:S04]  /*673b0*/  LDL.LU.64 R36, [R1+0x11d0] ;  /* 0x0011d00001247983 */ /* 0x000f280000300a00 */
[----:B-1----:R-:W4:Y:S04]  /*673c0*/  LDL.LU.64 R30, [R1+0x11c8] ;  /* 0x0011c800011e7983 */ /* 0x002f280000300a00 */
[----:B------:R0:W-:Y:S02]  /*673d0*/  @P5 STG.E.U8 desc[UR44][R228.64], R7 ;  /* 0x00000007e4005986 */ /* 0x0001e4000c10112c */
[----:B0-----:R-:W-:-:S02]  /*673e0*/  PRMT R7, R87, 0x7771, RZ ;  /* 0x0000777157077816 */ /* 0x001fc400000000ff */
[----:B------:R-:W4:Y:S04]  /*673f0*/  LDL.LU.64 R228, [R1+0x11c0] ;  /* 0x0011c00001e47983 */ /* 0x000f280000300a00 */
[----:B------:R0:W-:Y:S01]  /*67400*/  @P6 STG.E.U8 desc[UR44][R28.64], R7 ;  /* 0x000000071c006986 */ /* 0x0001e2000c10112c */
[C---:B------:R-:W-:Y:S02]  /*67410*/  LOP3.LUT P6, RZ, R12.reuse, 0x8000000, RZ, 0xc0, !PT ;  /* 0x080000000cff7812 */ /* 0x040fe400078cc0ff */
[----:B0-----:R-:W-:Y:S01]  /*67420*/  PRMT R7, R87, 0x7772, RZ ;  /* 0x0000777257077816 */ /* 0x001fe200000000ff */
[----:B------:R-:W4:Y:S10]  /*67430*/  LDL.LU.64 R28, [R1+0x11b8] ;  /* 0x0011b800011c7983 */ /* 0x000f340000300a00 */
[----:B------:R0:W-:Y:S01]  /*67440*/  @P6 STG.E.U8 desc[UR44][R224.64], R7 ;  /* 0x00000007e0006986 */ /* 0x0001e2000c10112c */
[----:B------:R-:W-:-:S02]  /*67450*/  LOP3.LUT P6, RZ, R12, 0x4000000, RZ, 0xc0, !PT ;  /* 0x040000000cff7812 */ /* 0x000fc400078cc0ff */
[----:B------:R-:W-:Y:S02]  /*67460*/  PRMT R87, R87, 0x7773, RZ ;  /* 0x0000777357577816 */ /* 0x000fe400000000ff */
[----:B0-----:R-:W-:Y:S01]  /*67470*/  PRMT R7, R91, 0x7770, RZ ;  /* 0x000077705b077816 */ /* 0x001fe200000000ff */
[----:B------:R-:W4:Y:S08]  /*67480*/  LDL.LU.64 R224, [R1+0x11b0] ;  /* 0x0011b00001e07983 */ /* 0x000f300000300a00 */
[----:B---3--:R0:W-:Y:S01]  /*67490*/  @P6 STG.E.U8 desc[UR44][R226.64], R87 ;  /* 0x00000057e2006986 */ /* 0x0081e2000c10112c */
[----:B------:R-:W-:-:S03]  /*674a0*/  LOP3.LUT P6, RZ, R12, 0x2000000, RZ, 0xc0, !PT ;  /* 0x020000000cff7812 */ /* 0x000fc600078cc0ff */
[----:B0-----:R-:W3:Y:S10]  /*674b0*/  LDL.LU.64 R226, [R1+0x11a8] ;  /* 0x0011a80001e27983 */ /* 0x001ef40000300a00 */
[----:B------:R0:W-:Y:S01]  /*674c0*/  @P6 STG.E.U8 desc[UR44][R92.64], R7 ;  /* 0x000000075c006986 */ /* 0x0001e2000c10112c */
[----:B------:R-:W-:-:S02]  /*674d0*/  LOP3.LUT P6, RZ, R12, 0x1000000, RZ, 0xc0, !PT ;  /* 0x010000000cff7812 */ /* 0x000fc400078cc0ff */
        /* <DEDUP_REMOVED lines=9> */
[----:B0-----:R-:W3:Y:S01]  /*67570*/  LDL.LU.64 R96, [R1+0x22e0] ;  /* 0x0022e00001607983 */ /* 0x001ee20000300a00 */
[----:B------:R-:W-:Y:S02]  /*67580*/  LOP3.LUT P6, RZ, R12, 0x200000, RZ, 0xc0, !PT ;  /* 0x002000000cff7812 */ /* 0x000fe400078cc0ff */
[C---:B------:R-:W-:Y:S02]  /*67590*/  LOP3.LUT P1, RZ, R238.reuse, 0x800, RZ, 0xc0, !PT ;  /* 0x00000800eeff7812 */ /* 0x040fe4000782c0ff */
[C---:B------:R-:W-:Y:S02]  /*675a0*/  LOP3.LUT P4, RZ, R238.reuse, 0x1000, RZ, 0xc0, !PT ;  /* 0x00001000eeff7812 */ /* 0x040fe4000788c0ff */
[----:B------:R-:W-:-:S02]  /*675b0*/  LOP3.LUT P3, RZ, R238, 0x2000, RZ, 0xc0, !PT ;  /* 0x00002000eeff7812 */ /* 0x000fc4000786c0ff */
        /* <DEDUP_REMOVED lines=9> */
[----:B----4-:R3:W-:Y:S04]  /*67650*/  @P1 STG.E.U8 desc[UR44][R36.64], R7 ;  /* 0x0000000724001986 */ /* 0x0107e8000c10112c */
[----:B------:R0:W-:Y:S01]  /*67660*/  @P4 STG.E.U8 desc[UR44][R30.64], R92 ;  /* 0x0000005c1e004986 */ /* 0x0001e2000c10112c */
[----:B---3--:R-:W-:-:S03]  /*67670*/  PRMT R7, R96, 0x7770, RZ ;  /* 0x0000777060077816 */ /* 0x008fc600000000ff */
[----:B------:R-:W2:Y:S04]  /*67680*/  LDL.LU.64 R36, [R1+0x11a0] ;  /* 0x0011a00001247983 */ /* 0x000ea80000300a00 */
[----:B0-----:R-:W3:Y:S04]  /*67690*/  LDL.LU.64 R30, [R1+0x1198] ;  /* 0x00119800011e7983 */ /* 0x001ee80000300a00 */
[----:B------:R0:W-:Y:S02]  /*676a0*/  @P3 STG.E.U8 desc[UR44][R228.64], R7 ;  /* 0x00000007e4003986 */ /* 0x0001e4000c10112c */
[----:B0-----:R-:W-:-:S02]  /*676b0*/  PRMT R7, R96, 0x7771, RZ ;  /* 0x0000777160077816 */ /* 0x001fc400000000ff */
[----:B------:R-:W4:Y:S04]  /*676c0*/  LDL.LU.64 R228, [R1+0x1190] ;  /* 0x0011900001e47983 */ /* 0x000f280000300a00 */
[----:B------:R0:W-:Y:S02]  /*676d0*/  @P0 STG.E.U8 desc[UR44][R28.64], R7 ;  /* 0x000000071c000986 */ /* 0x0001e4000c10112c */
[----:B0-----:R-:W-:Y:S02]  /*676e0*/  PRMT R7, R96, 0x7772, RZ ;  /* 0x0000777260077816 */ /* 0x001fe400000000ff */
[----:B------:R-:W4:Y:S04]  /*676f0*/  LDL.LU.64 R28, [R1+0x1180] ;  /* 0x00118000011c7983 */ /* 0x000f280000300a00 */
[----:B------:R0:W-:Y:S04]  /*67700*/  @P2 STG.E.U8 desc[UR44][R224.64], R7 ;  /* 0x00000007e0002986 */ /* 0x0001e8000c10112c */
[----:B0-----:R-:W4:Y:S01]  /*67710*/  LDL.LU.64 R224, [R1+0x1178] ;  /* 0x0011780001e07983 */ /* 0x001f220000300a00 */
        /* <DEDUP_REMOVED lines=19> */
[C---:B------:R-:W-:Y:S02]  /*67850*/  LOP3.LUT P5, RZ, R238.reuse, 0x10000, RZ, 0xc0, !PT ;  /* 0x00010000eeff7812 */ /* 0x040fe400078ac0ff */
[----:B------:R-:W-:Y:S02]  /*67860*/  LOP3.LUT P3, RZ, R238, 0x20000, RZ, 0xc0, !PT ;  /* 0x00020000eeff7812 */ /* 0x000fe4000786c0ff */
[----:B------:R-:W-:Y:S02]  /*67870*/  LOP3.LUT R12, R12, 0xfffbffff, RZ, 0xc0, !PT ;  /* 0xfffbffff0c0c7812 */ /* 0x000fe400078ec0ff */
[----:B------:R-:W-:-:S02]  /*67880*/  LOP3.LUT P0, RZ, R238, 0x40000, RZ, 0xc0, !PT ;  /* 0x00040000eeff7812 */ /* 0x000fc4000780c0ff */
[----:B------:R-:W-:Y:S02]  /*67890*/  PRMT R96, R96, 0x7773, RZ ;  /* 0x0000777360607816 */ /* 0x000fe400000000ff */
[----:B------:R-:W-:Y:S02]  /*678a0*/  PRMT R7, R93, 0x7770, RZ ;  /* 0x000077705d077816 */ /* 0x000fe400000000ff */
[----:B------:R-:W-:Y:S02]  /*678b0*/  @P6 LOP3.LUT R12, R12, 0x40000, RZ, 0xfc, !PT ;  /* 0x000400000c0c6812 */ /* 0x000fe400078efcff */
[C---:B------:R-:W-:Y:S01]  /*678c0*/  LOP3.LUT P6, RZ, R238.reuse, 0x400000, RZ, 0xc0, !PT ;  /* 0x00400000eeff7812 */ /* 0x040fe200078cc0ff */
[----:B------:R0:W-:Y:S01]  /*678d0*/  @P5 STG.E.U8 desc[UR44][R226.64], R96 ;  /* 0x00000060e2005986 */ /* 0x0001e2000c10112c */
[----:B------:R-:W-:Y:S02]  /*678e0*/  LOP3.LUT P2, RZ, R238, 0x80000, RZ, 0xc0, !PT ;  /* 0x00080000eeff7812 */ /* 0x000fe4000784c0ff */
[----:B------:R-:W-:-:S02]  /*678f0*/  LOP3.LUT R12, R12, 0xfff7ffff, RZ, 0xc0, !PT ;  /* 0xfff7ffff0c0c7812 */ /* 0x000fc400078ec0ff */
[----:B------:R-:W-:-:S07]  /*67900*/  LOP3.LUT P5, RZ, R238, 0x100000, RZ, 0xc0, !PT ;  /* 0x00100000eeff7812 */ /* 0x000fce00078ac0ff */
[----:B------:R-:W-:Y:S02]  /*67910*/  @P6 LOP3.LUT R12, R12, 0x80000, RZ, 0xfc, !PT ;  /* 0x000800000c0c6812 */ /* 0x000fe400078efcff */
[----:B------:R-:W-:Y:S01]  /*67920*/  LOP3.LUT P6, RZ, R238, 0x200000, RZ, 0xc0, !PT ;  /* 0x00200000eeff7812 */ /* 0x000fe200078cc0ff */
[----:B0-----:R-:W4:Y:S04]  /*67930*/  LDL.LU.64 R226, [R1+0x1168] ;  /* 0x0011680001e27983 */ /* 0x001f280000300a00 */
[----:B------:R-:W4:Y:S04]  /*67940*/  LDL.LU.64 R60, [R1+0x1160] ;  /* 0x00116000013c7983 */ /* 0x000f280000300a00 */
[----:B------:R-:W4:Y:S04]  /*67950*/  LDL.LU.64 R56, [R1+0x1150] ;  /* 0x0011500001387983 */ /* 0x000f280000300a00 */
[----:B------:R-:W4:Y:S04]  /*67960*/  LDL.LU.64 R42, [R1+0x1148] ;  /* 0x00114800012a7983 */ /* 0x000f280000300a00 */
[----:B------:R-:W4:Y:S04]  /*67970*/  LDL.LU.64 R38, [R1+0x1140] ;  /* 0x0011400001267983 */ /* 0x000f280000300a00 */
[----:B------:R-:W4:Y:S04]  /*67980*/  LDL.LU.64 R40, [R1+0x1138] ;  /* 0x0011380001287983 */ /* 0x000f280000300a00 */
[----:B--2---:R0:W-:Y:S02]  /*67990*/  @P3 STG.E.U8 desc[UR44][R36.64], R7 ;  /* 0x0000000724003986 */ /* 0x0041e4000c10112c */
[----:B0-----:R-:W-:-:S02]  /*679a0*/  PRMT R7, R93, 0x7771, RZ ;  /* 0x000077715d077816 */ /* 0x001fc400000000ff */
[----:B------:R-:W2:Y:S04]  /*679b0*/  LDL.LU.64 R36, [R1+0x1130] ;  /* 0x0011300001247983 */ /* 0x000ea80000300a00 */
[----:B---3--:R0:W-:Y:S02]  /*679c0*/  @P0 STG.E.U8 desc[UR44][R30.64], R7 ;  /* 0x000000071e000986 */ /* 0x0081e4000c10112c */
[C---:B0-----:R-:W-:Y:S02]  /*679d0*/  PRMT R7, R93.reuse, 0x7772, RZ ;  /* 0x000077725d077816 */ /* 0x041fe400000000ff */
[----:B------:R-:W-:Y:S01]  /*679e0*/  PRMT R93, R93, 0x7773, RZ ;  /* 0x000077735d5d7816 */ /* 0x000fe200000000ff */
[----:B------:R-:W3:Y:S04]  /*679f0*/  LDL.LU.64 R30, [R1+0x1128] ;  /* 0x00112800011e7983 */ /* 0x000ee80000300a00 */
[----:B----4-:R0:W-:Y:S04]  /*67a00*/  @P2 STG.E.U8 desc[UR44][R228.64], R7 ;  /* 0x00000007e4002986 */ /* 0x0101e8000c10112c */
[----:B------:R-:W-:Y:S01]  /*67a10*/  @P5 STG.E.U8 desc[UR44][R28.64], R93 ;  /* 0x0000005d1c005986 */ /* 0x000fe2000c10112c */
[----:B0-----:R-:W-:-:S03]  /*67a20*/  PRMT R7, R97, 0x7770, RZ ;  /* 0x0000777061077816 */ /* 0x001fc600000000ff */
[----:B------:R-:W4:Y:S04]  /*67a30*/  LDL.LU.64 R228, [R1+0x1118] ;  /* 0x0011180001e47983 */ /* 0x000f280000300a00 */
[----:B------:R0:W-:Y:S01]  /*67a40*/  @P6 STG.E.U8 desc[UR44][R224.64], R7 ;  /* 0x00000007e0006986 */ /* 0x0001e2000c10112c */
[----:B------:R-:W-:Y:S02]  /*67a50*/  LOP3.LUT P6, RZ, R12, 0x80000, RZ, 0xc0, !PT ;  /* 0x000800000cff7812 */ /* 0x000fe400078cc0ff */
[----:B0-----:R-:W-:-:S11]  /*67a60*/  PRMT R7, R97, 0x7771, RZ ;  /* 0x0000777161077816 */ /* 0x001fd600000000ff */
[----:B------:R0:W-:Y:S04]  /*67a70*/  @P6 STG.E.U8 desc[UR44][R94.64], R7 ;  /* 0x000000075e006986 */ /* 0x0001e8000c10112c */
[----:B0-----:R-:W2:Y:S01]  /*67a80*/  LDL.LU.64 R94, [R1+0x22d8] ;  /* 0x0022d800015e7983 */ /* 0x001ea20000300a00 */
[C---:B------:R-:W-:Y:S02]  /*67a90*/  LOP3.LUT P6, RZ, R12.reuse, 0x40000, RZ, 0xc0, !PT ;  /* 0x000400000cff7812 */ /* 0x040fe400078cc0ff */
[C---:B------:R-:W-:Y:S02]  /*67aa0*/  PRMT R7, R97.reuse, 0x7772, RZ ;  /* 0x0000777261077816 */ /* 0x040fe400000000ff */
[----:B------:R-:W-:Y:S01]  /*67ab0*/  PRMT R97, R97, 0x7773, RZ ;  /* 0x0000777361617816 */ /* 0x000fe200000000ff */
[----:B------:R-:W4:Y:S04]  /*67ac0*/  LDL.LU.64 R28, [R1+0x1110] ;  /* 0x00111000011c7983 */ /* 0x000f280000300a00 */
[----:B------:R-:W4:Y:S04]  /*67ad0*/  LDL.LU.64 R224, [R1+0x1108] ;  /* 0x0011080001e07983 */ /* 0x000f280000300a00 */
[----:B------:R0:W-:Y:S01]  /*67ae0*/  @P6 STG.E.U8 desc[UR44][R226.64], R7 ;  /* 0x00000007e2006986 */ /* 0x0001e2000c10112c */
[----:B------:R-:W-:-:S03]  /*67af0*/  LOP3.LUT P6, RZ, R12, 0x20000, RZ, 0xc0, !PT ;  /* 0x000200000cff7812 */ /* 0x000fc600078cc0ff */
[----:B0-----:R-:W4:Y:S10]  /*67b00*/  LDL.LU.64 R226, [R1+0x1100] ;  /* 0x0011000001e27983 */ /* 0x001f340000300a00 */
[----:B------:R-:W-:Y:S01]  /*67b10*/  @P6 STG.E.U8 desc[UR44][R60.64], R97 ;  /* 0x000000613c006986 */ /* 0x000fe2000c10112c */
[----:B------:R-:W-:-:S02]  /*67b20*/  LOP3.LUT P6, RZ, R12, 0x10000, RZ, 0xc0, !PT ;  /* 0x000100000cff7812 */ /* 0x000fc400078cc0ff */
[----:B--2---:R-:W-:-:S11]  /*67b30*/  PRMT R7, R94, 0x7770, RZ ;  /* 0x000077705e077816 */ /* 0x004fd600000000ff */
        /* <DEDUP_REMOVED lines=9> */
[----:B------:R-:W-:Y:S02]  /*67bd0*/  PRMT R94, R94, 0x7773, RZ ;  /* 0x000077735e5e7816 */ /* 0x000fe400000000ff */
[----:B------:R-:W-:-:S09]  /*67be0*/  LOP3.LUT P1, RZ, R238, 0x40000000, RZ, 0xc0, !PT ;  /* 0x40000000eeff7812 */ /* 0x000fd2000782c0ff */
[----:B------:R-:W-:Y:S01]  /*67bf0*/  @P6 STG.E.U8 desc[UR44][R38.64], R94 ;  /* 0x0000005e26006986 */ /* 0x000fe2000c10112c */
[----:B------:R-:W-:Y:S02]  /*67c00*/  LOP3.LUT P6, RZ, R12, 0x1000, RZ, 0xc0, !PT ;  /* 0x000010000cff7812 */ /* 0x000fe400078cc0ff */
[----:B------:R-:W-:Y:S02]  /*67c10*/  LOP3.LUT P4, RZ, R238, 0x80000000, RZ, 0xc0, !PT ;  /* 0x80000000eeff7812 */ /* 0x000fe4000788c0ff */
        /* <DEDUP_REMOVED lines=8> */
[----:B---3--:R0:W-:Y:S04]  /*67ca0*/  @P4 STG.E.U8 desc[UR44][R30.64], R7 ;  /* 0x000000071e004986 */ /* 0x0081e8000c10112c */
[----:B----4-:R1:W-:Y:S01]  /*67cb0*/  @P3 STG.E.U8 desc[UR44][R228.64], R98 ;  /* 0x00000062e4003986 */ /* 0x0103e2000c10112c */
[----:B0-----:R-:W-:-:S03]  /*67cc0*/  PRMT R7, R95, 0x7770, RZ ;  /* 0x000077705f077816 */ /* 0x001fc600000000ff */
[----:B-1----:R-:W2:Y:S04]  /*67cd0*/  LDL.LU.64 R228, [R1+0x10f8] ;  /* 0x0010f80001e47983 */ /* 0x002ea80000300a00 */
[----:B------:R0:W-:Y:S04]  /*67ce0*/  @P0 STG.E.U8 desc[UR44][R28.64], R7 ;  /* 0x000000071c000986 */ /* 0x0001e8000c10112c */
[----:B0-----:R-:W3:Y:S01]  /*67cf0*/  LDL.LU.64 R28, [R1+0x10f0] ;  /* 0x0010f000011c7983 */ /* 0x001ee20000300a00 */
[C---:B------:R-:W-:Y:S02]  /*67d00*/  LOP3.LUT P2, RZ, R239.reuse, 0x4, RZ, 0xc0, !PT ;  /* 0x00000004efff7812 */ /* 0x040fe4000784c0ff */
[----:B------:R-:W-:-:S02]  /*67d10*/  LOP3.LUT P5, RZ, R239, 0x8, RZ, 0xc0, !PT ;  /* 0x00000008efff7812 */ /* 0x000fc400078ac0ff */
[----:B------:R-:W-:Y:S02]  /*67d20*/  PRMT R7, R95, 0x7771, RZ ;  /* 0x000077715f077816 */ /* 0x000fe400000000ff */
[C---:B------:R-:W-:Y:S02]  /*67d30*/  LOP3.LUT P3, RZ, R239.reuse, 0x10, RZ, 0xc0, !PT ;  /* 0x00000010efff7812 */ /* 0x040fe4000786c0ff */
[----:B------:R-:W-:-:S05]  /*67d40*/  LOP3.LUT P0, RZ, R239, 0x20, RZ, 0xc0, !PT ;  /* 0x00000020efff7812 */ /* 0x000fca000780c0ff */
[----:B------:R0:W-:Y:S01]  /*67d50*/  @P2 STG.E.U8 desc[UR44][R224.64], R7 ;  /* 0x00000007e0002986 */ /* 0x0001e2000c10112c */
[----:B------:R-:W-:Y:S02]  /*67d60*/  LOP3.LUT P2, RZ, R239, 0x40, RZ, 0xc0, !PT ;  /* 0x00000040efff7812 */ /* 0x000fe4000784c0ff */
[C---:B0-----:R-:W-:Y:S02]  /*67d70*/  PRMT R7, R95.reuse, 0x7772, RZ ;  /* 0x000077725f077816 */ /* 0x041fe400000000ff */
[----:B------:R-:W-:Y:S01]  /*67d80*/  PRMT R95, R95, 0x7773, RZ ;  /* 0x000077735f5f7816 */ /* 0x000fe200000000ff */
[----:B------:R-:W4:Y:S04]  /*67d90*/  LDL.LU.64 R224, [R1+0x10e0] ;  /* 0x0010e00001e07983 */ /* 0x000f280000300a00 */
[----:B------:R0:W-:Y:S02]  /*67da0*/  @P5 STG.E.U8 desc[UR44][R226.64], R7 ;  /* 0x00000007e2005986 */ /* 0x0001e4000c10112c */
[----:B0-----:R-:W-:-:S02]  /*67db0*/  PRMT R7, R99, 0x7770, RZ ;  /* 0x0000777063077816 */ /* 0x001fc400000000ff */
        /* <DEDUP_REMOVED lines=13> */
[----:B--2---:R-:W-:Y:S04]  /*67e90*/  @P3 STG.E.U8 desc[UR44][R228.64], R95 ;  /* 0x0000005fe4003986 */ /* 0x004fe8000c10112c */
[----:B---3--:R0:W-:Y:S02]  /*67ea0*/  @P0 STG.E.U8 desc[UR44][R28.64], R7 ;  /* 0x000000071c000986 */ /* 0x0081e4000c10112c */
[----:B0-----:R-:W-:-:S05]  /*67eb0*/  PRMT R7, R99, 0x7771, RZ ;  /* 0x0000777163077816 */ /* 0x001fca00000000ff */
[----:B------:R0:W-:Y:S04]  /*67ec0*/  @P2 STG.E.U8 desc[UR44][R100.64], R7 ;  /* 0x0000000764002986 */ /* 0x0001e8000c10112c */
[----:B0-----:R-:W2:Y:S01]  /*67ed0*/  LDL.LU.64 R100, [R1+0x22c8] ;  /* 0x0022c80001647983 */ /* 0x001ea20000300a00 */
[----:B------:R-:W-:Y:S02]  /*67ee0*/  LOP3.LUT R12, R12, 0xffffffbf, RZ, 0xc0, !PT ;  /* 0xffffffbf0c0c7812 */ /* 0x000fe400078ec0ff */
[----:B------:R-:W-:Y:S02]  /*67ef0*/  LOP3.LUT P5, RZ, R239, 0x80, RZ, 0xc0, !PT ;  /* 0x00000080efff7812 */ /* 0x000fe400078ac0ff */
[----:B------:R-:W-:Y:S01]  /*67f00*/  PRMT R7, R99, 0x7772, RZ ;  /* 0x0000777263077816 */ /* 0x000fe200000000ff */
[----:B------:R-:W3:Y:S01]  /*67f10*/  LDL.LU.64 R36, [R1+0x1098] ;  /* 0x0010980001247983 */ /* 0x000ee20000300a00 */
[----:B------:R-:W-:-:S02]  /*67f20*/  @P6 LOP3.LUT R12, R12, 0x40, RZ, 0xfc, !PT ;  /* 0x000000400c0c6812 */ /* 0x000fc400078efcff */
[----:B------:R-:W-:Y:S02]  /*67f30*/  LOP3.LUT P6, RZ, R239, 0x2000, RZ, 0xc0, !PT ;  /* 0x00002000efff7812 */ /* 0x000fe400078cc0ff */
[----:B------:R-:W-:Y:S01]  /*67f40*/  PRMT R99, R99, 0x7773, RZ ;  /* 0x0000777363637816 */ /* 0x000fe200000000ff */
[----:B------:R-:W3:Y:S01]  /*67f50*/  LDL.LU.64 R30, [R1+0x1090] ;  /* 0x00109000011e7983 */ /* 0x000ee20000300a00 */
[----:B------:R-:W-:-:S03]  /*67f60*/  LOP3.LUT R12, R12, 0xffffff7f, RZ, 0xc0, !PT ;  /* 0xffffff7f0c0c7812 */ /* 0x000fc600078ec0ff */
[----:B------:R-:W3:Y:S04]  /*67f70*/  LDL.LU.64 R228, [R1+0x1088] ;  /* 0x0010880001e47983 */ /* 0x000ee80000300a00 */
[----:B------:R-:W3:Y:S02]  /*67f80*/  LDL.LU.64 R28, [R1+0x1080] ;  /* 0x00108000011c7983 */ /* 0x000ee40000300a00 */
        /* <DEDUP_REMOVED lines=14> */
[----:B----4-:R0:W-:-:S12]  /*68070*/  @P5 STG.E.U8 desc[UR44][R224.64], R7 ;  /* 0x00000007e0005986 */ /* 0x0101d8000c10112c */
[----:B------:R1:W-:Y:S01]  /*68080*/  @P6 STG.E.U8 desc[UR44][R226.64], R99 ;  /* 0x00000063e2006986 */ /* 0x0003e2000c10112c */
[----:B------:R-:W-:-:S03]  /*68090*/  LOP3.LUT P6, RZ, R12, 0x800, RZ, 0xc0, !PT ;  /* 0x000008000cff7812 */ /* 0x000fc600078cc0ff */
[----:B0-----:R-:W4:Y:S04]  /*680a0*/  LDL.LU.64 R224, [R1+0x1078] ;  /* 0x0010780001e07983 */ /* 0x001f280000300a00 */
[----:B-1----:R-:W4:Y:S01]  /*680b0*/  LDL.LU.64 R226, [R1+0x1070] ;  /* 0x0010700001e27983 */ /* 0x002f220000300a00 */
[----:B--2---:R-:W-:-:S05]  /*680c0*/  PRMT R7, R100, 0x7770, RZ ;  /* 0x0000777064077816 */ /* 0x004fca00000000ff */
        /* <DEDUP_REMOVED lines=25> */
[----:B---3--:R0:W-:Y:S01]  /*68260*/  @P6 STG.E.U8 desc[UR44][R36.64], R7 ;  /* 0x0000000724006986 */ /* 0x0081e2000c10112c */
        /* <DEDUP_REMOVED lines=9> */
[----:B----4-:R0:W-:Y:S04]  /*68300*/  @P3 STG.E.U8 desc[UR44][R224.64], R7 ;  /* 0x00000007e0003986 */ /* 0x0101e8000c10112c */
[----:B------:R-:W-:Y:S01]  /*68310*/  @P0 STG.E.U8 desc[UR44][R226.64], R101 ;  /* 0x00000065e2000986 */ /* 0x000fe2000c10112c */
[----:B0-----:R-:W-:-:S05]  /*68320*/  PRMT R7, R105, 0x7770, RZ ;  /* 0x0000777069077816 */ /* 0x001fca00000000ff */
[----:B------:R0:W-:Y:S02]  /*68330*/  @P2 STG.E.U8 desc[UR44][R240.64], R7 ;  /* 0x00000007f0002986 */ /* 0x0001e4000c10112c */
[----:B0-----:R-:W-:Y:S02]  /*68340*/  PRMT R7, R105, 0x7771, RZ ;  /* 0x0000777169077816 */ /* 0x001fe400000000ff */
[----:B------:R-:W2:Y:S04]  /*68350*/  LDL.LU.64 R240, [R1+0x22b8] ;  /* 0x0022b80001f07983 */ /* 0x000ea80000300a00 */
[----:B------:R0:W-:Y:S04]  /*68360*/  @P5 STG.E.U8 desc[UR44][R102.64], R7 ;  /* 0x0000000766005986 */ /* 0x0001e8000c10112c */
[----:B0-----:R-:W3:Y:S04]  /*68370*/  LDL.LU.64 R102, [R1+0x22b0] ;  /* 0x0022b00001667983 */ /* 0x001ee80000300a00 */
[----:B------:R-:W4:Y:S04]  /*68380*/  LDL.LU.64 R36, [R1+0x1058] ;  /* 0x0010580001247983 */ /* 0x000f280000300a00 */
[----:B------:R-:W2:Y:S04]  /*68390*/  LDL.LU.64 R30, [R1+0x1048] ;  /* 0x00104800011e7983 */ /* 0x000ea80000300a00 */
[----:B------:R-:W3:Y:S01]  /*683a0*/  LDL.LU.64 R228, [R1+0x1040] ;  /* 0x0010400001e47983 */ /* 0x000ee20000300a00 */
[----:B------:R-:W-:-:S03]  /*683b0*/  LOP3.LUT P3, RZ, R239, 0x800000, RZ, 0xc0, !PT ;  /* 0x00800000efff7812 */ /* 0x000fc6000786c0ff */
[----:B------:R-:W3:Y:S01]  /*683c0*/  LDL.LU.64 R28, [R1+0x1030] ;  /* 0x00103000011c7983 */ /* 0x000ee20000300a00 */
[C---:B------:R-:W-:Y:S02]  /*683d0*/  LOP3.LUT P0, RZ, R239.reuse, 0x1000000, RZ, 0xc0, !PT ;  /* 0x01000000efff7812 */ /* 0x040fe4000780c0ff */
[----:B------:R-:W-:Y:S02]  /*683e0*/  LOP3.LUT P2, RZ, R239, 0x2000000, RZ, 0xc0, !PT ;  /* 0x02000000efff7812 */ /* 0x000fe4000784c0ff */
[----:B------:R-:W-:Y:S02]  /*683f0*/  PRMT R7, R105, 0x7772, RZ ;  /* 0x0000777269077816 */ /* 0x000fe400000000ff */
[----:B------:R-:W-:Y:S02]  /*68400*/  LOP3.LUT P5, RZ, R239, 0x4000000, RZ, 0xc0, !PT ;  /* 0x04000000efff7812 */ /* 0x000fe400078ac0ff */
[----:B------:R-:W-:Y:S01]  /*68410*/  PRMT R105, R105, 0x7773, RZ ;  /* 0x0000777369697816 */ /* 0x000fe200000000ff */
[----:B------:R-:W3:Y:S04]  /*68420*/  LDL.LU.64 R224, [R1+0x1028] ;  /* 0x0010280001e07983 */ /* 0x000ee80000300a00 */
[----:B------:R-:W3:Y:S04]  /*68430*/  LDL.LU.64 R226, [R1+0x1020] ;  /* 0x0010200001e27983 */ /* 0x000ee80000300a00 */
[----:B------:R-:W3:Y:S04]  /*68440*/  LDL.LU.64 R60, [R1+0x1018] ;  /* 0x00101800013c7983 */ /* 0x000ee80000300a00 */
[----:B------:R-:W3:Y:S04]  /*68450*/  LDL.LU.64 R56, [R1+0x1010] ;  /* 0x0010100001387983 */ /* 0x000ee80000300a00 */
[----:B------:R-:W3:Y:S04]  /*68460*/  LDL.LU.64 R42, [R1+0x1008] ;  /* 0x00100800012a7983 */ /* 0x000ee80000300a00 */
[----:B------:R-:W3:Y:S04]  /*68470*/  LDL.LU.64 R38, [R1+0x1000] ;  /* 0x0010000001267983 */ /* 0x000ee80000300a00 */
[----:B------:R-:W3:Y:S01]  /*68480*/  LDL.LU.64 R40, [R1+0xff8] ;  /* 0x000ff80001287983 */ /* 0x000ee20000300a00 */
[----:B------:R-:W-:-:S02]  /*68490*/  LOP3.LUT R13, R13, 0xefffffff, RZ, 0xc0, !PT ;  /* 0xefffffff0d0d7812 */ /* 0x000fc400078ec0ff */
[----:B------:R-:W-:Y:S01]  /*684a0*/  LOP3.LUT R12, R12, 0xfffffffe, RZ, 0xc0, !PT ;  /* 0xfffffffe0c0c7812 */ /* 0x000fe200078ec0ff */
[----:B----4-:R3:W-:Y:S04]  /*684b0*/  @P3 STG.E.U8 desc[UR44][R36.64], R7 ;  /* 0x0000000724003986 */ /* 0x0107e8000c10112c */
[----:B--2---:R-:W-:Y:S01]  /*684c0*/  @P0 STG.E.U8 desc[UR44][R30.64], R105 ;  /* 0x000000691e000986 */ /* 0x004fe2000c10112c */
[----:B---3--:R-:W-:-:S05]  /*684d0*/  PRMT R7, R102, 0x7770, RZ ;  /* 0x0000777066077816 */ /* 0x008fca00000000ff */
[----:B------:R0:W-:Y:S02]  /*684e0*/  @P2 STG.E.U8 desc[UR44][R228.64], R7 ;  /* 0x00000007e4002986 */ /* 0x0001e4000c10112c */
[----:B0-----:R-:W-:-:S05]  /*684f0*/  PRMT R7, R102, 0x7771, RZ ;  /* 0x0000777166077816 */ /* 0x001fca00000000ff */
[----:B------:R0:W-:Y:S04]  /*68500*/  @P5 STG.E.U8 desc[UR44][R106.64], R7 ;  /* 0x000000076a005986 */ /* 0x0001e8000c10112c */
[----:B0-----:R-:W2:Y:S01]  /*68510*/  LDL.LU.64 R106, [R1+0x22a8] ;  /* 0x0022a800016a7983 */ /* 0x001ea20000300a00 */
[----:B------:R-:W-:Y:S02]  /*68520*/  LOP3.LUT P6, RZ, R240, 0x8, RZ, 0xc0, !PT ;  /* 0x00000008f0ff7812 */ /* 0x000fe400078cc0ff */
[----:B------:R-:W-:Y:S01]  /*68530*/  PRMT R7, R102, 0x7772, RZ ;  /* 0x0000777266077816 */ /* 0x000fe200000000ff */
[----:B------:R-:W3:Y:S10]  /*68540*/  LDL.LU.64 R36, [R1+0xfe0] ;  /* 0x000fe00001247983 */ /* 0x000ef40000300a00 */
[----:B------:R-:W-:-:S02]  /*68550*/  @P6 LOP3.LUT R13, R13, 0x10000000, RZ, 0xfc, !PT ;  /* 0x100000000d0d6812 */ /* 0x000fc400078efcff */
[----:B------:R-:W-:Y:S02]  /*68560*/  LOP3.LUT P6, RZ, R240, 0x4, RZ, 0xc0, !PT ;  /* 0x00000004f0ff7812 */ /* 0x000fe400078cc0ff */
[----:B------:R-:W-:Y:S01]  /*68570*/  PRMT R102, R102, 0x7773, RZ ;  /* 0x0000777366667816 */ /* 0x000fe200000000ff */
[----:B------:R-:W4:Y:S01]  /*68580*/  LDL.LU.64 R30, [R1+0xfd8] ;  /* 0x000fd800011e7983 */ /* 0x000f220000300a00 */
[----:B------:R-:W-:-:S03]  /*68590*/  LOP3.LUT R13, R13, 0xdfffffff, RZ, 0xc0, !PT ;  /* 0xdfffffff0d0d7812 */ /* 0x000fc600078ec0ff */
        /* <DEDUP_REMOVED lines=48> */
[C---:B------:R-:W-:Y:S02]  /*688a0*/  LOP3.LUT P1, RZ, R240.reuse, 0x10, RZ, 0xc0, !PT ;  /* 0x00000010f0ff7812 */ /* 0x040fe4000782c0ff */
[C---:B------:R-:W-:Y:S02]  /*688b0*/  LOP3.LUT P4, RZ, R240.reuse, 0x20, RZ, 0xc0, !PT ;  /* 0x00000020f0ff7812 */ /* 0x040fe4000788c0ff */
[----:B------:R-:W-:Y:S02]  /*688c0*/  LOP3.LUT P3, RZ, R240, 0x40, RZ, 0xc0, !PT ;  /* 0x00000040f0ff7812 */ /* 0x000fe4000786c0ff */
[----:B------:R-:W-:-:S02]  /*688d0*/  PRMT R103, R103, 0x7773, RZ ;  /* 0x0000777367677816 */ /* 0x000fc400000000ff */
[C---:B------:R-:W-:Y:S02]  /*688e0*/  PRMT R7, R107.reuse, 0x7770, RZ ;  /* 0x000077706b077816 */ /* 0x040fe400000000ff */
[C---:B------:R-:W-:Y:S02]  /*688f0*/  LOP3.LUT P0, RZ, R240.reuse, 0x80, RZ, 0xc0, !PT ;  /* 0x00000080f0ff7812 */ /* 0x040fe4000780c0ff */
[C---:B------:R-:W-:Y:S02]  /*68900*/  LOP3.LUT P2, RZ, R240.reuse, 0x100, RZ, 0xc0, !PT ;  /* 0x00000100f0ff7812 */ /* 0x040fe4000784c0ff */
[----:B------:R-:W-:Y:S01]  /*68910*/  LOP3.LUT P5, RZ, R240, 0x200, RZ, 0xc0, !PT ;  /* 0x00000200f0ff7812 */ /* 0x000fe200078ac0ff */
[----:B---3--:R-:W-:Y:S04]  /*68920*/  @P1 STG.E.U8 desc[UR44][R36.64], R103 ;  /* 0x0000006724001986 */ /* 0x008fe8000c10112c */
[----:B----4-:R0:W-:Y:S02]  /*68930*/  @P4 STG.E.U8 desc[UR44][R30.64], R7 ;  /* 0x000000071e004986 */ /* 0x0101e4000c10112c */
[----:B0-----:R-:W-:-:S02]  /*68940*/  PRMT R7, R107, 0x7771, RZ ;  /* 0x000077716b077816 */ /* 0x001fc400000000ff */
[----:B------:R-:W3:Y:S04]  /*68950*/  LDL.LU.64 R30, [R1+0xfa8] ;  /* 0x000fa800011e7983 */ /* 0x000ee80000300a00 */
[----:B------:R0:W-:Y:S01]  /*68960*/  @P3 STG.E.U8 desc[UR44][R228.64], R7 ;  /* 0x00000007e4003986 */ /* 0x0001e2000c10112c */
[C---:B------:R-:W-:Y:S02]  /*68970*/  LOP3.LUT P3, RZ, R240.reuse, 0x400, RZ, 0xc0, !PT ;  /* 0x00000400f0ff7812 */ /* 0x040fe4000786c0ff */
[C---:B0-----:R-:W-:Y:S02]  /*68980*/  PRMT R7, R107.reuse, 0x7772, RZ ;  /* 0x000077726b077816 */ /* 0x041fe400000000ff */
[----:B------:R-:W-:Y:S01]  /*68990*/  PRMT R107, R107, 0x7773, RZ ;  /* 0x000077736b6b7816 */ /* 0x000fe200000000ff */
[----:B------:R-:W4:Y:S04]  /*689a0*/  LDL.LU.64 R228, [R1+0xfa0] ;  /* 0x000fa00001e47983 */ /* 0x000f280000300a00 */
[----:B------:R0:W-:Y:S04]  /*689b0*/  @P0 STG.E.U8 desc[UR44][R28.64], R7 ;  /* 0x000000071c000986 */ /* 0x0001e8000c10112c */
[----:B------:R1:W-:Y:S04]  /*689c0*/  @P2 STG.E.U8 desc[UR44][R224.64], R107 ;  /* 0x0000006be0002986 */ /* 0x0003e8000c10112c */
[----:B0-----:R-:W4:Y:S04]  /*689d0*/  LDL.LU.64 R28, [R1+0xf98] ;  /* 0x000f9800011c7983 */ /* 0x001f280000300a00 */
[----:B-1----:R-:W4:Y:S01]  /*689e0*/  LDL.LU.64 R224, [R1+0xf90] ;  /* 0x000f900001e07983 */ /* 0x002f220000300a00 */
[----:B------:R-:W-:-:S02]  /*689f0*/  LOP3.LUT P6, RZ, R240, 0x400000, RZ, 0xc0, !PT ;  /* 0x00400000f0ff7812 */ /* 0x000fc400078cc0ff */
[----:B------:R-:W-:-:S11]  /*68a00*/  LOP3.LUT R13, R13, 0xffefffff, RZ, 0xc0, !PT ;  /* 0xffefffff0d0d7812 */ /* 0x000fd600078ec0ff */
[----:B------:R-:W-:Y:S02]  /*68a10*/  @P6 LOP3.LUT R13, R13, 0x100000, RZ, 0xfc, !PT ;  /* 0x001000000d0d6812 */ /* 0x000fe400078efcff */
[----:B------:R-:W-:Y:S02]  /*68a20*/  LOP3.LUT P6, RZ, R240, 0x200000, RZ, 0xc0, !PT ;  /* 0x00200000f0ff7812 */ /* 0x000fe400078cc0ff */
[----:B------:R-:W-:Y:S02]  /*68a30*/  LOP3.LUT R13, R13, 0xffdfffff, RZ, 0xc0, !PT ;  /* 0xffdfffff0d0d7812 */ /* 0x000fe400078ec0ff */
[----:B--2---:R-:W-:-:S05]  /*68a40*/  PRMT R7, R108, 0x7770, RZ ;  /* 0x000077706c077816 */ /* 0x004fca00000000ff */
[----:B------:R0:W-:Y:S02]  /*68a50*/  @P5 STG.E.U8 desc[UR44][R226.64], R7 ;  /* 0x00000007e2005986 */ /* 0x0001e4000c10112c */
[----:B0-----:R-:W-:Y:S02]  /*68a60*/  PRMT R7, R108, 0x7771, RZ ;  /* 0x000077716c077816 */ /* 0x001fe400000000ff */
[----:B------:R-:W2:Y:S04]  /*68a70*/  LDL.LU.64 R226, [R1+0xf88] ;  /* 0x000f880001e27983 */ /* 0x000ea80000300a00 */
[----:B------:R-:W2:Y:S04]  /*68a80*/  LDL.LU.64 R60, [R1+0xf78] ;  /* 0x000f7800013c7983 */ /* 0x000ea80000300a00 */
[----:B------:R0:W-:Y:S04]  /*68a90*/  @P3 STG.E.U8 desc[UR44][R112.64], R7 ;  /* 0x0000000770003986 */ /* 0x0001e8000c10112c */
[----:B0-----:R-:W2:Y:S04]  /*68aa0*/  LDL.LU.64 R112, [R1+0x2298] ;  /* 0x0022980001707983 */ /* 0x001ea80000300a00 */
[----:B------:R-:W2:Y:S04]  /*68ab0*/  LDL.LU.64 R56, [R1+0xf70] ;  /* 0x000f700001387983 */ /* 0x000ea80000300a00 */
[----:B------:R-:W2:Y:S04]  /*68ac0*/  LDL.LU.64 R42, [R1+0xf68] ;  /* 0x000f6800012a7983 */ /* 0x000ea80000300a00 */
[----:B------:R-:W2:Y:S01]  /*68ad0*/  LDL.LU.64 R38, [R1+0xf60] ;  /* 0x000f600001267983 */ /* 0x000ea20000300a00 */
[----:B------:R-:W-:-:S02]  /*68ae0*/  @P6 LOP3.LUT R13, R13, 0x200000, RZ, 0xfc, !PT ;  /* 0x002000000d0d6812 */ /* 0x000fc400078efcff */
[C---:B------:R-:W-:Y:S02]  /*68af0*/  LOP3.LUT P6, RZ, R240.reuse, 0x100000, RZ, 0xc0, !PT ;  /* 0x00100000f0ff7812 */ /* 0x040fe400078cc0ff */
[C---:B------:R-:W-:Y:S02]  /*68b00*/  LOP3.LUT P0, RZ, R240.reuse, 0x800, RZ, 0xc0, !PT ;  /* 0x00000800f0ff7812 */ /* 0x040fe4000780c0ff */
[C---:B------:R-:W-:Y:S02]  /*68b10*/  LOP3.LUT P2, RZ, R240.reuse, 0x1000, RZ, 0xc0, !PT ;  /* 0x00001000f0ff7812 */ /* 0x040fe4000784c0ff */
[----:B------:R-:W-:Y:S02]  /*68b20*/  LOP3.LUT R13, R13, 0xffbfffff, RZ, 0xc0, !PT ;  /* 0xffbfffff0d0d7812 */ /* 0x000fe400078ec0ff */
[----:B------:R-:W-:Y:S02]  /*68b30*/  LOP3.LUT P5, RZ, R240, 0x2000, RZ, 0xc0, !PT ;  /* 0x00002000f0ff7812 */ /* 0x000fe400078ac0ff */
[----:B------:R-:W-:Y:S01]  /*68b40*/  PRMT R7, R108, 0x7772, RZ ;  /* 0x000077726c077816 */ /* 0x000fe200000000ff */
[----:B------:R-:W2:Y:S02]  /*68b50*/  LDL.LU.64 R40, [R1+0xf50] ;  /* 0x000f500001287983 */ /* 0x000ea40000300a00 */
[----:B------:R-:W-:-:S02]  /*68b60*/  @P6 LOP3.LUT R13, R13, 0x400000, RZ, 0xfc, !PT ;  /* 0x004000000d0d6812 */ /* 0x000fc400078efcff */
[----:B------:R-:W-:Y:S01]  /*68b70*/  LOP3.LUT P6, RZ, R240, 0x80000, RZ, 0xc0, !PT ;  /* 0x00080000f0ff7812 */ /* 0x000fe200078cc0ff */
[----:B---3--:R0:W-:Y:S01]  /*68b80*/  @P0 STG.E.U8 desc[UR44][R30.64], R7 ;  /* 0x000000071e000986 */ /* 0x0081e2000c10112c */
[----:B------:R-:W-:Y:S02]  /*68b90*/  PRMT R108, R108, 0x7773, RZ ;  /* 0x000077736c6c7816 */ /* 0x000fe400000000ff */
[----:B------:R-:W-:Y:S01]  /*68ba0*/  LOP3.LUT R13, R13, 0xff7fffff, RZ, 0xc0, !PT ;  /* 0xff7fffff0d0d7812 */ /* 0x000fe200078ec0ff */
[----:B------:R-:W3:Y:S08]  /*68bb0*/  LDL.LU.64 R36, [R1+0xf48] ;  /* 0x000f480001247983 */ /* 0x000ef00000300a00 */
[----:B------:R-:W-:-:S02]  /*68bc0*/  @P6 LOP3.LUT R13, R13, 0x800000, RZ, 0xfc, !PT ;  /* 0x008000000d0d6812 */ /* 0x000fc400078efcff */
[----:B------:R-:W-:Y:S01]  /*68bd0*/  LOP3.LUT P6, RZ, R240, 0x40000, RZ, 0xc0, !PT ;  /* 0x00040000f0ff7812 */ /* 0x000fe200078cc0ff */
[----:B----4-:R1:W-:Y:S04]  /*68be0*/  @P2 STG.E.U8 desc[UR44][R228.64], R108 ;  /* 0x0000006ce4002986 */ /* 0x0103e8000c10112c */
[----:B0-----:R-:W4:Y:S01]  /*68bf0*/  LDL.LU.64 R30, [R1+0xf40] ;  /* 0x000f4000011e7983 */ /* 0x001f220000300a00 */
[----:B------:R-:W-:-:S07]  /*68c00*/  LOP3.LUT R13, R13, 0xfeffffff, RZ, 0xc0, !PT ;  /* 0xfeffffff0d0d7812 */ /* 0x000fce00078ec0ff */
[----:B------:R-:W-:Y:S02]  /*68c10*/  @P6 LOP3.LUT R13, R13, 0x1000000, RZ, 0xfc, !PT ;  /* 0x010000000d0d6812 */ /* 0x000fe400078efcff */
[----:B------:R-:W-:Y:S01]  /*68c20*/  LOP3.LUT P6, RZ, R240, 0x20000, RZ, 0xc0, !PT ;  /* 0x00020000f0ff7812 */ /* 0x000fe200078cc0ff */
[----:B-1----:R-:W4:Y:S01]  /*68c30*/  LDL.LU.64 R228, [R1+0xf38] ;  /* 0x000f380001e47983 */ /* 0x002f220000300a00 */
        /* <DEDUP_REMOVED lines=22> */
[----:B------:R-:W-:Y:S01]  /*68da0*/  @P6 STG.E.U8 desc[UR44][R60.64], R112 ;  /* 0x000000703c006986 */ /* 0x000fe2000c10112c */
        /* <DEDUP_REMOVED lines=11> */
[----:B0-----:R-:W2:Y:S01]  /*68e60*/  LDL.LU.64 R110, [R1+0x2290] ;  /* 0x00229000016e7983 */ /* 0x001ea20000300a00 */
        /* <DEDUP_REMOVED lines=8> */
[----:B---3--:R0:W-:Y:S01]  /*68ef0*/  @P6 STG.E.U8 desc[UR44][R36.64], R7 ;  /* 0x0000000724006986 */ /* 0x0081e2000c10112c */
[C---:B------:R-:W-:Y:S02]  /*68f00*/  LOP3.LUT P0, RZ, R240.reuse, 0x4000000, RZ, 0xc0, !PT ;  /* 0x04000000f0ff7812 */ /* 0x040fe4000780c0ff */
[----:B------:R-:W-:Y:S02]  /*68f10*/  LOP3.LUT P2, RZ, R240, 0x8000000, RZ, 0xc0, !PT ;  /* 0x08000000f0ff7812 */ /* 0x000fe4000784c0ff */
[C---:B0-----:R-:W-:Y:S02]  /*68f20*/  PRMT R7, R113.reuse, 0x7772, RZ ;  /* 0x0000777271077816 */ /* 0x041fe400000000ff */
[----:B------:R-:W-:-:S03]  /*68f30*/  PRMT R113, R113, 0x7773, RZ ;  /* 0x0000777371717816 */ /* 0x000fc600000000ff */
[----:B----4-:R2:W-:Y:S04]  /*68f40*/  @P1 STG.E.U8 desc[UR44][R30.64], R7 ;  /* 0x000000071e001986 */ /* 0x0105e8000c10112c */
[----:B------:R-:W-:Y:S01]  /*68f50*/  @P4 STG.E.U8 desc[UR44][R228.64], R113 ;  /* 0x00000071e4004986 */ /* 0x000fe2000c10112c */
[----:B------:R-:W-:Y:S02]  /*68f60*/  LOP3.LUT P5, RZ, R240, 0x10000000, RZ, 0xc0, !PT ;  /* 0x10000000f0ff7812 */ /* 0x000fe400078ac0ff */
[----:B------:R-:W-:Y:S02]  /*68f70*/  LOP3.LUT P6, RZ, R241, 0x200, RZ, 0xc0, !PT ;  /* 0x00000200f1ff7812 */ /* 0x000fe400078cc0ff */
[----:B------:R-:W-:-:S11]  /*68f80*/  LOP3.LUT R13, R13, 0xffffefff, RZ, 0xc0, !PT ;  /* 0xffffefff0d0d7812 */ /* 0x000fd600078ec0ff */
[----:B------:R-:W-:Y:S02]  /*68f90*/  @P6 LOP3.LUT R13, R13, 0x1000, RZ, 0xfc, !PT ;  /* 0x000010000d0d6812 */ /* 0x000fe400078efcff */
        /* <DEDUP_REMOVED lines=19> */
[----:B------:R-:W-:-:S02]  /*690d0*/  LOP3.LUT R13, R13, 0xffffdfff, RZ, 0xc0, !PT ;  /* 0xffffdfff0d0d7812 */ /* 0x000fc400078ec0ff */
[C---:B------:R-:W-:Y:S02]  /*690e0*/  LOP3.LUT P3, RZ, R240.reuse, 0x20000000, RZ, 0xc0, !PT ;  /* 0x20000000f0ff7812 */ /* 0x040fe4000786c0ff */
[C---:B------:R-:W-:Y:S02]  /*690f0*/  LOP3.LUT P0, RZ, R240.reuse, 0x40000000, RZ, 0xc0, !PT ;  /* 0x40000000f0ff7812 */ /* 0x040fe4000780c0ff */
[----:B------:R-:W-:Y:S02]  /*69100*/  LOP3.LUT P2, RZ, R240, 0x80000000, RZ, 0xc0, !PT ;  /* 0x80000000f0ff7812 */ /* 0x000fe4000784c0ff */
[----:B------:R-:W-:Y:S02]  /*69110*/  @P6 LOP3.LUT R13, R13, 0x2000, RZ, 0xfc, !PT ;  /* 0x000020000d0d6812 */ /* 0x000fe400078efcff */
[C---:B------:R-:W-:Y:S02]  /*69120*/  LOP3.LUT P6, RZ, R241.reuse, 0x80, RZ, 0xc0, !PT ;  /* 0x00000080f1ff7812 */ /* 0x040fe400078cc0ff */
[----:B------:R-:W-:Y:S01]  /*69130*/  LOP3.LUT P5, RZ, R241, 0x1, RZ, 0xc0, !PT ;  /* 0x00000001f1ff7812 */ /* 0x000fe200078ac0ff */
        /* <DEDUP_REMOVED lines=20> */
[----:B---3--:R0:W-:Y:S02]  /*69280*/  @P3 STG.E.U8 desc[UR44][R36.64], R7 ;  /* 0x0000000724003986 */ /* 0x0081e4000c10112c */
[C---:B0-----:R-:W-:Y:S02]  /*69290*/  PRMT R7, R114.reuse, 0x7771, RZ ;  /* 0x0000777172077816 */ /* 0x041fe400000000ff */
[----:B------:R-:W2:Y:S04]  /*692a0*/  LDL.LU.64 R36, [R1+0xeb0] ;  /* 0x000eb00001247983 */ /* 0x000ea80000300a00 */
[----:B----4-:R0:W-:Y:S02]  /*692b0*/  @P0 STG.E.U8 desc[UR44][R30.64], R7 ;  /* 0x000000071e000986 */ /* 0x0101e4000c10112c */
[----:B0-----:R-:W-:-:S02]  /*692c0*/  PRMT R7, R114, 0x7772, RZ ;  /* 0x0000777272077816 */ /* 0x001fc400000000ff */
[----:B------:R-:W-:Y:S01]  /*692d0*/  PRMT R114, R114, 0x7773, RZ ;  /* 0x0000777372727816 */ /* 0x000fe200000000ff */
[----:B------:R-:W3:Y:S04]  /*692e0*/  LDL.LU.64 R30, [R1+0xea8] ;  /* 0x000ea800011e7983 */ /* 0x000ee80000300a00 */
[----:B------:R0:W-:Y:S04]  /*692f0*/  @P2 STG.E.U8 desc[UR44][R228.64], R7 ;  /* 0x00000007e4002986 */ /* 0x0001e8000c10112c */
[----:B------:R1:W-:Y:S01]  /*69300*/  @P5 STG.E.U8 desc[UR44][R28.64], R114 ;  /* 0x000000721c005986 */ /* 0x0003e2000c10112c */
[----:B0-----:R-:W-:-:S03]  /*69310*/  PRMT R7, R111, 0x7770, RZ ;  /* 0x000077706f077816 */ /* 0x001fc600000000ff */
[----:B------:R-:W4:Y:S04]  /*69320*/  LDL.LU.64 R228, [R1+0xea0] ;  /* 0x000ea00001e47983 */ /* 0x000f280000300a00 */
[----:B-1----:R-:W4:Y:S04]  /*69330*/  LDL.LU.64 R28, [R1+0xe98] ;  /* 0x000e9800011c7983 */ /* 0x002f280000300a00 */
[----:B------:R0:W-:Y:S01]  /*69340*/  @P6 STG.E.U8 desc[UR44][R224.64], R7 ;  /* 0x00000007e0006986 */ /* 0x0001e2000c10112c */
[----:B------:R-:W-:Y:S02]  /*69350*/  LOP3.LUT P6, RZ, R13, 0x80000, RZ, 0xc0, !PT ;  /* 0x000800000dff7812 */ /* 0x000fe400078cc0ff */
        /* <DEDUP_REMOVED lines=14> */
[----:B0-----:R-:W-:Y:S01]  /*69440*/  PRMT R7, R115, 0x7771, RZ ;  /* 0x0000777173077816 */ /* 0x001fe200000000ff */
[----:B------:R-:W2:Y:S10]  /*69450*/  LDL.LU.64 R116, [R1+0x2280] ;  /* 0x0022800001747983 */ /* 0x000eb40000300a00 */
[----:B------:R0:W-:Y:S01]  /*69460*/  @P6 STG.E.U8 desc[UR44][R38.64], R7 ;  /* 0x0000000726006986 */ /* 0x0001e2000c10112c */
[----:B------:R-:W-:-:S02]  /*69470*/  LOP3.LUT P6, RZ, R13, 0x4000, RZ, 0xc0, !PT ;  /* 0x000040000dff7812 */ /* 0x000fc400078cc0ff */
[----:B0-----:R-:W-:-:S11]  /*69480*/  PRMT R7, R115, 0x7772, RZ ;  /* 0x0000777273077816 */ /* 0x001fd600000000ff */
[----:B------:R0:W-:Y:S04]  /*69490*/  @P6 STG.E.U8 desc[UR44][R120.64], R7 ;  /* 0x0000000778006986 */ /* 0x0001e8000c10112c */
[----:B0-----:R-:W4:Y:S01]  /*694a0*/  LDL.LU.64 R120, [R1+0x2278] ;  /* 0x0022780001787983 */ /* 0x001f220000300a00 */
[----:B------:R-:W-:Y:S02]  /*694b0*/  LOP3.LUT P6, RZ, R13, 0x2000, RZ, 0xc0, !PT ;  /* 0x000020000dff7812 */ /* 0x000fe400078cc0ff */
[----:B------:R-:W-:Y:S02]  /*694c0*/  PRMT R115, R115, 0x7773, RZ ;  /* 0x0000777373737816 */ /* 0x000fe400000000ff */
[----:B------:R-:W-:-:S09]  /*694d0*/  LOP3.LUT P1, RZ, R241, 0x400, RZ, 0xc0, !PT ;  /* 0x00000400f1ff7812 */ /* 0x000fd2000782c0ff */
[----:B------:R-:W-:Y:S01]  /*694e0*/  @P6 STG.E.U8 desc[UR44][R40.64], R115 ;  /* 0x0000007328006986 */ /* 0x000fe2000c10112c */
[----:B------:R-:W-:Y:S02]  /*694f0*/  LOP3.LUT P6, RZ, R13, 0x1000, RZ, 0xc0, !PT ;  /* 0x000010000dff7812 */ /* 0x000fe400078cc0ff */
[C---:B------:R-:W-:Y:S02]  /*69500*/  LOP3.LUT P4, RZ, R241.reuse, 0x800, RZ, 0xc0, !PT ;  /* 0x00000800f1ff7812 */ /* 0x040fe4000788c0ff */
[C---:B------:R-:W-:Y:S02]  /*69510*/  LOP3.LUT P3, RZ, R241.reuse, 0x1000, RZ, 0xc0, !PT ;  /* 0x00001000f1ff7812 */ /* 0x040fe4000786c0ff */
[C---:B------:R-:W-:Y:S02]  /*69520*/  LOP3.LUT P0, RZ, R241.reuse, 0x2000, RZ, 0xc0, !PT ;  /* 0x00002000f1ff7812 */ /* 0x040fe4000780c0ff */
[C---:B------:R-:W-:Y:S02]  /*69530*/  LOP3.LUT P2, RZ, R241.reuse, 0x4000, RZ, 0xc0, !PT ;  /* 0x00004000f1ff7812 */ /* 0x040fe4000784c0ff */
[----:B------:R-:W-:-:S02]  /*69540*/  LOP3.LUT P5, RZ, R241, 0x8000, RZ, 0xc0, !PT ;  /* 0x00008000f1ff7812 */ /* 0x000fc400078ac0ff */
[----:B------:R-:W-:Y:S02]  /*69550*/  LOP3.LUT R13, R13, 0xffffffef, RZ, 0xc0, !PT ;  /* 0xffffffef0d0d7812 */ /* 0x000fe400078ec0ff */
[----:B--2---:R-:W-:-:S05]  /*69560*/  PRMT R7, R116, 0x7770, RZ ;  /* 0x0000777074077816 */ /* 0x004fca00000000ff */
[----:B------:R0:W-:Y:S02]  /*69570*/  @P6 STG.E.U8 desc[UR44][R36.64], R7 ;  /* 0x0000000724006986 */ /* 0x0001e4000c10112c */
[----:B0-----:R-:W-:-:S05]  /*69580*/  PRMT R7, R116, 0x7771, RZ ;  /* 0x0000777174077816 */ /* 0x001fca00000000ff */
        /* <DEDUP_REMOVED lines=18> */
[----:B------:R-:W2:Y:S01]  /*696b0*/  LDL.LU.64 R60, [R1+0xe40] ;  /* 0x000e4000013c7983 */ /* 0x000ea20000300a00 */
[----:B------:R-:W-:-:S02]  /*696c0*/  LOP3.LUT P6, RZ, R241, 0x10000000, RZ, 0xc0, !PT ;  /* 0x10000000f1ff7812 */ /* 0x000fc400078cc0ff */
[C---:B------:R-:W-:Y:S02]  /*696d0*/  LOP3.LUT P3, RZ, R241.reuse, 0x10000, RZ, 0xc0, !PT ;  /* 0x00010000f1ff7812 */ /* 0x040fe4000786c0ff */
[C---:B------:R-:W-:Y:S02]  /*696e0*/  LOP3.LUT P0, RZ, R241.reuse, 0x20000, RZ, 0xc0, !PT ;  /* 0x00020000f1ff7812 */ /* 0x040fe4000780c0ff */
[----:B------:R-:W-:Y:S02]  /*696f0*/  LOP3.LUT P2, RZ, R241, 0x40000, RZ, 0xc0, !PT ;  /* 0x00040000f1ff7812 */ /* 0x000fe4000784c0ff */
[----:B------:R-:W-:Y:S02]  /*69700*/  PRMT R120, R120, 0x7773, RZ ;  /* 0x0000777378787816 */ /* 0x000fe400000000ff */
[----:B------:R-:W-:Y:S02]  /*69710*/  PRMT R7, R117, 0x7770, RZ ;  /* 0x0000777075077816 */ /* 0x000fe400000000ff */
[----:B------:R-:W-:Y:S01]  /*69720*/  LOP3.LUT P5, RZ, R241, 0x80000, RZ, 0xc0, !PT ;  /* 0x00080000f1ff7812 */ /* 0x000fe200078ac0ff */
        /* <DEDUP_REMOVED lines=28> */
[----:B----4-:R1:W-:Y:S04]  /*698f0*/  @P0 STG.E.U8 desc[UR44][R30.64], R7 ;  /* 0x000000071e000986 */ /* 0x0103e8000c10112c */
[----:B0-----:R-:W3:Y:S01]  /*69900*/  LDL.LU.64 R36, [R1+0xe10] ;  /* 0x000e100001247983 */ /* 0x001ee20000300a00 */
[----:B-1----:R-:W-:-:S03]  /*69910*/  PRMT R7, R117, 0x7771, RZ ;  /* 0x0000777175077816 */ /* 0x002fc600000000ff */
[----:B------:R-:W4:Y:S04]  /*69920*/  LDL.LU.64 R30, [R1+0xe08] ;  /* 0x000e0800011e7983 */ /* 0x000f280000300a00 */
[----:B--2---:R0:W-:Y:S02]  /*69930*/  @P2 STG.E.U8 desc[UR44][R228.64], R7 ;  /* 0x00000007e4002986 */ /* 0x0041e4000c10112c */
[C---:B0-----:R-:W-:Y:S02]  /*69940*/  PRMT R7, R117.reuse, 0x7772, RZ ;  /* 0x0000777275077816 */ /* 0x041fe400000000ff */
[----:B------:R-:W-:Y:S01]  /*69950*/  PRMT R117, R117, 0x7773, RZ ;  /* 0x0000777375757816 */ /* 0x000fe200000000ff */
[----:B------:R-:W2:Y:S04]  /*69960*/  LDL.LU.64 R228, [R1+0xe00] ;  /* 0x000e000001e47983 */ /* 0x000ea80000300a00 */
[----:B------:R0:W-:Y:S04]  /*69970*/  @P5 STG.E.U8 desc[UR44][R28.64], R7 ;  /* 0x000000071c005986 */ /* 0x0001e8000c10112c */
[----:B------:R-:W-:Y:S01]  /*69980*/  @P6 STG.E.U8 desc[UR44][R224.64], R117 ;  /* 0x00000075e0006986 */ /* 0x000fe2000c10112c */
[----:B------:R-:W-:-:S02]  /*69990*/  LOP3.LUT P6, RZ, R13, 0x800, RZ, 0xc0, !PT ;  /* 0x000008000dff7812 */ /* 0x000fc400078cc0ff */
[----:B0-----:R-:W-:-:S11]  /*699a0*/  PRMT R7, R121, 0x7770, RZ ;  /* 0x0000777079077816 */ /* 0x001fd600000000ff */
[----:B------:R0:W-:Y:S01]  /*699b0*/  @P6 STG.E.U8 desc[UR44][R118.64], R7 ;  /* 0x0000000776006986 */ /* 0x0001e2000c10112c */
[----:B------:R-:W-:-:S03]  /*699c0*/  LOP3.LUT P6, RZ, R13, 0x400, RZ, 0xc0, !PT ;  /* 0x000004000dff7812 */ /* 0x000fc600078cc0ff */
[----:B0-----:R-:W3:Y:S01]  /*699d0*/  LDL.LU.64 R118, [R1+0x2268] ;  /* 0x0022680001767983 */ /* 0x001ee20000300a00 */
[----:B------:R-:W-:-:S03]  /*699e0*/  PRMT R7, R121, 0x7771, RZ ;  /* 0x0000777179077816 */ /* 0x000fc600000000ff */
[----:B------:R-:W2:Y:S04]  /*699f0*/  LDL.LU.64 R28, [R1+0xdf8] ;  /* 0x000df800011c7983 */ /* 0x000ea80000300a00 */
[----:B------:R-:W2:Y:S04]  /*69a00*/  LDL.LU.64 R224, [R1+0xdf0] ;  /* 0x000df00001e07983 */ /* 0x000ea80000300a00 */
[----:B------:R0:W-:Y:S01]  /*69a10*/  @P6 STG.E.U8 desc[UR44][R226.64], R7 ;  /* 0x00000007e2006986 */ /* 0x0001e2000c10112c */
[----:B------:R-:W-:Y:S02]  /*69a20*/  LOP3.LUT P6, RZ, R13, 0x200, RZ, 0xc0, !PT ;  /* 0x000002000dff7812 */ /* 0x000fe400078cc0ff */
[----:B0-----:R-:W-:Y:S01]  /*69a30*/  PRMT R7, R121, 0x7772, RZ ;  /* 0x0000777279077816 */ /* 0x001fe200000000ff */
[----:B------:R-:W2:Y:S10]  /*69a40*/  LDL.LU.64 R226, [R1+0xde8] ;  /* 0x000de80001e27983 */ /* 0x000eb40000300a00 */
        /* <DEDUP_REMOVED lines=27> */
[----:B------:R-:W3:Y:S04]  /*69c00*/  LDL.LU.64 R30, [R1+0xde0] ;  /* 0x000de000011e7983 */ /* 0x000ee80000300a00 */
[----:B--2---:R0:W-:Y:S04]  /*69c10*/  @P3 STG.E.U8 desc[UR44][R228.64], R7 ;  /* 0x00000007e4003986 */ /* 0x0041e8000c10112c */
[----:B------:R1:W-:Y:S04]  /*69c20*/  @P0 STG.E.U8 desc[UR44][R28.64], R122 ;  /* 0x0000007a1c000986 */ /* 0x0003e8000c10112c */
[----:B0-----:R-:W2:Y:S04]  /*69c30*/  LDL.LU.64 R228, [R1+0xdd8] ;  /* 0x000dd80001e47983 */ /* 0x001ea80000300a00 */
        /* <DEDUP_REMOVED lines=27> */
[----:B---3--:R0:W-:Y:S02]  /*69df0*/  @P3 STG.E.U8 desc[UR44][R30.64], R7 ;  /* 0x000000071e003986 */ /* 0x0081e4000c10112c */
[C---:B0-----:R-:W-:Y:S02]  /*69e00*/  PRMT R7, R123.reuse, 0x7770, RZ ;  /* 0x000077707b077816 */ /* 0x041fe400000000ff */
[----:B--2---:R-:W-:Y:S04]  /*69e10*/  @P0 STG.E.U8 desc[UR44][R228.64], R119 ;  /* 0x00000077e4000986 */ /* 0x004fe8000c10112c */
        /* <DEDUP_REMOVED lines=70> */
[----:B------:R-:W-:Y:S01]  /*6a280*/  PRMT R125, R125, 0x7773, RZ ;  /* 0x000077737d7d7816 */ /* 0x000fe200000000ff */
[----:B------:R-:W2:Y:S04]  /*6a290*/  LDL.LU.64 R228, [R1+0xd40] ;  /* 0x000d400001e47983 */ /* 0x000ea80000300a00 */
[----:B------:R0:W-:Y:S04]  /*6a2a0*/  @P0 STG.E.U8 desc[UR44][R28.64], R7 ;  /* 0x000000071c000986 */ /* 0x0001e8000c10112c */
[----:B------:R1:W-:Y:S01]  /*6a2b0*/  @P2 STG.E.U8 desc[UR44][R224.64], R125 ;  /* 0x0000007de0002986 */ /* 0x0003e2000c10112c */
[----:B0-----:R-:W-:-:S03]  /*6a2c0*/  PRMT R7, R129, 0x7770, RZ ;  /* 0x0000777081077816 */ /* 0x001fc600000000ff */
[----:B------:R-:W3:Y:S04]  /*6a2d0*/  LDL.LU.64 R28, [R1+0xd38] ;  /* 0x000d3800011c7983 */ /* 0x000ee80000300a00 */
[----:B-1----:R-:W4:Y:S04]  /*6a2e0*/  LDL.LU.64 R224, [R1+0xd30] ;  /* 0x000d300001e07983 */ /* 0x002f280000300a00 */
[----:B------:R0:W-:Y:S02]  /*6a2f0*/  @P5 STG.E.U8 desc[UR44][R226.64], R7 ;  /* 0x00000007e2005986 */ /* 0x0001e4000c10112c */
[----:B0-----:R-:W-:-:S02]  /*6a300*/  PRMT R7, R129, 0x7771, RZ ;  /* 0x0000777181077816 */ /* 0x001fc400000000ff */
[----:B------:R-:W4:Y:S04]  /*6a310*/  LDL.LU.64 R226, [R1+0xd20] ;  /* 0x000d200001e27983 */ /* 0x000f280000300a00 */
[----:B------:R0:W-:Y:S04]  /*6a320*/  @P3 STG.E.U8 desc[UR44][R126.64], R7 ;  /* 0x000000077e003986 */ /* 0x0001e8000c10112c */
[----:B0-----:R-:W4:Y:S01]  /*6a330*/  LDL.LU.64 R126, [R1+0x2248] ;  /* 0x00224800017e7983 */ /* 0x001f220000300a00 */
[----:B------:R-:W-:Y:S02]  /*6a340*/  LOP3.LUT P6, RZ, R243, 0x4, RZ, 0xc0, !PT ;  /* 0x00000004f3ff7812 */ /* 0x000fe400078cc0ff */
[----:B------:R-:W-:-:S02]  /*6a350*/  LOP3.LUT R14, R14, 0xffefffff, RZ, 0xc0, !PT ;  /* 0xffefffff0e0e7812 */ /* 0x000fc400078ec0ff */
[C---:B------:R-:W-:Y:S02]  /*6a360*/  LOP3.LUT P0, RZ, R242.reuse, 0x800000, RZ, 0xc0, !PT ;  /* 0x00800000f2ff7812 */ /* 0x040fe4000780c0ff */
[C---:B------:R-:W-:Y:S02]  /*6a370*/  LOP3.LUT P2, RZ, R242.reuse, 0x1000000, RZ, 0xc0, !PT ;  /* 0x01000000f2ff7812 */ /* 0x040fe4000784c0ff */
[----:B------:R-:W-:Y:S02]  /*6a380*/  LOP3.LUT P5, RZ, R242, 0x2000000, RZ, 0xc0, !PT ;  /* 0x02000000f2ff7812 */ /* 0x000fe400078ac0ff */
[----:B------:R-:W-:Y:S01]  /*6a390*/  PRMT R7, R129, 0x7772, RZ ;  /* 0x0000777281077816 */ /* 0x000fe200000000ff */
[----:B------:R-:W4:Y:S02]  /*6a3a0*/  LDL.LU.64 R230, [R1+0xd18] ;  /* 0x000d180001e67983 */ /* 0x000f240000300a00 */
[----:B------:R-:W-:Y:S02]  /*6a3b0*/  @P6 LOP3.LUT R14, R14, 0x100000, RZ, 0xfc, !PT ;  /* 0x001000000e0e6812 */ /* 0x000fe400078efcff */
[----:B------:R-:W-:-:S02]  /*6a3c0*/  LOP3.LUT P6, RZ, R243, 0x2, RZ, 0xc0, !PT ;  /* 0x00000002f3ff7812 */ /* 0x000fc400078cc0ff */
[----:B------:R-:W-:Y:S01]  /*6a3d0*/  PRMT R129, R129, 0x7773, RZ ;  /* 0x0000777381817816 */ /* 0x000fe200000000ff */
[----:B------:R-:W4:Y:S01]  /*6a3e0*/  LDL.LU.64 R60, [R1+0xd10] ;  /* 0x000d1000013c7983 */ /* 0x000f220000300a00 */
[----:B------:R-:W-:-:S03]  /*6a3f0*/  LOP3.LUT R14, R14, 0xffdfffff, RZ, 0xc0, !PT ;  /* 0xffdfffff0e0e7812 */ /* 0x000fc600078ec0ff */
        /* <DEDUP_REMOVED lines=29> */
[----:B------:R0:W-:Y:S02]  /*6a5d0*/  @P5 STG.E.U8 desc[UR44][R224.64], R7 ;  /* 0x00000007e0005986 */ /* 0x0001e4000c10112c */
[----:B0-----:R-:W-:-:S05]  /*6a5e0*/  PRMT R7, R126, 0x7771, RZ ;  /* 0x000077717e077816 */ /* 0x001fca00000000ff */
        /* <DEDUP_REMOVED lines=35> */
[----:B------:R0:W-:Y:S02]  /*6a820*/  @P6 STG.E.U8 desc[UR44][R36.64], R7 ;  /* 0x0000000724006986 */ /* 0x0001e4000c10112c */
[C---:B0-----:R-:W-:Y:S02]  /*6a830*/  PRMT R7, R127.reuse, 0x7772, RZ ;  /* 0x000077727f077816 */ /* 0x041fe400000000ff */
[----:B------:R-:W-:-:S03]  /*6a840*/  PRMT R127, R127, 0x7773, RZ ;  /* 0x000077737f7f7816 */ /* 0x000fc600000000ff */
[----:B------:R0:W-:Y:S04]  /*6a850*/  @P1 STG.E.U8 desc[UR44][R30.64], R7 ;  /* 0x000000071e001986 */ /* 0x0001e8000c10112c */
[----:B---3--:R-:W-:Y:S01]  /*6a860*/  @P4 STG.E.U8 desc[UR44][R228.64], R127 ;  /* 0x0000007fe4004986 */ /* 0x008fe2000c10112c */
[----:B0-----:R-:W-:-:S05]  /*6a870*/  PRMT R7, R131, 0x7770, RZ ;  /* 0x0000777083077816 */ /* 0x001fca00000000ff */
[----:B----4-:R0:W-:Y:S02]  /*6a880*/  @P3 STG.E.U8 desc[UR44][R28.64], R7 ;  /* 0x000000071c003986 */ /* 0x0101e4000c10112c */
[----:B0-----:R-:W-:-:S05]  /*6a890*/  PRMT R7, R131, 0x7771, RZ ;  /* 0x0000777183077816 */ /* 0x001fca00000000ff */
[----:B------:R0:W-:Y:S02]  /*6a8a0*/  @P0 STG.E.U8 desc[UR44][R224.64], R7 ;  /* 0x00000007e0000986 */ /* 0x0001e4000c10112c */
[C---:B0-----:R-:W-:Y:S02]  /*6a8b0*/  PRMT R7, R131.reuse, 0x7772, RZ ;  /* 0x0000777283077816 */ /* 0x041fe400000000ff */
[----:B------:R-:W-:-:S03]  /*6a8c0*/  PRMT R131, R131, 0x7773, RZ ;  /* 0x0000777383837816 */ /* 0x000fc600000000ff */
[----:B------:R-:W-:Y:S04]  /*6a8d0*/  @P2 STG.E.U8 desc[UR44][R226.64], R7 ;  /* 0x00000007e2002986 */ /* 0x000fe8000c10112c */
[----:B------:R0:W-:Y:S04]  /*6a8e0*/  @P5 STG.E.U8 desc[UR44][R132.64], R131 ;  /* 0x0000008384005986 */ /* 0x0001e8000c10112c */
[----:B0-----:R-:W2:Y:S04]  /*6a8f0*/  LDL.LU.64 R132, [R1+0x2238] ;  /* 0x0022380001847983 */ /* 0x001ea80000300a00 */
[----:B------:R-:W3:Y:S01]  /*6a900*/  LDL.LU.64 R30, [R1+0xcb0] ;  /* 0x000cb000011e7983 */ /* 0x000ee20000300a00 */
[----:B------:R-:W-:-:S02]  /*6a910*/  LOP3.LUT P3, RZ, R243, 0x200, RZ, 0xc0, !PT ;  /* 0x00000200f3ff7812 */ /* 0x000fc4000786c0ff */
[C---:B------:R-:W-:Y:S01]  /*6a920*/  LOP3.LUT P0, RZ, R243.reuse, 0x400, RZ, 0xc0, !PT ;  /* 0x00000400f3ff7812 */ /* 0x040fe2000780c0ff */
        /* <DEDUP_REMOVED lines=19> */
[----:B---3--:R0:W-:Y:S02]  /*6aa60*/  @P3 STG.E.U8 desc[UR44][R30.64], R7 ;  /* 0x000000071e003986 */ /* 0x0081e4000c10112c */
[----:B0-----:R-:W-:-:S05]  /*6aa70*/  PRMT R7, R132, 0x7771, RZ ;  /* 0x0000777184077816 */ /* 0x001fca00000000ff */
[----:B------:R0:W-:Y:S04]  /*6aa80*/  @P0 STG.E.U8 desc[UR44][R136.64], R7 ;  /* 0x0000000788000986 */ /* 0x0001e8000c10112c */
[----:B0-----:R-:W2:Y:S04]  /*6aa90*/  LDL.LU.64 R136, [R1+0x2230] ;  /* 0x0022300001887983 */ /* 0x001ea80000300a00 */
[----:B------:R-:W3:Y:S01]  /*6aaa0*/  LDL.LU.64 R38, [R1+0xc68] ;  /* 0x000c680001267983 */ /* 0x000ee20000300a00 */
[----:B------:R-:W-:Y:S02]  /*6aab0*/  @P6 LOP3.LUT R14, R14, 0x8000, RZ, 0xfc, !PT ;  /* 0x000080000e0e6812 */ /* 0x000fe400078efcff */
[----:B------:R-:W-:-:S02]  /*6aac0*/  LOP3.LUT P6, RZ, R243, 0x20000, RZ, 0xc0, !PT ;  /* 0x00020000f3ff7812 */ /* 0x000fc400078cc0ff */
[C---:B------:R-:W-:Y:S02]  /*6aad0*/  LOP3.LUT P2, RZ, R243.reuse, 0x800, RZ, 0xc0, !PT ;  /* 0x00000800f3ff7812 */ /* 0x040fe4000784c0ff */
[----:B------:R-:W-:Y:S02]  /*6aae0*/  LOP3.LUT P5, RZ, R243, 0x1000, RZ, 0xc0, !PT ;  /* 0x00001000f3ff7812 */ /* 0x000fe400078ac0ff */
[----:B------:R-:W-:Y:S02]  /*6aaf0*/  LOP3.LUT R14, R14, 0xfffeffff, RZ, 0xc0, !PT ;  /* 0xfffeffff0e0e7812 */ /* 0x000fe400078ec0ff */
[----:B------:R-:W-:Y:S01]  /*6ab00*/  PRMT R7, R132, 0x7772, RZ ;  /* 0x0000777284077816 */ /* 0x000fe200000000ff */
[----:B------:R-:W3:Y:S04]  /*6ab10*/  LDL.LU.64 R40, [R1+0xc58] ;  /* 0x000c580001287983 */ /* 0x000ee80000300a00 */
[----:B------:R-:W-:-:S02]  /*6ab20*/  @P6 LOP3.LUT R14, R14, 0x10000, RZ, 0xfc, !PT ;  /* 0x000100000e0e6812 */ /* 0x000fc400078efcff */
[----:B------:R-:W-:Y:S01]  /*6ab30*/  LOP3.LUT P6, RZ, R243, 0x10000, RZ, 0xc0, !PT ;  /* 0x00010000f3ff7812 */ /* 0x000fe200078cc0ff */
[----:B----4-:R0:W-:Y:S01]  /*6ab40*/  @P2 STG.E.U8 desc[UR44][R228.64], R7 ;  /* 0x00000007e4002986 */ /* 0x0101e2000c10112c */
[----:B------:R-:W-:Y:S02]  /*6ab50*/  PRMT R132, R132, 0x7773, RZ ;  /* 0x0000777384847816 */ /* 0x000fe400000000ff */
[----:B------:R-:W-:Y:S01]  /*6ab60*/  LOP3.LUT R14, R14, 0xfffdffff, RZ, 0xc0, !PT ;  /* 0xfffdffff0e0e7812 */ /* 0x000fe200078ec0ff */
[----:B------:R-:W4:Y:S04]  /*6ab70*/  LDL.LU.64 R36, [R1+0xc50] ;  /* 0x000c500001247983 */ /* 0x000f280000300a00 */
[----:B------:R1:W-:Y:S04]  /*6ab80*/  @P5 STG.E.U8 desc[UR44][R28.64], R132 ;  /* 0x000000841c005986 */ /* 0x0003e8000c10112c */
[----:B------:R-:W4:Y:S01]  /*6ab90*/  LDL.LU.64 R30, [R1+0xc48] ;  /* 0x000c4800011e7983 */ /* 0x000f220000300a00 */
[----:B------:R-:W-:-:S02]  /*6aba0*/  @P6 LOP3.LUT R14, R14, 0x20000, RZ, 0xfc, !PT ;  /* 0x000200000e0e6812 */ /* 0x000fc400078efcff */
[----:B------:R-:W-:Y:S01]  /*6abb0*/  LOP3.LUT P6, RZ, R243, 0x8000, RZ, 0xc0, !PT ;  /* 0x00008000f3ff7812 */ /* 0x000fe200078cc0ff */
[----:B0-----:R-:W4:Y:S04]  /*6abc0*/  LDL.LU.64 R228, [R1+0xc40] ;  /* 0x000c400001e47983 */ /* 0x001f280000300a00 */
[----:B-1----:R-:W4:Y:S01]  /*6abd0*/  LDL.LU.64 R28, [R1+0xc38] ;  /* 0x000c3800011c7983 */ /* 0x002f220000300a00 */
[----:B------:R-:W-:-:S07]  /*6abe0*/  LOP3.LUT R14, R14, 0xfffbffff, RZ, 0xc0, !PT ;  /* 0xfffbffff0e0e7812 */ /* 0x000fce00078ec0ff */
[----:B------:R-:W-:Y:S02]  /*6abf0*/  @P6 LOP3.LUT R14, R14, 0x40000, RZ, 0xfc, !PT ;  /* 0x000400000e0e6812 */ /* 0x000fe400078efcff */
[----:B------:R-:W-:Y:S02]  /*6ac00*/  LOP3.LUT P6, RZ, R243, 0x4000, RZ, 0xc0, !PT ;  /* 0x00004000f3ff7812 */ /* 0x000fe400078cc0ff */
[----:B------:R-:W-:-:S11]  /*6ac10*/  LOP3.LUT R14, R14, 0xfff7ffff, RZ, 0xc0, !PT ;  /* 0xfff7ffff0e0e7812 */ /* 0x000fd600078ec0ff */
[----:B------:R-:W-:Y:S02]  /*6ac20*/  @P6 LOP3.LUT R14, R14, 0x80000, RZ, 0xfc, !PT ;  /* 0x000800000e0e6812 */ /* 0x000fe400078efcff */
[----:B------:R-:W-:Y:S02]  /*6ac30*/  LOP3.LUT P6, RZ, R243, 0x2000, RZ, 0xc0, !PT ;  /* 0x00002000f3ff7812 */ /* 0x000fe400078cc0ff */
[----:B--2---:R-:W-:-:S11]  /*6ac40*/  PRMT R7, R136, 0x7770, RZ ;  /* 0x0000777088077816 */ /* 0x004fd600000000ff */
        /* <DEDUP_REMOVED lines=17> */
[----:B---3--:R0:W-:Y:S01]  /*6ad60*/  @P6 STG.E.U8 desc[UR44][R38.64], R7 ;  /* 0x0000000726006986 */ /* 0x0081e2000c10112c */
[----:B------:R-:W-:Y:S02]  /*6ad70*/  LOP3.LUT P6, RZ, R14, 0x4000, RZ, 0xc0, !PT ;  /* 0x000040000eff7812 */ /* 0x000fe400078cc0ff */
[----:B0-----:R-:W-:-:S11]  /*6ad80*/  PRMT R7, R133, 0x7772, RZ ;  /* 0x0000777285077816 */ /* 0x001fd600000000ff */
[----:B------:R0:W-:Y:S04]  /*6ad90*/  @P6 STG.E.U8 desc[UR44][R134.64], R7 ;  /* 0x0000000786006986 */ /* 0x0001e8000c10112c */
[----:B0-----:R-:W3:Y:S01]  /*6ada0*/  LDL.LU.64 R134, [R1+0x2228] ;  /* 0x0022280001867983 */ /* 0x001ee20000300a00 */
[----:B------:R-:W-:Y:S02]  /*6adb0*/  LOP3.LUT P6, RZ, R14, 0x2000, RZ, 0xc0, !PT ;  /* 0x000020000eff7812 */ /* 0x000fe400078cc0ff */
[----:B------:R-:W-:Y:S02]  /*6adc0*/  PRMT R133, R133, 0x7773, RZ ;  /* 0x0000777385857816 */ /* 0x000fe400000000ff */
[----:B------:R-:W-:Y:S02]  /*6add0*/  LOP3.LUT P1, RZ, R243, 0x400000, RZ, 0xc0, !PT ;  /* 0x00400000f3ff7812 */ /* 0x000fe4000782c0ff */
[----:B------:R-:W-:-:S07]  /*6ade0*/  PRMT R7, R137, 0x7770, RZ ;  /* 0x0000777089077816 */ /* 0x000fce00000000ff */
[----:B------:R-:W-:Y:S01]  /*6adf0*/  @P6 STG.E.U8 desc[UR44][R40.64], R133 ;  /* 0x0000008528006986 */ /* 0x000fe2000c10112c */
[----:B------:R-:W-:Y:S02]  /*6ae00*/  LOP3.LUT P6, RZ, R14, 0x1000, RZ, 0xc0, !PT ;  /* 0x000010000eff7812 */ /* 0x000fe400078cc0ff */
[C---:B------:R-:W-:Y:S02]  /*6ae10*/  LOP3.LUT P4, RZ, R243.reuse, 0x800000, RZ, 0xc0, !PT ;  /* 0x00800000f3ff7812 */ /* 0x040fe4000788c0ff */
[C---:B------:R-:W-:Y:S02]  /*6ae20*/  LOP3.LUT P3, RZ, R243.reuse, 0x1000000, RZ, 0xc0, !PT ;  /* 0x01000000f3ff7812 */ /* 0x040fe4000786c0ff */
[----:B------:R-:W-:-:S07]  /*6ae30*/  LOP3.LUT P0, RZ, R243, 0x2000000, RZ, 0xc0, !PT ;  /* 0x02000000f3ff7812 */ /* 0x000fce000780c0ff */
[----:B----4-:R0:W-:Y:S01]  /*6ae40*/  @P6 STG.E.U8 desc[UR44][R36.64], R7 ;  /* 0x0000000724006986 */ /* 0x0101e2000c10112c */
        /* <DEDUP_REMOVED lines=10> */
[----:B---3--:R-:W-:-:S05]  /*6aef0*/  PRMT R7, R134, 0x7770, RZ ;  /* 0x0000777086077816 */ /* 0x008fca00000000ff */
[----:B--2---:R0:W-:Y:S02]  /*6af00*/  @P0 STG.E.U8 desc[UR44][R224.64], R7 ;  /* 0x00000007e0000986 */ /* 0x0041e4000c10112c */
        /* <DEDUP_REMOVED lines=36> */
[----:B------:R-:W-:Y:S02]  /*6b150*/  LOP3.LUT P6, RZ, R221, 0x2, RZ, 0xc0, !PT ;  /* 0x00000002ddff7812 */ /* 0x000fe400078cc0ff */
[C---:B------:R-:W-:Y:S02]  /*6b160*/  LOP3.LUT P2, RZ, R243.reuse, 0x40000000, RZ, 0xc0, !PT ;  /* 0x40000000f3ff7812 */ /* 0x040fe4000784c0ff */
        /* <DEDUP_REMOVED lines=76> */
[C---:B------:R-:W-:Y:S02]  /*6b630*/  LOP3.LUT P3, RZ, R221.reuse, 0x8000, RZ, 0xc0, !PT ;  /* 0x00008000ddff7812 */ /* 0x040fe4000786c0ff */
        /* <DEDUP_REMOVED lines=46> */
[----:B------:R-:W-:Y:S01]  /*6b920*/  @P6 STG.E.U8 desc[UR44][R226.64], R141 ;  /* 0x0000008de2006986 */ /* 0x000fe2000c10112c */
[----:B------:R-:W-:-:S13]  /*6b930*/  LOP3.LUT P6, RZ, R14, 0x4, RZ, 0xc0, !PT ;  /* 0x000000040eff7812 */ /* 0x000fda00078cc0ff */
[----:B------:R0:W-:Y:S01]  /*6b940*/  @P6 STG.E.U8 desc[UR44][R142.64], R7 ;  /* 0x000000078e006986 */ /* 0x0001e2000c10112c */
[----:B------:R-:W-:-:S03]  /*6b950*/  LOP3.LUT P6, RZ, R14, 0x2, RZ, 0xc0, !PT ;  /* 0x000000020eff7812 */ /* 0x000fc600078cc0ff */
[----:B0-----:R-:W2:Y:S01]  /*6b960*/  LDL.LU.64 R142, [R1+0x2208] ;  /* 0x00220800018e7983 */ /* 0x001ea20000300a00 */
[----:B------:R-:W-:-:S03]  /*6b970*/  PRMT R7, R145, 0x7771, RZ ;  /* 0x0000777191077816 */ /* 0x000fc600000000ff */
[----:B------:R-:W4:Y:S06]  /*6b980*/  LDL.LU.64 R226, [R1+0xaf0] ;  /* 0x000af00001e27983 */ /* 0x000f2c0000300a00 */
        /* <DEDUP_REMOVED lines=22> */
[----:B------:R0:W-:Y:S01]  /*6baf0*/  @P1 STG.E.U8 desc[UR44][R36.64], R142 ;  /* 0x0000008e24001986 */ /* 0x0001e2000c10112c */
[----:B---3--:R-:W-:-:S03]  /*6bb00*/  PRMT R7, R146, 0x7770, RZ ;  /* 0x0000777092077816 */ /* 0x008fc600000000ff */
[----:B0-----:R-:W2:Y:S04]  /*6bb10*/  LDL.LU.64 R36, [R1+0xae8] ;  /* 0x000ae80001247983 */ /* 0x001ea80000300a00 */
[----:B------:R0:W-:Y:S02]  /*6bb20*/  @P4 STG.E.U8 desc[UR44][R30.64], R7 ;  /* 0x000000071e004986 */ /* 0x0001e4000c10112c */
[C---:B0-----:R-:W-:Y:S02]  /*6bb30*/  PRMT R7, R146.reuse, 0x7771, RZ ;  /* 0x0000777192077816 */ /* 0x041fe400000000ff */
[----:B------:R-:W3:Y:S04]  /*6bb40*/  LDL.LU.64 R30, [R1+0xae0] ;  /* 0x000ae000011e7983 */ /* 0x000ee80000300a00 */
[----:B----4-:R0:W-:Y:S02]  /*6bb50*/  @P3 STG.E.U8 desc[UR44][R228.64], R7 ;  /* 0x00000007e4003986 */ /* 0x0101e4000c10112c */
[----:B0-----:R-:W-:-:S02]  /*6bb60*/  PRMT R7, R146, 0x7772, RZ ;  /* 0x0000777292077816 */ /* 0x001fc400000000ff */
[----:B------:R-:W4:Y:S04]  /*6bb70*/  LDL.LU.64 R228, [R1+0xad8] ;  /* 0x000ad80001e47983 */ /* 0x000f280000300a00 */
[----:B------:R0:W-:Y:S04]  /*6bb80*/  @P0 STG.E.U8 desc[UR44][R28.64], R7 ;  /* 0x000000071c000986 */ /* 0x0001e8000c10112c */
[----:B0-----:R-:W4:Y:S01]  /*6bb90*/  LDL.LU.64 R28, [R1+0xad0] ;  /* 0x000ad000011c7983 */ /* 0x001f220000300a00 */
        /* <DEDUP_REMOVED lines=21> */
[----:B------:R-:W-:Y:S02]  /*6bcf0*/  LOP3.LUT P3, RZ, R220, 0x4000, RZ, 0xc0, !PT ;  /* 0x00004000dcff7812 */ /* 0x000fe4000786c0ff */
[----:B------:R-:W-:Y:S02]  /*6bd00*/  LOP3.LUT R15, R15, 0xfbffffff, RZ, 0xc0, !PT ;  /* 0xfbffffff0f0f7812 */ /* 0x000fe400078ec0ff */
[----:B------:R-:W-:Y:S02]  /*6bd10*/  PRMT R146, R146, 0x7773, RZ ;  /* 0x0000777392927816 */ /* 0x000fe400000000ff */
[----:B------:R-:W-:-:S02]  /*6bd20*/  PRMT R7, R143, 0x7770, RZ ;  /* 0x000077708f077816 */ /* 0x000fc400000000ff */
[C---:B------:R-:W-:Y:S01]  /*6bd30*/  LOP3.LUT P0, RZ, R220.reuse, 0x2000, RZ, 0xc0, !PT ;  /* 0x00002000dcff7812 */ /* 0x040fe2000780c0ff */
[----:B------:R0:W-:Y:S02]  /*6bd40*/  @P2 STG.E.U8 desc[UR44][R224.64], R146 ;  /* 0x00000092e0002986 */ /* 0x0001e4000c10112c */
[----:B------:R-:W-:Y:S02]  /*6bd50*/  @P6 LOP3.LUT R15, R15, 0x4000000, RZ, 0xfc, !PT ;  /* 0x040000000f0f6812 */ /* 0x000fe400078efcff */
[C---:B------:R-:W-:Y:S01]  /*6bd60*/  LOP3.LUT P6, RZ, R223.reuse, 0x200, RZ, 0xc0, !PT ;  /* 0x00000200dfff7812 */ /* 0x040fe200078cc0ff */
[----:B------:R1:W-:Y:S01]  /*6bd70*/  @P5 STG.E.U8 desc[UR44][R226.64], R7 ;  /* 0x00000007e2005986 */ /* 0x0003e2000c10112c */
[----:B------:R-:W-:Y:S02]  /*6bd80*/  LOP3.LUT P2, RZ, R220, 0x1000, RZ, 0xc0, !PT ;  /* 0x00001000dcff7812 */ /* 0x000fe4000784c0ff */
[----:B------:R-:W-:Y:S01]  /*6bd90*/  LOP3.LUT P5, RZ, R223, 0x800, RZ, 0xc0, !PT ;  /* 0x00000800dfff7812 */ /* 0x000fe200078ac0ff */
[----:B0-----:R-:W4:Y:S01]  /*6bda0*/  LDL.LU.64 R224, [R1+0xac0] ;  /* 0x000ac00001e07983 */ /* 0x001f220000300a00 */
[----:B------:R-:W-:-:S02]  /*6bdb0*/  LOP3.LUT R15, R15, 0xf7ffffff, RZ, 0xc0, !PT ;  /* 0xf7ffffff0f0f7812 */ /* 0x000fc400078ec0ff */
[----:B-1----:R-:W-:-:S05]  /*6bdc0*/  PRMT R7, R143, 0x7771, RZ ;  /* 0x000077718f077816 */ /* 0x002fca00000000ff */
[----:B------:R-:W-:Y:S02]  /*6bdd0*/  @P6 LOP3.LUT R15, R15, 0x8000000, RZ, 0xfc, !PT ;  /* 0x080000000f0f6812 */ /* 0x000fe400078efcff */
[----:B------:R-:W-:Y:S01]  /*6bde0*/  LOP3.LUT P6, RZ, R223, 0x400, RZ, 0xc0, !PT ;  /* 0x00000400dfff7812 */ /* 0x000fe200078cc0ff */
[----:B------:R-:W4:Y:S04]  /*6bdf0*/  LDL.LU.64 R226, [R1+0xab8] ;  /* 0x000ab80001e27983 */ /* 0x000f280000300a00 */
[----:B------:R-:W4:Y:S04]  /*6be00*/  LDL.LU.64 R60, [R1+0xaa8] ;  /* 0x000aa800013c7983 */ /* 0x000f280000300a00 */
[----:B------:R-:W4:Y:S04]  /*6be10*/  LDL.LU.64 R56, [R1+0xaa0] ;  /* 0x000aa00001387983 */ /* 0x000f280000300a00 */
[----:B------:R-:W4:Y:S04]  /*6be20*/  LDL.LU.64 R42, [R1+0xa98] ;  /* 0x000a9800012a7983 */ /* 0x000f280000300a00 */
[----:B------:R-:W4:Y:S04]  /*6be30*/  LDL.LU.64 R38, [R1+0xa90] ;  /* 0x000a900001267983 */ /* 0x000f280000300a00 */
[----:B------:R-:W4:Y:S04]  /*6be40*/  LDL.LU.64 R40, [R1+0xa88] ;  /* 0x000a880001287983 */ /* 0x000f280000300a00 */
[----:B--2---:R0:W-:Y:S02]  /*6be50*/  @P3 STG.E.U8 desc[UR44][R36.64], R7 ;  /* 0x0000000724003986 */ /* 0x0041e4000c10112c */
[----:B0-----:R-:W-:-:S02]  /*6be60*/  PRMT R7, R143, 0x7772, RZ ;  /* 0x000077728f077816 */ /* 0x001fc400000000ff */
[----:B------:R-:W-:-:S03]  /*6be70*/  PRMT R143, R143, 0x7773, RZ ;  /* 0x000077738f8f7816 */ /* 0x000fc600000000ff */
[----:B---3--:R0:W-:Y:S02]  /*6be80*/  @P0 STG.E.U8 desc[UR44][R30.64], R7 ;  /* 0x000000071e000986 */ /* 0x0081e4000c10112c */
[C---:B0-----:R-:W-:Y:S02]  /*6be90*/  PRMT R7, R147.reuse, 0x7770, RZ ;  /* 0x0000777093077816 */ /* 0x041fe400000000ff */
[----:B----4-:R-:W-:Y:S04]  /*6bea0*/  @P2 STG.E.U8 desc[UR44][R228.64], R143 ;  /* 0x0000008fe4002986 */ /* 0x010fe8000c10112c */
        /* <DEDUP_REMOVED lines=46> */
[----:B------:R0:W-:Y:S04]  /*6c190*/  @P0 STG.E.U8 desc[UR44][R28.64], R7 ;  /* 0x000000071c000986 */ /* 0x0001e8000c10112c */
[----:B0-----:R-:W2:Y:S01]  /*6c1a0*/  LDL.LU.64 R28, [R1+0xa50] ;  /* 0x000a5000011c7983 */ /* 0x001ea20000300a00 */
[C---:B------:R-:W-:Y:S02]  /*6c1b0*/  LOP3.LUT P2, RZ, R0.reuse, 0x20000000, RZ, 0xc0, !PT ;  /* 0x2000000000ff7812 */ /* 0x040fe4000784c0ff */
[C---:B------:R-:W-:Y:S02]  /*6c1c0*/  LOP3.LUT P5, RZ, R0.reuse, 0x10000000, RZ, 0xc0, !PT ;  /* 0x1000000000ff7812 */ /* 0x040fe400078ac0ff */
[----:B------:R-:W-:Y:S02]  /*6c1d0*/  LOP3.LUT P3, RZ, R0, 0x8000000, RZ, 0xc0, !PT ;  /* 0x0800000000ff7812 */ /* 0x000fe4000786c0ff */
[----:B------:R-:W-:-:S02]  /*6c1e0*/  PRMT R7, R149, 0x7772, RZ ;  /* 0x0000777295077816 */ /* 0x000fc400000000ff */
[----:B------:R-:W-:Y:S02]  /*6c1f0*/  LOP3.LUT P0, RZ, R0, 0x4000000, RZ, 0xc0, !PT ;  /* 0x0400000000ff7812 */ /* 0x000fe4000780c0ff */
[----:B------:R-:W-:-:S03]  /*6c200*/  PRMT R149, R149, 0x7773, RZ ;  /* 0x0000777395957816 */ /* 0x000fc600000000ff */
[----:B------:R0:W-:Y:S04]  /*6c210*/  @P2 STG.E.U8 desc[UR44][R224.64], R7 ;  /* 0x00000007e0002986 */ /* 0x0001e8000c10112c */
[----:B------:R1:W-:Y:S01]  /*6c220*/  @P5 STG.E.U8 desc[UR44][R226.64], R149 ;  /* 0x00000095e2005986 */ /* 0x0003e2000c10112c */
[----:B0-----:R-:W-:-:S03]  /*6c230*/  PRMT R7, R153, 0x7770, RZ ;  /* 0x0000777099077816 */ /* 0x001fc600000000ff */
[----:B------:R-:W3:Y:S04]  /*6c240*/  LDL.LU.64 R224, [R1+0xa40] ;  /* 0x000a400001e07983 */ /* 0x000ee80000300a00 */
[----:B-1----:R-:W4:Y:S04]  /*6c250*/  LDL.LU.64 R226, [R1+0xa38] ;  /* 0x000a380001e27983 */ /* 0x002f280000300a00 */
        /* <DEDUP_REMOVED lines=13> */
[----:B0-----:R-:W-:-:S05]  /*6c330*/  PRMT R7, R153, 0x7771, RZ ;  /* 0x0000777199077816 */ /* 0x001fca00000000ff */
[----:B------:R0:W-:Y:S04]  /*6c340*/  @P0 STG.E.U8 desc[UR44][R150.64], R7 ;  /* 0x0000000796000986 */ /* 0x0001e8000c10112c */
[----:B0-----:R-:W2:Y:S01]  /*6c350*/  LDL.LU.64 R150, [R1+0x21e8] ;  /* 0x0021e80001967983 */ /* 0x001ea20000300a00 */
[----:B------:R-:W-:Y:S02]  /*6c360*/  @P6 LOP3.LUT R15, R15, 0x4000, RZ, 0xfc, !PT ;  /* 0x000040000f0f6812 */ /* 0x000fe400078efcff */
[C---:B------:R-:W-:Y:S02]  /*6c370*/  LOP3.LUT P6, RZ, R0.reuse, 0x40000, RZ, 0xc0, !PT ;  /* 0x0004000000ff7812 */ /* 0x040fe400078cc0ff */
[C---:B------:R-:W-:Y:S02]  /*6c380*/  LOP3.LUT P2, RZ, R0.reuse, 0x2000000, RZ, 0xc0, !PT ;  /* 0x0200000000ff7812 */ /* 0x040fe4000784c0ff */
[----:B------:R-:W-:-:S02]  /*6c390*/  LOP3.LUT P5, RZ, R0, 0x1000000, RZ, 0xc0, !PT ;  /* 0x0100000000ff7812 */ /* 0x000fc400078ac0ff */
[----:B------:R-:W-:Y:S02]  /*6c3a0*/  LOP3.LUT R15, R15, 0xffff7fff, RZ, 0xc0, !PT ;  /* 0xffff7fff0f0f7812 */ /* 0x000fe400078ec0ff */
[----:B------:R-:W-:Y:S01]  /*6c3b0*/  PRMT R7, R153, 0x7772, RZ ;  /* 0x0000777299077816 */ /* 0x000fe200000000ff */
[----:B------:R-:W2:Y:S04]  /*6c3c0*/  LDL.LU.64 R38, [R1+0xa08] ;  /* 0x000a080001267983 */ /* 0x000ea80000300a00 */
[----:B------:R-:W-:Y:S02]  /*6c3d0*/  @P6 LOP3.LUT R15, R15, 0x8000, RZ, 0xfc, !PT ;  /* 0x000080000f0f6812 */ /* 0x000fe400078efcff */
[----:B------:R-:W-:Y:S01]  /*6c3e0*/  LOP3.LUT P6, RZ, R0, 0x80000, RZ, 0xc0, !PT ;  /* 0x0008000000ff7812 */ /* 0x000fe200078cc0ff */
[----:B---3--:R2:W-:Y:S01]  /*6c3f0*/  @P2 STG.E.U8 desc[UR44][R224.64], R7 ;  /* 0x00000007e0002986 */ /* 0x0085e2000c10112c */
[----:B------:R-:W-:-:S02]  /*6c400*/  PRMT R153, R153, 0x7773, RZ ;  /* 0x0000777399997816 */ /* 0x000fc400000000ff */
[----:B------:R-:W-:Y:S01]  /*6c410*/  LOP3.LUT R15, R15, 0xfffeffff, RZ, 0xc0, !PT ;  /* 0xfffeffff0f0f7812 */ /* 0x000fe200078ec0ff */
[----:B------:R-:W3:Y:S04]  /*6c420*/  LDL.LU.64 R40, [R1+0xa00] ;  /* 0x000a000001287983 */ /* 0x000ee80000300a00 */
[----:B------:R-:W3:Y:S04]  /*6c430*/  LDL.LU.64 R36, [R1+0x9f8] ;  /* 0x0009f80001247983 */ /* 0x000ee80000300a00 */
[----:B------:R-:W3:Y:S04]  /*6c440*/  LDL.LU.64 R30, [R1+0x9f0] ;  /* 0x0009f000011e7983 */ /* 0x000ee80000300a00 */
[----:B----4-:R-:W-:Y:S04]  /*6c450*/  @P5 STG.E.U8 desc[UR44][R226.64], R153 ;  /* 0x00000099e2005986 */ /* 0x010fe8000c10112c */
        /* <DEDUP_REMOVED lines=13> */
[----:B--2---:R-:W-:-:S11]  /*6c530*/  PRMT R7, R150, 0x7770, RZ ;  /* 0x0000777096077816 */ /* 0x004fd600000000ff */
[----:B------:R0:W-:Y:S04]  /*6c540*/  @P6 STG.E.U8 desc[UR44][R154.64], R7 ;  /* 0x000000079a006986 */ /* 0x0001e8000c10112c */
[----:B0-----:R-:W2:Y:S04]  /*6c550*/  LDL.LU.64 R154, [R1+0x21e0] ;  /* 0x0021e000019a7983 */ /* 0x001ea80000300a00 */
[----:B------:R-:W4:Y:S04]  /*6c560*/  LDL.LU.64 R224, [R1+0x9d8] ;  /* 0x0009d80001e07983 */ /* 0x000f280000300a00 */
[----:B------:R-:W4:Y:S01]  /*6c570*/  LDL.LU.64 R226, [R1+0x9d0] ;  /* 0x0009d00001e27983 */ /* 0x000f220000300a00 */
[----:B------:R-:W-:-:S02]  /*6c580*/  LOP3.LUT P6, RZ, R15, 0x80000, RZ, 0xc0, !PT ;  /* 0x000800000fff7812 */ /* 0x000fc400078cc0ff */
        /* <DEDUP_REMOVED lines=24> */
[----:B------:R-:W-:-:S11]  /*6c710*/  PRMT R154, R154, 0x7773, RZ ;  /* 0x000077739a9a7816 */ /* 0x000fd600000000ff */
[----:B------:R-:W-:Y:S01]  /*6c720*/  @P6 STG.E.U8 desc[UR44][R36.64], R154 ;  /* 0x0000009a24006986 */ /* 0x000fe2000c10112c */
[----:B------:R-:W-:Y:S02]  /*6c730*/  LOP3.LUT P6, RZ, R15, 0x1000, RZ, 0xc0, !PT ;  /* 0x000010000fff7812 */ /* 0x000fe400078cc0ff */
[----:B0-----:R-:W-:-:S11]  /*6c740*/  PRMT R7, R151, 0x7770, RZ ;  /* 0x0000777097077816 */ /* 0x001fd600000000ff */
[----:B------:R0:W-:Y:S02]  /*6c750*/  @P6 STG.E.U8 desc[UR44][R30.64], R7 ;  /* 0x000000071e006986 */ /* 0x0001e4000c10112c */
[----:B0-----:R-:W-:-:S05]  /*6c760*/  PRMT R7, R151, 0x7771, RZ ;  /* 0x0000777197077816 */ /* 0x001fca00000000ff */
[----:B----4-:R0:W-:Y:S02]  /*6c770*/  @P1 STG.E.U8 desc[UR44][R228.64], R7 ;  /* 0x00000007e4001986 */ /* 0x0101e4000c10112c */
        /* <DEDUP_REMOVED lines=8> */
[----:B0-----:R-:W-:Y:S02]  /*6c800*/  PRMT R7, R155, 0x7772, RZ ;  /* 0x000077729b077816 */ /* 0x001fe400000000ff */
[----:B------:R-:W2:Y:S04]  /*6c810*/  LDL.LU.64 R244, [R1+0x21d8] ;  /* 0x0021d80001f47983 */ /* 0x000ea80000300a00 */
[----:B------:R0:W-:Y:S04]  /*6c820*/  @P5 STG.E.U8 desc[UR44][R156.64], R7 ;  /* 0x000000079c005986 */ /* 0x0001e8000c10112c */
[----:B0-----:R-:W3:Y:S04]  /*6c830*/  LDL.LU.64 R156, [R1+0x21d0] ;  /* 0x0021d000019c7983 */ /* 0x001ee80000300a00 */
[----:B------:R-:W4:Y:S04]  /*6c840*/  LDL.LU.64 R30, [R1+0x9b8] ;  /* 0x0009b800011e7983 */ /* 0x000f280000300a00 */
[----:B------:R-:W2:Y:S01]  /*6c850*/  LDL.LU.64 R228, [R1+0x9b0] ;  /* 0x0009b00001e47983 */ /* 0x000ea20000300a00 */
[----:B------:R-:W-:-:S02]  /*6c860*/  LOP3.LUT P3, RZ, R0, 0x100, RZ, 0xc0, !PT ;  /* 0x0000010000ff7812 */ /* 0x000fc4000786c0ff */
[C---:B------:R-:W-:Y:S02]  /*6c870*/  LOP3.LUT P0, RZ, R0.reuse, 0x80, RZ, 0xc0, !PT ;  /* 0x0000008000ff7812 */ /* 0x040fe4000780c0ff */
[----:B------:R-:W-:Y:S02]  /*6c880*/  LOP3.LUT P2, RZ, R0, 0x40, RZ, 0xc0, !PT ;  /* 0x0000004000ff7812 */ /* 0x000fe4000784c0ff */
[----:B------:R-:W-:Y:S01]  /*6c890*/  PRMT R155, R155, 0x7773, RZ ;  /* 0x000077739b9b7816 */ /* 0x000fe200000000ff */
        /* <DEDUP_REMOVED lines=9> */
[C---:B---3--:R-:W-:Y:S01]  /*6c930*/  PRMT R7, R156.reuse, 0x7770, RZ ;  /* 0x000077709c077816 */ /* 0x048fe200000000ff */
[----:B----4-:R-:W-:Y:S04]  /*6c940*/  @P3 STG.E.U8 desc[UR44][R30.64], R155 ;  /* 0x0000009b1e003986 */ /* 0x010fe8000c10112c */
[----:B--2---:R0:W-:Y:S02]  /*6c950*/  @P0 STG.E.U8 desc[UR44][R228.64], R7 ;  /* 0x00000007e4000986 */ /* 0x0041e4000c10112c */
[----:B0-----:R-:W-:-:S05]  /*6c960*/  PRMT R7, R156, 0x7771, RZ ;  /* 0x000077719c077816 */ /* 0x001fca00000000ff */
[----:B------:R0:W-:Y:S04]  /*6c970*/  @P2 STG.E.U8 desc[UR44][R160.64], R7 ;  /* 0x00000007a0002986 */ /* 0x0001e8000c10112c */
[----:B0-----:R-:W2:Y:S01]  /*6c980*/  LDL.LU.64 R160, [R1+0x21c8] ;  /* 0x0021c80001a07983 */ /* 0x001ea20000300a00 */
[----:B------:R-:W-:Y:S02]  /*6c990*/  LOP3.LUT P6, RZ, R244, 0x10000000, RZ, 0xc0, !PT ;  /* 0x10000000f4ff7812 */ /* 0x000fe400078cc0ff */
[----:B------:R-:W-:Y:S02]  /*6c9a0*/  LOP3.LUT P5, RZ, R0, 0x20, RZ, 0xc0, !PT ;  /* 0x0000002000ff7812 */ /* 0x000fe400078ac0ff */
[----:B------:R-:W-:Y:S01]  /*6c9b0*/  PRMT R7, R156, 0x7772, RZ ;  /* 0x000077729c077816 */ /* 0x000fe200000000ff */
[----:B------:R-:W3:Y:S08]  /*6c9c0*/  LDL.LU.64 R36, [R1+0x958] ;  /* 0x0009580001247983 */ /* 0x000ef00000300a00 */
[----:B------:R-:W-:-:S02]  /*6c9d0*/  @P6 LOP3.LUT R15, R15, 0x10, RZ, 0xfc, !PT ;  /* 0x000000100f0f6812 */ /* 0x000fc400078efcff */
[----:B------:R-:W-:Y:S02]  /*6c9e0*/  LOP3.LUT P6, RZ, R244, 0x20000000, RZ, 0xc0, !PT ;  /* 0x20000000f4ff7812 */ /* 0x000fe400078cc0ff */
[----:B------:R-:W-:Y:S01]  /*6c9f0*/  PRMT R156, R156, 0x7773, RZ ;  /* 0x000077739c9c7816 */ /* 0x000fe200000000ff */
[----:B------:R0:W-:Y:S01]  /*6ca00*/  @P5 STG.E.U8 desc[UR44][R28.64], R7 ;  /* 0x000000071c005986 */ /* 0x0001e2000c10112c */
[----:B------:R-:W-:-:S03]  /*6ca10*/  LOP3.LUT R15, R15, 0xffffffdf, RZ, 0xc0, !PT ;  /* 0xffffffdf0f0f7812 */ /* 0x000fc600078ec0ff */
[----:B------:R-:W4:Y:S04]  /*6ca20*/  LDL.LU.64 R30, [R1+0x950] ;  /* 0x00095000011e7983 */ /* 0x000f280000300a00 */
[----:B------:R-:W4:Y:S02]  /*6ca30*/  LDL.LU.64 R228, [R1+0x948] ;  /* 0x0009480001e47983 */ /* 0x000f240000300a00 */
[----:B------:R-:W-:Y:S02]  /*6ca40*/  @P6 LOP3.LUT R15, R15, 0x20, RZ, 0xfc, !PT ;  /* 0x000000200f0f6812 */ /* 0x000fe400078efcff */
[----:B------:R-:W-:Y:S01]  /*6ca50*/  LOP3.LUT P6, RZ, R244, 0x40000000, RZ, 0xc0, !PT ;  /* 0x40000000f4ff7812 */ /* 0x000fe200078cc0ff */
[----:B0-----:R-:W4:Y:S01]  /*6ca60*/  LDL.LU.64 R28, [R1+0x940] ;  /* 0x00094000011c7983 */ /* 0x001f220000300a00 */
        /* <DEDUP_REMOVED lines=20> */
[----:B0-----:R-:W4:Y:S01]  /*6cbb0*/  LDL.LU.64 R224, [R1+0x938] ;  /* 0x0009380001e07983 */ /* 0x001f220000300a00 */
[----:B--2---:R-:W-:-:S09]  /*6cbc0*/  PRMT R7, R160, 0x7770, RZ ;  /* 0x00007770a0077816 */ /* 0x004fd200000000ff */
        /* <DEDUP_REMOVED lines=80> */
[----:B------:R-:W-:Y:S02]  /*6d0d0*/  PRMT R158, R158, 0x7773, RZ ;  /* 0x000077739e9e7816 */ /* 0x000fe400000000ff */
[----:B------:R-:W-:Y:S01]  /*6d0e0*/  LOP3.LUT R15, R15, 0xfffffff7, RZ, 0xc0, !PT ;  /* 0xfffffff70f0f7812 */ /* 0x000fe200078ec0ff */
[----:B---3--:R0:W-:Y:S04]  /*6d0f0*/  @P3 STG.E.U8 desc[UR44][R40.64], R7 ;  /* 0x0000000728003986 */ /* 0x0081e8000c10112c */
[----:B0-----:R-:W3:Y:S01]  /*6d100*/  LDL.LU.64 R40, [R1+0x8c8] ;  /* 0x0008c80001287983 */ /* 0x001ee20000300a00 */
[----:B--2---:R-:W-:-:S02]  /*6d110*/  PRMT R7, R162, 0x7770, RZ ;  /* 0x00007770a2077816 */ /* 0x004fc400000000ff */
[----:B------:R-:W-:Y:S02]  /*6d120*/  @P6 LOP3.LUT R15, R15, 0x8, RZ, 0xfc, !PT ;  /* 0x000000080f0f6812 */ /* 0x000fe400078efcff */
[----:B------:R-:W-:Y:S01]  /*6d130*/  LOP3.LUT P6, RZ, R244, 0x20000, RZ, 0xc0, !PT ;  /* 0x00020000f4ff7812 */ /* 0x000fe200078cc0ff */
[----:B----4-:R0:W-:Y:S04]  /*6d140*/  @P0 STG.E.U8 desc[UR44][R36.64], R158 ;  /* 0x0000009e24000986 */ /* 0x0101e8000c10112c */
[----:B------:R1:W-:Y:S04]  /*6d150*/  @P2 STG.E.U8 desc[UR44][R30.64], R7 ;  /* 0x000000071e002986 */ /* 0x0003e8000c10112c */
[----:B0-----:R-:W2:Y:S01]  /*6d160*/  LDL.LU.64 R36, [R1+0x8b8] ;  /* 0x0008b80001247983 */ /* 0x001ea20000300a00 */
[----:B-1----:R-:W-:-:S03]  /*6d170*/  PRMT R7, R162, 0x7771, RZ ;  /* 0x00007771a2077816 */ /* 0x002fc600000000ff */
        /* <DEDUP_REMOVED lines=13> */
[----:B------:R-:W-:-:S02]  /*6d250*/  LOP3.LUT P6, RZ, R15, 0x2, RZ, 0xc0, !PT ;  /* 0x000000020fff7812 */ /* 0x000fc400078cc0ff */
[----:B0-----:R-:W-:Y:S01]  /*6d260*/  PRMT R7, R159, 0x7771, RZ ;  /* 0x000077719f077816 */ /* 0x001fe200000000ff */
[----:B------:R-:W4:Y:S10]  /*6d270*/  LDL.LU.64 R226, [R1+0x890] ;  /* 0x0008900001e27983 */ /* 0x000f340000300a00 */
[----:B------:R0:W-:Y:S01]  /*6d280*/  @P6 STG.E.U8 desc[UR44][R56.64], R7 ;  /* 0x0000000738006986 */ /* 0x0001e2000c10112c */
[----:B------:R-:W-:-:S02]  /*6d290*/  LOP3.LUT P6, RZ, R15, 0x1, RZ, 0xc0, !PT ;  /* 0x000000010fff7812 */ /* 0x000fc400078cc0ff */
[----:B0-----:R-:W-:-:S11]  /*6d2a0*/  PRMT R7, R159, 0x7772, RZ ;  /* 0x000077729f077816 */ /* 0x001fd600000000ff */
[----:B------:R0:W-:Y:S01]  /*6d2b0*/  @P6 STG.E.U8 desc[UR44][R42.64], R7 ;  /* 0x000000072a006986 */ /* 0x0001e2000c10112c */
[----:B------:R-:W-:Y:S02]  /*6d2c0*/  LOP3.LUT P6, RZ, R0, 0x80000000, RZ, 0xc0, !PT ;  /* 0x8000000000ff7812 */ /* 0x000fe400078cc0ff */
[----:B------:R-:W-:-:S11]  /*6d2d0*/  PRMT R159, R159, 0x7773, RZ ;  /* 0x000077739f9f7816 */ /* 0x000fd600000000ff */
[----:B------:R1:W-:Y:S01]  /*6d2e0*/  @P6 STG.E.U8 desc[UR44][R164.64], R159 ;  /* 0x0000009fa4006986 */ /* 0x0003e2000c10112c */
[C---:B------:R-:W-:Y:S02]  /*6d2f0*/  LOP3.LUT P6, RZ, R0.reuse, 0x40000000, RZ, 0xc0, !PT ;  /* 0x4000000000ff7812 */ /* 0x040fe400078cc0ff */
[----:B0-----:R-:W-:Y:S01]  /*6d300*/  PRMT R7, R163, 0x7770, RZ ;  /* 0x00007770a3077816 */ /* 0x001fe200000000ff */
[----:B-1----:R-:W4:Y:S10]  /*6d310*/  LDL.LU.64 R164, [R1+0x21b0] ;  /* 0x0021b00001a47983 */ /* 0x002f340000300a00 */
[----:B------:R0:W-:Y:S01]  /*6d320*/  @P6 STG.E.U8 desc[UR44][R38.64], R7 ;  /* 0x0000000726006986 */ /* 0x0001e2000c10112c */
[----:B------:R-:W-:-:S02]  /*6d330*/  LOP3.LUT P6, RZ, R0, 0x20000000, RZ, 0xc0, !PT ;  /* 0x2000000000ff7812 */ /* 0x000fc400078cc0ff */
[----:B0-----:R-:W-:-:S11]  /*6d340*/  PRMT R7, R163, 0x7771, RZ ;  /* 0x00007771a3077816 */ /* 0x001fd600000000ff */
[----:B---3--:R0:W-:Y:S01]  /*6d350*/  @P6 STG.E.U8 desc[UR44][R40.64], R7 ;  /* 0x0000000728006986 */ /* 0x0081e2000c10112c */
[----:B------:R-:W-:Y:S02]  /*6d360*/  LOP3.LUT P6, RZ, R0, 0x10000000, RZ, 0xc0, !PT ;  /* 0x1000000000ff7812 */ /* 0x000fe400078cc0ff */
[----:B0-----:R-:W-:-:S11]  /*6d370*/  PRMT R7, R163, 0x7772, RZ ;  /* 0x00007772a3077816 */ /* 0x001fd600000000ff */
[----:B------:R0:W-:Y:S04]  /*6d380*/  @P6 STG.E.U8 desc[UR44][R168.64], R7 ;  /* 0x00000007a8006986 */ /* 0x0001e8000c10112c */
[----:B0-----:R-:W3:Y:S01]  /*6d390*/  LDL.LU.64 R168, [R1+0x21a8] ;  /* 0x0021a80001a87983 */ /* 0x001ee20000300a00 */
[C---:B------:R-:W-:Y:S02]  /*6d3a0*/  LOP3.LUT P1, RZ, R244.reuse, 0x100, RZ, 0xc0, !PT ;  /* 0x00000100f4ff7812 */ /* 0x040fe4000782c0ff */
[C---:B------:R-:W-:Y:S02]  /*6d3b0*/  LOP3.LUT P4, RZ, R244.reuse, 0x80, RZ, 0xc0, !PT ;  /* 0x00000080f4ff7812 */ /* 0x040fe4000788c0ff */
[----:B------:R-:W-:Y:S02]  /*6d3c0*/  LOP3.LUT P3, RZ, R244, 0x40, RZ, 0xc0, !PT ;  /* 0x00000040f4ff7812 */ /* 0x000fe4000786c0ff */
[----:B------:R-:W-:-:S02]  /*6d3d0*/  PRMT R163, R163, 0x7773, RZ ;  /* 0x00007773a3a37816 */ /* 0x000fc400000000ff */
[C---:B------:R-:W-:Y:S02]  /*6d3e0*/  LOP3.LUT P0, RZ, R244.reuse, 0x20, RZ, 0xc0, !PT ;  /* 0x00000020f4ff7812 */ /* 0x040fe4000780c0ff */
[----:B------:R-:W-:-:S03]  /*6d3f0*/  LOP3.LUT P2, RZ, R244, 0x10, RZ, 0xc0, !PT ;  /* 0x00000010f4ff7812 */ /* 0x000fc6000784c0ff */
[----:B--2---:R0:W-:Y:S04]  /*6d400*/  @P1 STG.E.U8 desc[UR44][R36.64], R163 ;  /* 0x000000a324001986 */ /* 0x0041e8000c10112c */
[----:B0-----:R-:W2:Y:S01]  /*6d410*/  LDL.LU.64 R36, [R1+0x888] ;  /* 0x0008880001247983 */ /* 0x001ea20000300a00 */
[----:B------:R-:W-:Y:S02]  /*6d420*/  LOP3.LUT P5, RZ, R244, 0x8, RZ, 0xc0, !PT ;  /* 0x00000008f4ff7812 */ /* 0x000fe400078ac0ff */
[----:B----4-:R-:W-:-:S05]  /*6d430*/  PRMT R7, R164, 0x7770, RZ ;  /* 0x00007770a4077816 */ /* 0x010fca00000000ff */
[----:B------:R0:W-:Y:S02]  /*6d440*/  @P4 STG.E.U8 desc[UR44][R30.64], R7 ;  /* 0x000000071e004986 */ /* 0x0001e4000c10112c */
[C---:B0-----:R-:W-:Y:S02]  /*6d450*/  PRMT R7, R164.reuse, 0x7771, RZ ;  /* 0x00007771a4077816 */ /* 0x041fe400000000ff */
[----:B------:R-:W4:Y:S04]  /*6d460*/  LDL.LU.64 R30, [R1+0x880] ;  /* 0x00088000011e7983 */ /* 0x000f280000300a00 */
[----:B------:R0:W-:Y:S02]  /*6d470*/  @P3 STG.E.U8 desc[UR44][R228.64], R7 ;  /* 0x00000007e4003986 */ /* 0x0001e4000c10112c */
[----:B0-----:R-:W-:-:S02]  /*6d480*/  PRMT R7, R164, 0x7772, RZ ;  /* 0x00007772a4077816 */ /* 0x001fc400000000ff */
[----:B------:R-:W4:Y:S01]  /*6d490*/  LDL.LU.64 R228, [R1+0x878] ;  /* 0x0008780001e47983 */ /* 0x000f220000300a00 */
[----:B------:R-:W-:-:S03]  /*6d4a0*/  PRMT R164, R164, 0x7773, RZ ;  /* 0x00007773a4a47816 */ /* 0x000fc600000000ff */
[----:B------:R0:W-:Y:S04]  /*6d4b0*/  @P0 STG.E.U8 desc[UR44][R28.64], R7 ;  /* 0x000000071c000986 */ /* 0x0001e8000c10112c */
[----:B------:R1:W-:Y:S04]  /*6d4c0*/  @P2 STG.E.U8 desc[UR44][R224.64], R164 ;  /* 0x000000a4e0002986 */ /* 0x0003e8000c10112c */
[----:B0-----:R-:W4:Y:S04]  /*6d4d0*/  LDL.LU.64 R28, [R1+0x870] ;  /* 0x00087000011c7983 */ /* 0x001f280000300a00 */
[----:B-1----:R-:W4:Y:S01]  /*6d4e0*/  LDL.LU.64 R224, [R1+0x868] ;  /* 0x0008680001e07983 */ /* 0x002f220000300a00 */
[----:B---3--:R-:W-:-:S05]  /*6d4f0*/  PRMT R7, R168, 0x7770, RZ ;  /* 0x00007770a8077816 */ /* 0x008fca00000000ff */
[----:B------:R0:W-:Y:S04]  /*6d500*/  @P5 STG.E.U8 desc[UR44][R226.64], R7 ;  /* 0x00000007e2005986 */ /* 0x0001e8000c10112c */
[----:B0-----:R-:W3:Y:S04]  /*6d510*/  LDL.LU.64 R226, [R1+0x860] ;  /* 0x0008600001e27983 */ /* 0x001ee80000300a00 */
[----:B------:R-:W3:Y:S04]  /*6d520*/  LDL.LU.64 R56, [R1+0x858] ;  /* 0x0008580001387983 */ /* 0x000ee80000300a00 */
[----:B------:R-:W3:Y:S04]  /*6d530*/  LDL.LU.64 R42, [R1+0x848] ;  /* 0x00084800012a7983 */ /* 0x000ee80000300a00 */
[----:B------:R-:W3:Y:S01]  /*6d540*/  LDL.LU.64 R38, [R1+0x840] ;  /* 0x0008400001267983 */ /* 0x000ee20000300a00 */
[----:B------:R-:W-:-:S02]  /*6d550*/  LOP3.LUT P6, RZ, R245, 0x400000, RZ, 0xc0, !PT ;  /* 0x00400000f5ff7812 */ /* 0x000fc400078cc0ff */
[----:B------:R-:W-:Y:S02]  /*6d560*/  LOP3.LUT R0, R0, 0xffefffff, RZ, 0xc0, !PT ;  /* 0xffefffff00007812 */ /* 0x000fe400078ec0ff */
[C---:B------:R-:W-:Y:S02]  /*6d570*/  LOP3.LUT P3, RZ, R244.reuse, 0x4, RZ, 0xc0, !PT ;  /* 0x00000004f4ff7812 */ /* 0x040fe4000786c0ff */
[----:B------:R-:W-:Y:S02]  /*6d580*/  LOP3.LUT P0, RZ, R244, 0x2, RZ, 0xc0, !PT ;  /* 0x00000002f4ff7812 */ /* 0x000fe4000780c0ff */
[----:B------:R-:W-:Y:S02]  /*6d590*/  PRMT R7, R168, 0x7771, RZ ;  /* 0x00007771a8077816 */ /* 0x000fe400000000ff */
[----:B------:R-:W-:Y:S02]  /*6d5a0*/  LOP3.LUT P2, RZ, R244, 0x1, RZ, 0xc0, !PT ;  /* 0x00000001f4ff7812 */ /* 0x000fe4000784c0ff */
[----:B------:R-:W-:Y:S01]  /*6d5b0*/  LOP3.LUT P5, RZ, R245, 0x80000000, RZ, 0xc0, !PT ;  /* 0x80000000f5ff7812 */ /* 0x000fe200078ac0ff */
        /* <DEDUP_REMOVED lines=21> */
[----:B--2---:R0:W-:Y:S01]  /*6d710*/  @P3 STG.E.U8 desc[UR44][R36.64], R7 ;  /* 0x0000000724003986 */ /* 0x0041e2000c10112c */
[----:B------:R-:W-:Y:S02]  /*6d720*/  LOP3.LUT R0, R0, 0xf7ffffff, RZ, 0xc0, !PT ;  /* 0xf7ffffff00007812 */ /* 0x000fe400078ec0ff */
[----:B0-----:R-:W-:-:S09]  /*6d730*/  PRMT R7, R168, 0x7772, RZ ;  /* 0x00007772a8077816 */ /* 0x001fd200000000ff */
[----:B------:R-:W-:Y:S02]  /*6d740*/  @P6 LOP3.LUT R0, R0, 0x8000000, RZ, 0xfc, !PT ;  /* 0x0800000000006812 */ /* 0x000fe400078efcff */
[----:B------:R-:W-:Y:S02]  /*6d750*/  LOP3.LUT P6, RZ, R245, 0x40000000, RZ, 0xc0, !PT ;  /* 0x40000000f5ff7812 */ /* 0x000fe400078cc0ff */
[----:B------:R-:W-:Y:S01]  /*6d760*/  PRMT R168, R168, 0x7773, RZ ;  /* 0x00007773a8a87816 */ /* 0x000fe200000000ff */
[----:B------:R-:W2:Y:S04]  /*6d770*/  LDL.LU.64 R36, [R1+0x828] ;  /* 0x0008280001247983 */ /* 0x000ea80000300a00 */
[----:B----4-:R0:W-:Y:S04]  /*6d780*/  @P0 STG.E.U8 desc[UR44][R30.64], R7 ;  /* 0x000000071e000986 */ /* 0x0101e8000c10112c */
        /* <DEDUP_REMOVED lines=9> */
[C---:B0-----:R-:W-:Y:S02]  /*6d820*/  PRMT R7, R165.reuse, 0x7772, RZ ;  /* 0x00007772a5077816 */ /* 0x041fe400000000ff */
[----:B------:R-:W-:Y:S01]  /*6d830*/  PRMT R165, R165, 0x7773, RZ ;  /* 0x00007773a5a57816 */ /* 0x000fe200000000ff */
[----:B------:R-:W4:Y:S08]  /*6d840*/  LDL.LU.64 R224, [R1+0x808] ;  /* 0x0008080001e07983 */ /* 0x000f300000300a00 */
[----:B---3--:R0:W-:Y:S01]  /*6d850*/  @P6 STG.E.U8 desc[UR44][R226.64], R7 ;  /* 0x00000007e2006986 */ /* 0x0081e2000c10112c */
[----:B------:R-:W-:-:S02]  /*6d860*/  LOP3.LUT P6, RZ, R0, 0x4000000, RZ, 0xc0, !PT ;  /* 0x0400000000ff7812 */ /* 0x000fc400078cc0ff */
[----:B0-----:R-:W-:Y:S01]  /*6d870*/  PRMT R7, R169, 0x7770, RZ ;  /* 0x00007770a9077816 */ /* 0x001fe200000000ff */
[----:B------:R-:W3:Y:S10]  /*6d880*/  LDL.LU.64 R226, [R1+0x800] ;  /* 0x0008000001e27983 */ /* 0x000ef40000300a00 */
[----:B------:R-:W-:Y:S01]  /*6d890*/  @P6 STG.E.U8 desc[UR44][R56.64], R165 ;  /* 0x000000a538006986 */ /* 0x000fe2000c10112c */
[----:B------:R-:W-:-:S13]  /*6d8a0*/  LOP3.LUT P6, RZ, R0, 0x2000000, RZ, 0xc0, !PT ;  /* 0x0200000000ff7812 */ /* 0x000fda00078cc0ff */
[----:B------:R0:W-:Y:S01]  /*6d8b0*/  @P6 STG.E.U8 desc[UR44][R166.64], R7 ;  /* 0x00000007a6006986 */ /* 0x0001e2000c10112c */
[C---:B------:R-:W-:Y:S02]  /*6d8c0*/  LOP3.LUT P6, RZ, R0.reuse, 0x1000000, RZ, 0xc0, !PT ;  /* 0x0100000000ff7812 */ /* 0x040fe400078cc0ff */
        /* <DEDUP_REMOVED lines=25> */
[----:B------:R-:W-:Y:S01]  /*6da60*/  @P4 STG.E.U8 desc[UR44][R228.64], R166 ;  /* 0x000000a6e4004986 */ /* 0x000fe2000c10112c */
[----:B---3--:R-:W-:-:S05]  /*6da70*/  PRMT R7, R170, 0x7770, RZ ;  /* 0x00007770aa077816 */ /* 0x008fca00000000ff */
        /* <DEDUP_REMOVED lines=10> */
[----:B------:R-:W2:Y:S04]  /*6db20*/  LDL.LU.64 R228, [R1+0x7e0] ;  /* 0x0007e00001e47983 */ /* 0x000ea80000300a00 */
[----:B------:R-:W2:Y:S04]  /*6db30*/  LDL.LU.64 R28, [R1+0x7d8] ;  /* 0x0007d800011c7983 */ /* 0x000ea80000300a00 */
[----:B------:R-:W2:Y:S01]  /*6db40*/  LDL.LU.64 R224, [R1+0x7d0] ;  /* 0x0007d00001e07983 */ /* 0x000ea20000300a00 */
[----:B------:R-:W-:-:S02]  /*6db50*/  LOP3.LUT P6, RZ, R245, 0x8, RZ, 0xc0, !PT ;  /* 0x00000008f5ff7812 */ /* 0x000fc400078cc0ff */
[----:B------:R-:W-:Y:S02]  /*6db60*/  LOP3.LUT R0, R0, 0xffffefff, RZ, 0xc0, !PT ;  /* 0xffffefff00007812 */ /* 0x000fe400078ec0ff */
[C---:B------:R-:W-:Y:S02]  /*6db70*/  LOP3.LUT P3, RZ, R245.reuse, 0x8000, RZ, 0xc0, !PT ;  /* 0x00008000f5ff7812 */ /* 0x040fe4000786c0ff */
[----:B------:R-:W-:Y:S02]  /*6db80*/  LOP3.LUT P0, RZ, R245, 0x4000, RZ, 0xc0, !PT ;  /* 0x00004000f5ff7812 */ /* 0x000fe4000780c0ff */
[----:B------:R-:W-:Y:S02]  /*6db90*/  PRMT R7, R167, 0x7770, RZ ;  /* 0x00007770a7077816 */ /* 0x000fe400000000ff */
[C---:B------:R-:W-:Y:S02]  /*6dba0*/  LOP3.LUT P2, RZ, R245.reuse, 0x2000, RZ, 0xc0, !PT ;  /* 0x00002000f5ff7812 */ /* 0x040fe4000784c0ff */
[----:B------:R-:W-:Y:S01]  /*6dbb0*/  LOP3.LUT P5, RZ, R245, 0x1000, RZ, 0xc0, !PT ;  /* 0x00001000f5ff7812 */ /* 0x000fe200078ac0ff */
[----:B------:R-:W2:Y:S04]  /*6dbc0*/  LDL.LU.64 R226, [R1+0x7c0] ;  /* 0x0007c00001e27983 */ /* 0x000ea80000300a00 */
        /* <DEDUP_REMOVED lines=30> */
[----:B------:R-:W3:Y:S04]  /*6ddb0*/  LDL.LU.64 R36, [R1+0x788] ;  /* 0x0007880001247983 */ /* 0x000ee80000300a00 */
[----:B----4-:R0:W-:Y:S02]  /*6ddc0*/  @P0 STG.E.U8 desc[UR44][R30.64], R7 ;  /* 0x000000071e000986 */ /* 0x0101e4000c10112c */
[----:B0-----:R-:W-:-:S02]  /*6ddd0*/  PRMT R7, R167, 0x7772, RZ ;  /* 0x00007772a7077816 */ /* 0x001fc400000000ff */
[----:B------:R-:W-:Y:S01]  /*6dde0*/  PRMT R167, R167, 0x7773, RZ ;  /* 0x00007773a7a77816 */ /* 0x000fe200000000ff */
[----:B------:R-:W4:Y:S04]  /*6ddf0*/  LDL.LU.64 R30, [R1+0x780] ;  /* 0x00078000011e7983 */ /* 0x000f280000300a00 */
[----:B--2---:R0:W-:Y:S04]  /*6de00*/  @P2 STG.E.U8 desc[UR44][R228.64], R7 ;  /* 0x00000007e4002986 */ /* 0x0041e8000c10112c */
[----:B------:R-:W-:Y:S01]  /*6de10*/  @P5 STG.E.U8 desc[UR44][R28.64], R167 ;  /* 0x000000a71c005986 */ /* 0x000fe2000c10112c */
[----:B0-----:R-:W-:-:S03]  /*6de20*/  PRMT R7, R171, 0x7770, RZ ;  /* 0x00007770ab077816 */ /* 0x001fc600000000ff */
[----:B------:R-:W2:Y:S04]  /*6de30*/  LDL.LU.64 R228, [R1+0x778] ;  /* 0x0007780001e47983 */ /* 0x000ea80000300a00 */
[----:B------:R0:W-:Y:S01]  /*6de40*/  @P6 STG.E.U8 desc[UR44][R224.64], R7 ;  /* 0x00000007e0006986 */ /* 0x0001e2000c10112c */
[----:B------:R-:W-:Y:S02]  /*6de50*/  LOP3.LUT P6, RZ, R0, 0x80000, RZ, 0xc0, !PT ;  /* 0x0008000000ff7812 */ /* 0x000fe400078cc0ff */
[----:B0-----:R-:W-:-:S11]  /*6de60*/  PRMT R7, R171, 0x7771, RZ ;  /* 0x00007771ab077816 */ /* 0x001fd600000000ff */
[----:B------:R0:W-:Y:S04]  /*6de70*/  @P6 STG.E.U8 desc[UR44][R172.64], R7 ;  /* 0x00000007ac006986 */ /* 0x0001e8000c10112c */
[----:B0-----:R-:W3:Y:S01]  /*6de80*/  LDL.LU.64 R172, [R1+0x2188] ;  /* 0x0021880001ac7983 */ /* 0x001ee20000300a00 */
[C---:B------:R-:W-:Y:S02]  /*6de90*/  LOP3.LUT P6, RZ, R0.reuse, 0x40000, RZ, 0xc0, !PT ;  /* 0x0004000000ff7812 */ /* 0x040fe400078cc0ff */
[C---:B------:R-:W-:Y:S02]  /*6dea0*/  PRMT R7, R171.reuse, 0x7772, RZ ;  /* 0x00007772ab077816 */ /* 0x040fe400000000ff */
[----:B------:R-:W-:Y:S01]  /*6deb0*/  PRMT R171, R171, 0x7773, RZ ;  /* 0x00007773abab7816 */ /* 0x000fe200000000ff */
[----:B------:R-:W2:Y:S04]  /*6dec0*/  LDL.LU.64 R28, [R1+0x770] ;  /* 0x00077000011c7983 */ /* 0x000ea80000300a00 */
[----:B------:R-:W2:Y:S04]  /*6ded0*/  LDL.LU.64 R224, [R1+0x768] ;  /* 0x0007680001e07983 */ /* 0x000ea80000300a00 */
[----:B------:R0:W-:Y:S01]  /*6dee0*/  @P6 STG.E.U8 desc[UR44][R226.64], R7 ;  /* 0x00000007e2006986 */ /* 0x0001e2000c10112c */
[----:B------:R-:W-:-:S03]  /*6def0*/  LOP3.LUT P6, RZ, R0, 0x20000, RZ, 0xc0, !PT ;  /* 0x0002000000ff7812 */ /* 0x000fc600078cc0ff */
[----:B0-----:R-:W2:Y:S10]  /*6df00*/  LDL.LU.64 R226, [R1+0x760] ;  /* 0x0007600001e27983 */ /* 0x001eb40000300a00 */
[----:B------:R-:W-:Y:S01]  /*6df10*/  @P6 STG.E.U8 desc[UR44][R60.64], R171 ;  /* 0x000000ab3c006986 */ /* 0x000fe2000c10112c */
[----:B------:R-:W-:-:S02]  /*6df20*/  LOP3.LUT P6, RZ, R0, 0x10000, RZ, 0xc0, !PT ;  /* 0x0001000000ff7812 */ /* 0x000fc400078cc0ff */
[----:B---3--:R-:W-:-:S11]  /*6df30*/  PRMT R7, R172, 0x7770, RZ ;  /* 0x00007770ac077816 */ /* 0x008fd600000000ff */
        /* <DEDUP_REMOVED lines=13> */
[C---:B------:R-:W-:Y:S02]  /*6e010*/  LOP3.LUT P4, RZ, R245.reuse, 0x2, RZ, 0xc0, !PT ;  /* 0x00000002f5ff7812 */ /* 0x040fe4000788c0ff */
[----:B------:R-:W-:Y:S02]  /*6e020*/  LOP3.LUT P3, RZ, R245, 0x1, RZ, 0xc0, !PT ;  /* 0x00000001f5ff7812 */ /* 0x000fe4000786c0ff */
[----:B------:R-:W-:Y:S02]  /*6e030*/  LOP3.LUT P0, RZ, R246, 0x80000000, RZ, 0xc0, !PT ;  /* 0x80000000f6ff7812 */ /* 0x000fe4000780c0ff */
[----:B---3--:R-:W-:-:S05]  /*6e040*/  PRMT R7, R176, 0x7770, RZ ;  /* 0x00007770b0077816 */ /* 0x008fca00000000ff */
[----:B------:R0:W-:Y:S02]  /*6e050*/  @P6 STG.E.U8 desc[UR44][R40.64], R7 ;  /* 0x0000000728006986 */ /* 0x0001e4000c10112c */
[----:B0-----:R-:W-:-:S05]  /*6e060*/  PRMT R7, R176, 0x7771, RZ ;  /* 0x00007771b0077816 */ /* 0x001fca00000000ff */
[----:B------:R0:W-:Y:S02]  /*6e070*/  @P1 STG.E.U8 desc[UR44][R36.64], R7 ;  /* 0x0000000724001986 */ /* 0x0001e4000c10112c */
[C---:B0-----:R-:W-:Y:S02]  /*6e080*/  PRMT R7, R176.reuse, 0x7772, RZ ;  /* 0x00007772b0077816 */ /* 0x041fe400000000ff */
[----:B------:R-:W-:-:S03]  /*6e090*/  PRMT R176, R176, 0x7773, RZ ;  /* 0x00007773b0b07816 */ /* 0x000fc600000000ff */
[----:B----4-:R0:W-:Y:S04]  /*6e0a0*/  @P4 STG.E.U8 desc[UR44][R30.64], R7 ;  /* 0x000000071e004986 */ /* 0x0101e8000c10112c */
[----:B--2---:R1:W-:Y:S01]  /*6e0b0*/  @P3 STG.E.U8 desc[UR44][R228.64], R176 ;  /* 0x000000b0e4003986 */ /* 0x0043e2000c10112c */
        /* <DEDUP_REMOVED lines=43> */
[----:B------:R-:W3:Y:S04]  /*6e370*/  LDL.LU.64 R30, [R1+0x6f0] ;  /* 0x0006f000011e7983 */ /* 0x000ee80000300a00 */
[----:B------:R-:W3:Y:S04]  /*6e380*/  LDL.LU.64 R228, [R1+0x6e8] ;  /* 0x0006e80001e47983 */ /* 0x000ee80000300a00 */
[----:B----4-:R0:W-:Y:S04]  /*6e390*/  @P5 STG.E.U8 desc[UR44][R224.64], R7 ;  /* 0x00000007e0005986 */ /* 0x0101e8000c10112c */
[----:B------:R-:W4:Y:S01]  /*6e3a0*/  LDL.LU.64 R28, [R1+0x6e0] ;  /* 0x0006e000011c7983 */ /* 0x000f220000300a00 */
[----:B------:R-:W-:-:S02]  /*6e3b0*/  @P6 LOP3.LUT R0, R0, 0x80, RZ, 0xfc, !PT ;  /* 0x0000008000006812 */ /* 0x000fc400078efcff */
[----:B------:R-:W-:Y:S02]  /*6e3c0*/  LOP3.LUT P6, RZ, R246, 0x100000, RZ, 0xc0, !PT ;  /* 0x00100000f6ff7812 */ /* 0x000fe400078cc0ff */
[----:B------:R-:W-:Y:S01]  /*6e3d0*/  LOP3.LUT R0, R0, 0xfffffeff, RZ, 0xc0, !PT ;  /* 0xfffffeff00007812 */ /* 0x000fe200078ec0ff */
[----:B0-----:R-:W4:Y:S10]  /*6e3e0*/  LDL.LU.64 R224, [R1+0x6d8] ;  /* 0x0006d80001e07983 */ /* 0x001f340000300a00 */
        /* <DEDUP_REMOVED lines=11> */
[----:B------:R-:W-:Y:S01]  /*6e4a0*/  @P6 STG.E.U8 desc[UR44][R226.64], R177 ;  /* 0x000000b1e2006986 */ /* 0x000fe2000c10112c */
[----:B------:R-:W-:Y:S02]  /*6e4b0*/  LOP3.LUT P6, RZ, R0, 0x800, RZ, 0xc0, !PT ;  /* 0x0000080000ff7812 */ /* 0x000fe400078cc0ff */
        /* <DEDUP_REMOVED lines=26> */
[----:B0-----:R-:W-:-:S11]  /*6e660*/  PRMT R7, R178, 0x7772, RZ ;  /* 0x00007772b2077816 */ /* 0x001fd600000000ff */
[----:B------:R0:W-:Y:S01]  /*6e670*/  @P6 STG.E.U8 desc[UR44][R40.64], R7 ;  /* 0x0000000728006986 */ /* 0x0001e2000c10112c */
        /* <DEDUP_REMOVED lines=22> */
[C---:B------:R-:W-:Y:S02]  /*6e7e0*/  LOP3.LUT P2, RZ, R246.reuse, 0x80, RZ, 0xc0, !PT ;  /* 0x00000080f6ff7812 */ /* 0x040fe4000784c0ff */
[C---:B------:R-:W-:Y:S02]  /*6e7f0*/  PRMT R7, R179.reuse, 0x7772, RZ ;  /* 0x00007772b3077816 */ /* 0x040fe400000000ff */
        /* <DEDUP_REMOVED lines=23> */
[----:B----4-:R-:W-:Y:S01]  /*6e970*/  @P0 STG.E.U8 desc[UR44][R30.64], R179 ;  /* 0x000000b31e000986 */ /* 0x010fe2000c10112c */
[----:B--2---:R-:W-:-:S05]  /*6e980*/  PRMT R7, R180, 0x7770, RZ ;  /* 0x00007770b4077816 */ /* 0x004fca00000000ff */
[----:B------:R0:W-:Y:S02]  /*6e990*/  @P2 STG.E.U8 desc[UR44][R228.64], R7 ;  /* 0x00000007e4002986 */ /* 0x0001e4000c10112c */
[----:B0-----:R-:W-:-:S05]  /*6e9a0*/  PRMT R7, R180, 0x7771, RZ ;  /* 0x00007771b4077816 */ /* 0x001fca00000000ff */
[----:B------:R0:W-:Y:S04]  /*6e9b0*/  @P5 STG.E.U8 desc[UR44][R184.64], R7 ;  /* 0x00000007b8005986 */ /* 0x0001e8000c10112c */
[----:B0-----:R-:W2:Y:S01]  /*6e9c0*/  LDL.LU.64 R184, [R1+0x2160] ;  /* 0x0021600001b87983 */ /* 0x001ea20000300a00 */
[----:B------:R-:W-:Y:S02]  /*6e9d0*/  LOP3.LUT R0, R0, 0xfffffffe, RZ, 0xc0, !PT ;  /* 0xfffffffe00007812 */ /* 0x000fe400078ec0ff */
[----:B------:R-:W-:Y:S01]  /*6e9e0*/  PRMT R7, R180, 0x7772, RZ ;  /* 0x00007772b4077816 */ /* 0x000fe200000000ff */
[----:B------:R-:W3:Y:S01]  /*6e9f0*/  LDL.LU.64 R36, [R1+0x658] ;  /* 0x0006580001247983 */ /* 0x000ee20000300a00 */
[----:B------:R-:W-:Y:S02]  /*6ea00*/  @P6 LOP3.LUT R0, R0, 0x1, RZ, 0xfc, !PT ;  /* 0x0000000100006812 */ /* 0x000fe400078efcff */
[----:B------:R-:W-:-:S02]  /*6ea10*/  LOP3.LUT P6, RZ, R246, 0x4, RZ, 0xc0, !PT ;  /* 0x00000004f6ff7812 */ /* 0x000fc400078cc0ff */
        /* <DEDUP_REMOVED lines=23> */
[----:B------:R-:W-:Y:S01]  /*6eb90*/  @P6 STG.E.U8 desc[UR44][R60.64], R7 ;  /* 0x000000073c006986 */ /* 0x000fe2000c10112c */
[----:B------:R-:W-:-:S02]  /*6eba0*/  LOP3.LUT P6, RZ, R0, 0x1, RZ, 0xc0, !PT ;  /* 0x0000000100ff7812 */ /* 0x000fc400078cc0ff */
[C---:B------:R-:W-:Y:S02]  /*6ebb0*/  PRMT R0, R184.reuse, 0x7772, RZ ;  /* 0x00007772b8007816 */ /* 0x040fe400000000ff */
[----:B------:R-:W-:-:S09]  /*6ebc0*/  PRMT R184, R184, 0x7773, RZ ;  /* 0x00007773b8b87816 */ /* 0x000fd200000000ff */
[----:B------:R0:W-:Y:S01]  /*6ebd0*/  @P6 STG.E.U8 desc[UR44][R56.64], R0 ;  /* 0x0000000038006986 */ /* 0x0001e2000c10112c */
[----:B------:R-:W-:-:S13]  /*6ebe0*/  LOP3.LUT P6, RZ, R16, 0x80000000, RZ, 0xc0, !PT ;  /* 0x8000000010ff7812 */ /* 0x000fda00078cc0ff */
        /* <DEDUP_REMOVED lines=15> */
[----:B------:R-:W-:Y:S02]  /*6ece0*/  PRMT R0, R185, 0x7770, RZ ;  /* 0x00007770b9007816 */ /* 0x000fe400000000ff */
[C---:B------:R-:W-:Y:S02]  /*6ecf0*/  LOP3.LUT P0, RZ, R247.reuse, 0x2000000, RZ, 0xc0, !PT ;  /* 0x02000000f7ff7812 */ /* 0x040fe4000780c0ff */
[C---:B------:R-:W-:Y:S02]  /*6ed00*/  LOP3.LUT P2, RZ, R247.reuse, 0x1000000, RZ, 0xc0, !PT ;  /* 0x01000000f7ff7812 */ /* 0x040fe4000784c0ff */
[----:B------:R-:W-:Y:S01]  /*6ed10*/  LOP3.LUT P5, RZ, R247, 0x800000, RZ, 0xc0, !PT ;  /* 0x00800000f7ff7812 */ /* 0x000fe200078ac0ff */
[----:B---3--:R-:W-:Y:S04]  /*6ed20*/  @P1 STG.E.U8 desc[UR44][R36.64], R181 ;  /* 0x000000b524001986 */ /* 0x008fe8000c10112c */
[----:B----4-:R0:W-:Y:S02]  /*6ed30*/  @P4 STG.E.U8 desc[UR44][R30.64], R0 ;  /* 0x000000001e004986 */ /* 0x0101e4000c10112c */
[----:B0-----:R-:W-:-:S05]  /*6ed40*/  PRMT R0, R185, 0x7771, RZ ;  /* 0x00007771b9007816 */ /* 0x001fca00000000ff */
[----:B------:R0:W-:Y:S01]  /*6ed50*/  @P3 STG.E.U8 desc[UR44][R228.64], R0 ;  /* 0x00000000e4003986 */ /* 0x0001e2000c10112c */
[----:B------:R-:W-:Y:S02]  /*6ed60*/  LOP3.LUT P3, RZ, R247, 0x400000, RZ, 0xc0, !PT ;  /* 0x00400000f7ff7812 */ /* 0x000fe4000786c0ff */
[C---:B0-----:R-:W-:Y:S02]  /*6ed70*/  PRMT R0, R185.reuse, 0x7772, RZ ;  /* 0x00007772b9007816 */ /* 0x041fe400000000ff */
[----:B------:R-:W-:Y:S01]  /*6ed80*/  PRMT R185, R185, 0x7773, RZ ;  /* 0x00007773b9b97816 */ /* 0x000fe200000000ff */
[----:B------:R-:W3:Y:S04]  /*6ed90*/  LDL.LU.64 R228, [R1+0x620] ;  /* 0x0006200001e47983 */ /* 0x000ee80000300a00 */
        /* <DEDUP_REMOVED lines=53> */
[----:B0-----:R-:W-:Y:S02]  /*6f0f0*/  PRMT R0, R186, 0x7771, RZ ;  /* 0x00007771ba007816 */ /* 0x001fe400000000ff */
[----:B------:R-:W2:Y:S04]  /*6f100*/  LDL.LU.64 R224, [R1+0x5b0] ;  /* 0x0005b00001e07983 */ /* 0x000ea80000300a00 */
[----:B------:R0:W-:Y:S01]  /*6f110*/  @P6 STG.E.U8 desc[UR44][R226.64], R0 ;  /* 0x00000000e2006986 */ /* 0x0001e2000c10112c */
[----:B------:R-:W-:Y:S02]  /*6f120*/  LOP3.LUT P6, RZ, R16, 0x8000000, RZ, 0xc0, !PT ;  /* 0x0800000010ff7812 */ /* 0x000fe400078cc0ff */
        /* <DEDUP_REMOVED lines=35> */
[----:B--2---:R-:W-:-:S05]  /*6f360*/  PRMT R0, R188, 0x7770, RZ ;  /* 0x00007770bc007816 */ /* 0x004fca00000000ff */
        /* <DEDUP_REMOVED lines=22> */
[----:B------:R-:W-:Y:S01]  /*6f4d0*/  LOP3.LUT P5, RZ, R247, 0x1, RZ, 0xc0, !PT ;  /* 0x00000001f7ff7812 */ /* 0x000fe200078ac0ff */
[----:B------:R-:W4:Y:S01]  /*6f4e0*/  LDL.LU.64 R38, [R1+0x538] ;  /* 0x0005380001267983 */ /* 0x000f220000300a00 */
[----:B---3--:R-:W-:-:S13]  /*6f4f0*/  LOP3.LUT P6, RZ, R248, 0x800000, RZ, 0xc0, !PT ;  /* 0x00800000f8ff7812 */ /* 0x008fda00078cc0ff */
        /* <DEDUP_REMOVED lines=18> */
[----:B--2---:R-:W-:-:S09]  /*6f620*/  PRMT R0, R192, 0x7770, RZ ;  /* 0x00007770c0007816 */ /* 0x004fd200000000ff */
[----:B------:R-:W-:Y:S02]  /*6f630*/  @P6 LOP3.LUT R16, R16, 0x40000, RZ, 0xfc, !PT ;  /* 0x0004000010106812 */ /* 0x000fe400078efcff */
[----:B------:R-:W-:Y:S01]  /*6f640*/  LOP3.LUT P6, RZ, R248, 0x40000000, RZ, 0xc0, !PT ;  /* 0x40000000f8ff7812 */ /* 0x000fe200078cc0ff */
[----:B----4-:R0:W-:Y:S01]  /*6f650*/  @P3 STG.E.U8 desc[UR44][R40.64], R0 ;  /* 0x0000000028003986 */ /* 0x0101e2000c10112c */
[----:B------:R-:W-:Y:S02]  /*6f660*/  LOP3.LUT R16, R16, 0xfff7ffff, RZ, 0xc0, !PT ;  /* 0xfff7ffff10107812 */ /* 0x000fe400078ec0ff */
[----:B0-----:R-:W-:-:S09]  /*6f670*/  PRMT R0, R192, 0x7771, RZ ;  /* 0x00007771c0007816 */ /* 0x001fd200000000ff */
[----:B------:R-:W-:Y:S02]  /*6f680*/  @P6 LOP3.LUT R16, R16, 0x80000, RZ, 0xfc, !PT ;  /* 0x0008000010106812 */ /* 0x000fe400078efcff */
[----:B------:R-:W-:Y:S01]  /*6f690*/  LOP3.LUT P6, RZ, R248, 0x80000000, RZ, 0xc0, !PT ;  /* 0x80000000f8ff7812 */ /* 0x000fe200078cc0ff */
[----:B------:R-:W2:Y:S04]  /*6f6a0*/  LDL.LU.64 R40, [R1+0x530] ;  /* 0x0005300001287983 */ /* 0x000ea80000300a00 */
[----:B------:R0:W-:Y:S02]  /*6f6b0*/  @P0 STG.E.U8 desc[UR44][R36.64], R0 ;  /* 0x0000000024000986 */ /* 0x0001e4000c10112c */
        /* <DEDUP_REMOVED lines=61> */
[----:B------:R-:W4:Y:S01]  /*6fa90*/  LDL.LU.64 R224, [R1+0x4d0] ;  /* 0x0004d00001e07983 */ /* 0x000f220000300a00 */
        /* <DEDUP_REMOVED lines=19> */
[----:B0-----:R-:W2:Y:S01]  /*6fbd0*/  LDL.LU.64 R226, [R1+0x4c0] ;  /* 0x0004c00001e27983 */ /* 0x001ea20000300a00 */
[----:B------:R-:W-:Y:S02]  /*6fbe0*/  LOP3.LUT R16, R16, 0xfffffbff, RZ, 0xc0, !PT ;  /* 0xfffffbff10107812 */ /* 0x000fe400078ec0ff */
[----:B------:R-:W-:-:S02]  /*6fbf0*/  LOP3.LUT P2, RZ, R248, 0x8000, RZ, 0xc0, !PT ;  /* 0x00008000f8ff7812 */ /* 0x000fc4000784c0ff */
[----:B------:R-:W-:Y:S02]  /*6fc00*/  LOP3.LUT P3, RZ, R248, 0x4000, RZ, 0xc0, !PT ;  /* 0x00004000f8ff7812 */ /* 0x000fe4000786c0ff */
[----:B------:R-:W-:Y:S02]  /*6fc10*/  PRMT R0, R191, 0x7770, RZ ;  /* 0x00007770bf007816 */ /* 0x000fe400000000ff */
[----:B------:R-:W-:Y:S02]  /*6fc20*/  @P6 LOP3.LUT R16, R16, 0x400, RZ, 0xfc, !PT ;  /* 0x0000040010106812 */ /* 0x000fe400078efcff */
[C---:B------:R-:W-:Y:S02]  /*6fc30*/  LOP3.LUT P6, RZ, R248.reuse, 0x400, RZ, 0xc0, !PT ;  /* 0x00000400f8ff7812 */ /* 0x040fe400078cc0ff */
[C---:B------:R-:W-:Y:S02]  /*6fc40*/  LOP3.LUT P0, RZ, R248.reuse, 0x2000, RZ, 0xc0, !PT ;  /* 0x00002000f8ff7812 */ /* 0x040fe4000780c0ff */
[----:B------:R-:W-:-:S02]  /*6fc50*/  LOP3.LUT P5, RZ, R248, 0x1000, RZ, 0xc0, !PT ;  /* 0x00001000f8ff7812 */ /* 0x000fc400078ac0ff */
[----:B------:R-:W-:Y:S01]  /*6fc60*/  LOP3.LUT R16, R16, 0xfffff7ff, RZ, 0xc0, !PT ;  /* 0xfffff7ff10107812 */ /* 0x000fe200078ec0ff */
[----:B------:R-:W2:Y:S04]  /*6fc70*/  LDL.LU.64 R56, [R1+0x4b0] ;  /* 0x0004b00001387983 */ /* 0x000ea80000300a00 */
[----:B------:R-:W2:Y:S04]  /*6fc80*/  LDL.LU.64 R42, [R1+0x4a8] ;  /* 0x0004a800012a7983 */ /* 0x000ea80000300a00 */
[----:B------:R-:W2:Y:S04]  /*6fc90*/  LDL.LU.64 R38, [R1+0x4a0] ;  /* 0x0004a00001267983 */ /* 0x000ea80000300a00 */
[----:B------:R-:W2:Y:S04]  /*6fca0*/  LDL.LU.64 R40, [R1+0x498] ;  /* 0x0004980001287983 */ /* 0x000ea80000300a00 */
[----:B---3--:R0:W-:Y:S01]  /*6fcb0*/  @P2 STG.E.U8 desc[UR44][R36.64], R0 ;  /* 0x0000000024002986 */ /* 0x0081e2000c10112c */
[----:B------:R-:W-:-:S02]  /*6fcc0*/  @P6 LOP3.LUT R16, R16, 0x800, RZ, 0xfc, !PT ;  /* 0x0000080010106812 */ /* 0x000fc400078efcff */
[----:B------:R-:W-:Y:S02]  /*6fcd0*/  LOP3.LUT P6, RZ, R248, 0x800, RZ, 0xc0, !PT ;  /* 0x00000800f8ff7812 */ /* 0x000fe400078cc0ff */
[C---:B0-----:R-:W-:Y:S01]  /*6fce0*/  PRMT R0, R191.reuse, 0x7771, RZ ;  /* 0x00007771bf007816 */ /* 0x041fe200000000ff */
[----:B------:R-:W3:Y:S04]  /*6fcf0*/  LDL.LU.64 R36, [R1+0x490] ;  /* 0x0004900001247983 */ /* 0x000ee80000300a00 */
[----:B----4-:R0:W-:Y:S02]  /*6fd00*/  @P3 STG.E.U8 desc[UR44][R30.64], R0 ;  /* 0x000000001e003986 */ /* 0x0101e4000c10112c */
[C---:B0-----:R-:W-:Y:S02]  /*6fd10*/  PRMT R0, R191.reuse, 0x7772, RZ ;  /* 0x00007772bf007816 */ /* 0x041fe400000000ff */
[----:B------:R-:W-:Y:S01]  /*6fd20*/  PRMT R191, R191, 0x7773, RZ ;  /* 0x00007773bfbf7816 */ /* 0x000fe200000000ff */
[----:B------:R-:W4:Y:S04]  /*6fd30*/  LDL.LU.64 R30, [R1+0x488] ;  /* 0x00048800011e7983 */ /* 0x000f280000300a00 */
[----:B------:R0:W-:Y:S04]  /*6fd40*/  @P0 STG.E.U8 desc[UR44][R228.64], R0 ;  /* 0x00000000e4000986 */ /* 0x0001e8000c10112c */
[----:B------:R1:W-:Y:S01]  /*6fd50*/  @P5 STG.E.U8 desc[UR44][R28.64], R191 ;  /* 0x000000bf1c005986 */ /* 0x0003e2000c10112c */
[----:B0-----:R-:W-:-:S03]  /*6fd60*/  PRMT R0, R195, 0x7770, RZ ;  /* 0x00007770c3007816 */ /* 0x001fc600000000ff */
[----:B------:R-:W4:Y:S04]  /*6fd70*/  LDL.LU.64 R228, [R1+0x480] ;  /* 0x0004800001e47983 */ /* 0x000f280000300a00 */
[----:B-1----:R-:W4:Y:S04]  /*6fd80*/  LDL.LU.64 R28, [R1+0x478] ;  /* 0x00047800011c7983 */ /* 0x002f280000300a00 */
        /* <DEDUP_REMOVED lines=8> */
[----:B------:R-:W4:Y:S08]  /*6fe10*/  LDL.LU.64 R224, [R1+0x470] ;  /* 0x0004700001e07983 */ /* 0x000f300000300a00 */
[----:B--2---:R0:W-:Y:S01]  /*6fe20*/  @P6 STG.E.U8 desc[UR44][R226.64], R0 ;  /* 0x00000000e2006986 */ /* 0x0041e2000c10112c */
[----:B------:R-:W-:-:S03]  /*6fe30*/  LOP3.LUT P6, RZ, R16, 0x200, RZ, 0xc0, !PT ;  /* 0x0000020010ff7812 */ /* 0x000fc600078cc0ff */
[----:B0-----:R-:W2:Y:S10]  /*6fe40*/  LDL.LU.64 R226, [R1+0x468] ;  /* 0x0004680001e27983 */ /* 0x001eb40000300a00 */
[----:B------:R0:W-:Y:S04]  /*6fe50*/  @P6 STG.E.U8 desc[UR44][R200.64], R195 ;  /* 0x000000c3c8006986 */ /* 0x0001e8000c10112c */
[----:B0-----:R-:W4:Y:S01]  /*6fe60*/  LDL.LU.64 R200, [R1+0x2118] ;  /* 0x0021180001c87983 */ /* 0x001f220000300a00 */
[----:B------:R-:W-:-:S02]  /*6fe70*/  LOP3.LUT P6, RZ, R16, 0x100, RZ, 0xc0, !PT ;  /* 0x0000010010ff7812 */ /* 0x000fc400078cc0ff */
[C---:B------:R-:W-:Y:S02]  /*6fe80*/  LOP3.LUT P1, RZ, R248.reuse, 0x8, RZ, 0xc0, !PT ;  /* 0x00000008f8ff7812 */ /* 0x040fe4000782c0ff */
[C---:B------:R-:W-:Y:S02]  /*6fe90*/  LOP3.LUT P4, RZ, R248.reuse, 0x4, RZ, 0xc0, !PT ;  /* 0x00000004f8ff7812 */ /* 0x040fe4000788c0ff */
[C---:B------:R-:W-:Y:S02]  /*6fea0*/  LOP3.LUT P2, RZ, R248.reuse, 0x2, RZ, 0xc0, !PT ;  /* 0x00000002f8ff7812 */ /* 0x040fe4000784c0ff */
[----:B------:R-:W-:Y:S02]  /*6feb0*/  LOP3.LUT P3, RZ, R248, 0x1, RZ, 0xc0, !PT ;  /* 0x00000001f8ff7812 */ /* 0x000fe4000786c0ff */
[C---:B------:R-:W-:Y:S02]  /*6fec0*/  LOP3.LUT P0, RZ, R249.reuse, 0x80000000, RZ, 0xc0, !PT ;  /* 0x80000000f9ff7812 */ /* 0x040fe4000780c0ff */
[----:B------:R-:W-:-:S02]  /*6fed0*/  LOP3.LUT P5, RZ, R249, 0x40000000, RZ, 0xc0, !PT ;  /* 0x40000000f9ff7812 */ /* 0x000fc400078ac0ff */
        /* <DEDUP_REMOVED lines=11> */
[----:B----4-:R-:W-:-:S05]  /*6ff90*/  PRMT R0, R200, 0x7770, RZ ;  /* 0x00007770c8007816 */ /* 0x010fca00000000ff */
[----:B------:R0:W-:Y:S02]  /*6ffa0*/  @P1 STG.E.U8 desc[UR44][R36.64], R0 ;  /* 0x0000000024001986 */ /* 0x0001e4000c10112c */
[C---:B0-----:R-:W-:Y:S02]  /*6ffb0*/  PRMT R0, R200.reuse, 0x7771, RZ ;  /* 0x00007771c8007816 */ /* 0x041fe400000000ff */
[----:B------:R-:W3:Y:S04]  /*6ffc0*/  LDL.LU.64 R36, [R1+0x460] ;  /* 0x0004600001247983 */ /* 0x000ee80000300a00 */
[----:B------:R0:W-:Y:S02]  /*6ffd0*/  @P4 STG.E.U8 desc[UR44][R30.64], R0 ;  /* 0x000000001e004986 */ /* 0x0001e4000c10112c */
[----:B0-----:R-:W-:-:S02]  /*6ffe0*/  PRMT R0, R200, 0x7772, RZ ;  /* 0x00007772c8007816 */ /* 0x001fc400000000ff */
[----:B------:R-:W-:-:S03]  /*6fff0*/  PRMT R200, R200, 0x7773, RZ ;  /* 0x00007773c8c87816 */ /* 0x000fc600000000ff */
[----:B------:R0:W-:Y:S04]  /*70000*/  @P2 STG.E.U8 desc[UR44][R228.64], R0 ;  /* 0x00000000e4002986 */ /* 0x0001e8000c10112c */
[----:B------:R-:W-:Y:S01]  /*70010*/  @P3 STG.E.U8 desc[UR44][R28.64], R200 ;  /* 0x000000c81c003986 */ /* 0x000fe2000c10112c */
[----:B0-----:R-:W-:-:S05]  /*70020*/  PRMT R0, R197, 0x7770, RZ ;  /* 0x00007770c5007816 */ /* 0x001fca00000000ff */
[----:B------:R0:W-:Y:S02]  /*70030*/  @P0 STG.E.U8 desc[UR44][R224.64], R0 ;  /* 0x00000000e0000986 */ /* 0x0001e4000c10112c */
[----:B0-----:R-:W-:-:S05]  /*70040*/  PRMT R0, R197, 0x7771, RZ ;  /* 0x00007771c5007816 */ /* 0x001fca00000000ff */
[----:B--2---:R0:W-:Y:S04]  /*70050*/  @P5 STG.E.U8 desc[UR44][R226.64], R0 ;  /* 0x00000000e2005986 */ /* 0x0041e8000c10112c */
[----:B0-----:R-:W2:Y:S04]  /*70060*/  LDL.LU.64 R226, [R1+0x458] ;  /* 0x0004580001e27983 */ /* 0x001ea80000300a00 */
[----:B------:R-:W4:Y:S01]  /*70070*/  LDL.LU.64 R30, [R1+0x450] ;  /* 0x00045000011e7983 */ /* 0x000f220000300a00 */
[C---:B------:R-:W-:Y:S02]  /*70080*/  LOP3.LUT P2, RZ, R249.reuse, 0x20000000, RZ, 0xc0, !PT ;  /* 0x20000000f9ff7812 */ /* 0x040fe4000784c0ff */
[----:B------:R-:W-:-:S02]  /*70090*/  LOP3.LUT P3, RZ, R249, 0x10000000, RZ, 0xc0, !PT ;  /* 0x10000000f9ff7812 */ /* 0x000fc4000786c0ff */
[----:B------:R-:W-:Y:S02]  /*700a0*/  LOP3.LUT P4, RZ, R249, 0x8000000, RZ, 0xc0, !PT ;  /* 0x08000000f9ff7812 */ /* 0x000fe4000788c0ff */
[----:B------:R-:W-:Y:S02]  /*700b0*/  PRMT R0, R197, 0x7772, RZ ;  /* 0x00007772c5007816 */ /* 0x000fe400000000ff */
[----:B------:R-:W-:Y:S02]  /*700c0*/  LOP3.LUT P0, RZ, R249, 0x4000000, RZ, 0xc0, !PT ;  /* 0x04000000f9ff7812 */ /* 0x000fe4000780c0ff */
[----:B------:R-:W-:Y:S01]  /*700d0*/  PRMT R197, R197, 0x7773, RZ ;  /* 0x00007773c5c57816 */ /* 0x000fe200000000ff */
[----:B------:R-:W4:Y:S04]  /*700e0*/  LDL.LU.64 R228, [R1+0x440] ;  /* 0x0004400001e47983 */ /* 0x000f280000300a00 */
[----:B------:R-:W4:Y:S04]  /*700f0*/  LDL.LU.64 R28, [R1+0x438] ;  /* 0x00043800011c7983 */ /* 0x000f280000300a00 */
[----:B------:R-:W4:Y:S04]  /*70100*/  LDL.LU.64 R224, [R1+0x428] ;  /* 0x0004280001e07983 */ /* 0x000f280000300a00 */
[----:B------:R-:W4:Y:S04]  /*70110*/  LDL.LU.64 R56, [R1+0x420] ;  /* 0x0004200001387983 */ /* 0x000f280000300a00 */
[----:B---3--:R0:W-:Y:S02]  /*70120*/  @P2 STG.E.U8 desc[UR44][R36.64], R0 ;  /* 0x0000000024002986 */ /* 0x0081e4000c10112c */
[----:B0-----:R-:W-:-:S02]  /*70130*/  PRMT R0, R201, 0x7770, RZ ;  /* 0x00007770c9007816 */ /* 0x001fc400000000ff */
[----:B--2---:R0:W-:Y:S04]  /*70140*/  @P3 STG.E.U8 desc[UR44][R226.64], R197 ;  /* 0x000000c5e2003986 */ /* 0x0041e8000c10112c */
[----:B----4-:R1:W-:Y:S04]  /*70150*/  @P4 STG.E.U8 desc[UR44][R30.64], R0 ;  /* 0x000000001e004986 */ /* 0x0103e8000c10112c */
[----:B0-----:R-:W2:Y:S01]  /*70160*/  LDL.LU.64 R226, [R1+0x418] ;  /* 0x0004180001e27983 */ /* 0x001ea20000300a00 */
[----:B-1----:R-:W-:-:S03]  /*70170*/  PRMT R0, R201, 0x7771, RZ ;  /* 0x00007771c9007816 */ /* 0x002fc600000000ff */
[----:B------:R-:W3:Y:S04]  /*70180*/  LDL.LU.64 R42, [R1+0x410] ;  /* 0x00041000012a7983 */ /* 0x000ee80000300a00 */
[----:B------:R0:W-:Y:S04]  /*70190*/  @P0 STG.E.U8 desc[UR44][R198.64], R0 ;  /* 0x00000000c6000986 */ /* 0x0001e8000c10112c */
[----:B0-----:R-:W4:Y:S01]  /*701a0*/  LDL.LU.64 R198, [R1+0x2110] ;  /* 0x0021100001c67983 */ /* 0x001f220000300a00 */
[C---:B------:R-:W-:Y:S02]  /*701b0*/  LOP3.LUT P6, RZ, R249.reuse, 0x20000, RZ, 0xc0, !PT ;  /* 0x00020000f9ff7812 */ /* 0x040fe400078cc0ff */
[----:B------:R-:W-:-:S02]  /*701c0*/  LOP3.LUT P1, RZ, R249, 0x800000, RZ, 0xc0, !PT ;  /* 0x00800000f9ff7812 */ /* 0x000fc4000782c0ff */
[----:B------:R-:W-:Y:S02]  /*701d0*/  LOP3.LUT R221, R221, 0x7fffffff, RZ, 0xc0, !PT ;  /* 0x7fffffffdddd7812 */ /* 0x000fe400078ec0ff */
[----:B------:R-:W-:Y:S02]  /*701e0*/  LOP3.LUT R16, R16, 0xffffffef, RZ, 0xc0, !PT ;  /* 0xffffffef10107812 */ /* 0x000fe400078ec0ff */
[----:B------:R-:W-:Y:S02]  /*701f0*/  LOP3.LUT P5, RZ, R249, 0x2000000, RZ, 0xc0, !PT ;  /* 0x02000000f9ff7812 */ /* 0x000fe400078ac0ff */
[----:B------:R-:W-:Y:S01]  /*70200*/  PRMT R0, R201, 0x7772, RZ ;  /* 0x00007772c9007816 */ /* 0x000fe200000000ff */
[----:B------:R-:W3:Y:S02]  /*70210*/  LDL.LU.64 R38, [R1+0x408] ;  /* 0x0004080001267983 */ /* 0x000ee40000300a00 */
[----:B------:R-:W-:Y:S02]  /*70220*/  @P6 LOP3.LUT R221, R221, 0x80000000, RZ, 0xfc, !PT ;  /* 0x80000000dddd6812 */ /* 0x000fe400078efcff */
[----:B------:R-:W-:-:S02]  /*70230*/  LOP3.LUT P6, RZ, R249, 0x40000, RZ, 0xc0, !PT ;  /* 0x00040000f9ff7812 */ /* 0x000fc400078cc0ff */
[----:B------:R-:W-:Y:S02]  /*70240*/  @P1 LOP3.LUT R16, R16, 0x10, RZ, 0xfc, !PT ;  /* 0x0000001010101812 */ /* 0x000fe400078efcff */
[----:B------:R-:W-:Y:S02]  /*70250*/  PRMT R201, R201, 0x7773, RZ ;  /* 0x00007773c9c97816 */ /* 0x000fe400000000ff */
[----:B------:R0:W-:Y:S04]  /*70260*/  @P5 STG.E.U8 desc[UR44][R228.64], R0 ;  /* 0x00000000e4005986 */ /* 0x0001e8000c10112c */
[----:B------:R-:W3:Y:S01]  /*70270*/  LDL.LU.64 R40, [R1+0x400] ;  /* 0x0004000001287983 */ /* 0x000ee20000300a00 */
[----:B------:R-:W-:Y:S02]  /*70280*/  LOP3.LUT R16, R16, 0xfffffffe, RZ, 0xc0, !PT ;  /* 0xfffffffe10107812 */ /* 0x000fe400078ec0ff */
[----:B------:R-:W-:Y:S01]  /*70290*/  LOP3.LUT P1, RZ, R249, 0x1000000, RZ, 0xc0, !PT ;  /* 0x01000000f9ff7812 */ /* 0x000fe2000782c0ff */
[----:B------:R-:W3:Y:S04]  /*702a0*/  LDL.LU.64 R36, [R1+0x3f8] ;  /* 0x0003f80001247983 */ /* 0x000ee80000300a00 */
[----:B------:R-:W3:Y:S01]  /*702b0*/  LDL.LU.64 R30, [R1+0x3f0] ;  /* 0x0003f000011e7983 */ /* 0x000ee20000300a00 */
[----:B------:R-:W-:-:S02]  /*702c0*/  @P6 LOP3.LUT R16, R16, 0x1, RZ, 0xfc, !PT ;  /* 0x0000000110106812 */ /* 0x000fc400078efcff */
[----:B------:R-:W-:Y:S01]  /*702d0*/  LOP3.LUT P6, RZ, R249, 0x80000, RZ, 0xc0, !PT ;  /* 0x00080000f9ff7812 */ /* 0x000fe200078cc0ff */
[----:B0-----:R-:W3:Y:S01]  /*702e0*/  LDL.LU.64 R228, [R1+0x3e8] ;  /* 0x0003e80001e47983 */ /* 0x001ee20000300a00 */
[----:B------:R-:W-:-:S11]  /*702f0*/  LOP3.LUT R16, R16, 0xfffffffd, RZ, 0xc0, !PT ;  /* 0xfffffffd10107812 */ /* 0x000fd600078ec0ff */
[----:B------:R-:W-:Y:S02]  /*70300*/  @P6 LOP3.LUT R16, R16, 0x2, RZ, 0xfc, !PT ;  /* 0x0000000210106812 */ /* 0x000fe400078efcff */
[----:B------:R-:W-:Y:S02]  /*70310*/  LOP3.LUT P6, RZ, R249, 0x100000, RZ, 0xc0, !PT ;  /* 0x00100000f9ff7812 */ /* 0x000fe400078cc0ff */
[----:B------:R-:W-:-:S11]  /*70320*/  LOP3.LUT R16, R16, 0xfffffffb, RZ, 0xc0, !PT ;  /* 0xfffffffb10107812 */ /* 0x000fd600078ec0ff */
[----:B------:R-:W-:Y:S02]  /*70330*/  @P6 LOP3.LUT R16, R16, 0x4, RZ, 0xfc, !PT ;  /* 0x0000000410106812 */ /* 0x000fe400078efcff */
[----:B------:R-:W-:Y:S02]  /*70340*/  LOP3.LUT P6, RZ, R249, 0x200000, RZ, 0xc0, !PT ;  /* 0x00200000f9ff7812 */ /* 0x000fe400078cc0ff */
[----:B------:R-:W-:Y:S01]  /*70350*/  LOP3.LUT R16, R16, 0xfffffff7, RZ, 0xc0, !PT ;  /* 0xfffffff710107812 */ /* 0x000fe200078ec0ff */
[----:B------:R-:W-:Y:S10]  /*70360*/  @P1 STG.E.U8 desc[UR44][R28.64], R201 ;  /* 0x000000c91c001986 */ /* 0x000ff4000c10112c */
[----:B------:R-:W-:-:S04]  /*70370*/  @P6 LOP3.LUT R16, R16, 0x8, RZ, 0xfc, !PT ;  /* 0x0000000810106812 */ /* 0x000fc800078efcff */
[----:B------:R-:W-:Y:S02]  /*70380*/  LOP3.LUT P1, RZ, R16, 0x10, RZ, 0xc0, !PT ;  /* 0x0000001010ff7812 */ /* 0x000fe4000782c0ff */
[----:B------:R-:W-:Y:S02]  /*70390*/  LOP3.LUT P6, RZ, R249, 0x400000, RZ, 0xc0, !PT ;  /* 0x00400000f9ff7812 */ /* 0x000fe400078cc0ff */
[----:B----4-:R-:W-:-:S09]  /*703a0*/  PRMT R0, R198, 0x7770, RZ ;  /* 0x00007770c6007816 */ /* 0x010fd200000000ff */
[----:B------:R0:W-:Y:S04]  /*703b0*/  @P1 STG.E.U8 desc[UR44][R202.64], R0 ;  /* 0x00000000ca001986 */ /* 0x0001e8000c10112c */
[----:B0-----:R-:W4:Y:S01]  /*703c0*/  LDL.LU.64 R202, [R1+0x2108] ;  /* 0x0021080001ca7983 */ /* 0x001f220000300a00 */
[----:B------:R-:W-:-:S03]  /*703d0*/  PRMT R0, R198, 0x7771, RZ ;  /* 0x00007771c6007816 */ /* 0x000fc600000000ff */
[----:B------:R-:W3:Y:S04]  /*703e0*/  LDL.LU.64 R28, [R1+0x3e0] ;  /* 0x0003e000011c7983 */ /* 0x000ee80000300a00 */
[----:B------:R0:W-:Y:S01]  /*703f0*/  @P6 STG.E.U8 desc[UR44][R224.64], R0 ;  /* 0x00000000e0006986 */ /* 0x0001e2000c10112c */
[----:B------:R-:W-:Y:S02]  /*70400*/  LOP3.LUT P6, RZ, R16, 0x8, RZ, 0xc0, !PT ;  /* 0x0000000810ff7812 */ /* 0x000fe400078cc0ff */
[----:B0-----:R-:W-:Y:S01]  /*70410*/  PRMT R0, R198, 0x7772, RZ ;  /* 0x00007772c6007816 */ /* 0x001fe200000000ff */
[----:B------:R-:W3:Y:S10]  /*70420*/  LDL.LU.64 R224, [R1+0x3d8] ;  /* 0x0003d80001e07983 */ /* 0x000ef40000300a00 */
[----:B------:R-:W-:Y:S01]  /*70430*/  @P6 STG.E.U8 desc[UR44][R56.64], R0 ;  /* 0x0000000038006986 */ /* 0x000fe2000c10112c */
[----:B------:R-:W-:-:S02]  /*70440*/  LOP3.LUT P6, RZ, R16, 0x4, RZ, 0xc0, !PT ;  /* 0x0000000410ff7812 */ /* 0x000fc400078cc0ff */
[----:B------:R-:W-:-:S11]  /*70450*/  PRMT R198, R198, 0x7773, RZ ;  /* 0x00007773c6c67816 */ /* 0x000fd600000000ff */
[----:B--2---:R0:W-:Y:S04]  /*70460*/  @P6 STG.E.U8 desc[UR44][R226.64], R198 ;  /* 0x000000c6e2006986 */ /* 0x0041e8000c10112c */
[----:B0-----:R-:W2:Y:S01]  /*70470*/  LDL.LU.64 R226, [R1+0x3d0] ;  /* 0x0003d00001e27983 */ /* 0x001ea20000300a00 */
[----:B------:R-:W-:Y:S02]  /*70480*/  LOP3.LUT P6, RZ, R16, 0x2, RZ, 0xc0, !PT ;  /* 0x0000000210ff7812 */ /* 0x000fe400078cc0ff */
[C---:B------:R-:W-:Y:S02]  /*70490*/  LOP3.LUT P2, RZ, R249.reuse, 0x10000, RZ, 0xc0, !PT ;  /* 0x00010000f9ff7812 */ /* 0x040fe4000784c0ff */
[C---:B------:R-:W-:Y:S02]  /*704a0*/  LOP3.LUT P3, RZ, R249.reuse, 0x8000, RZ, 0xc0, !PT ;  /* 0x00008000f9ff7812 */ /* 0x040fe4000786c0ff */
[----:B------:R-:W-:-:S02]  /*704b0*/  LOP3.LUT P4, RZ, R249, 0x4000, RZ, 0xc0, !PT ;  /* 0x00004000f9ff7812 */ /* 0x000fc4000788c0ff */
[C---:B------:R-:W-:Y:S02]  /*704c0*/  LOP3.LUT P0, RZ, R249.reuse, 0x2000, RZ, 0xc0, !PT ;  /* 0x00002000f9ff7812 */ /* 0x040fe4000780c0ff */
[C---:B------:R-:W-:Y:S02]  /*704d0*/  LOP3.LUT P5, RZ, R249.reuse, 0x1000, RZ, 0xc0, !PT ;  /* 0x00001000f9ff7812 */ /* 0x040fe400078ac0ff */
[----:B------:R-:W-:Y:S02]  /*704e0*/  LOP3.LUT P1, RZ, R249, 0x800, RZ, 0xc0, !PT ;  /* 0x00000800f9ff7812 */ /* 0x000fe4000782c0ff */
[C---:B------:R-:W-:Y:S02]  /*704f0*/  PRMT R0, R199.reuse, 0x7770, RZ ;  /* 0x00007770c7007816 */ /* 0x040fe400000000ff */
[----:B------:R-:W-:Y:S02]  /*70500*/  PRMT R10, R199, 0x7771, RZ ;  /* 0x00007771c70a7816 */ /* 0x000fe400000000ff */
[----:B----4-:R-:W-:-:S05]  /*70510*/  PRMT R7, R202, 0x7770, RZ ;  /* 0x00007770ca077816 */ /* 0x010fca00000000ff */
[----:B---3--:R0:W-:Y:S01]  /*70520*/  @P6 STG.E.U8 desc[UR44][R42.64], R7 ;  /* 0x000000072a006986 */ /* 0x0081e2000c10112c */
[----:B------:R-:W-:Y:S02]  /*70530*/  LOP3.LUT P6, RZ, R16, 0x1, RZ, 0xc0, !PT ;  /* 0x0000000110ff7812 */ /* 0x000fe400078cc0ff */
[C---:B------:R-:W-:Y:S02]  /*70540*/  PRMT R8, R202.reuse, 0x7771, RZ ;  /* 0x00007771ca087816 */ /* 0x040fe400000000ff */
[----:B------:R-:W-:-:S09]  /*70550*/  PRMT R9, R202, 0x7772, RZ ;  /* 0x00007772ca097816 */ /* 0x000fd200000000ff */
[----:B------:R1:W-:Y:S01]  /*70560*/  @P6 STG.E.U8 desc[UR44][R38.64], R8 ;  /* 0x0000000826006986 */ /* 0x0003e2000c10112c */
[----:B------:R-:W-:Y:S02]  /*70570*/  LOP3.LUT P6, RZ, R221, 0x80000000, RZ, 0xc0, !PT ;  /* 0x80000000ddff7812 */ /* 0x000fe400078cc0ff */
[----:B------:R-:W-:Y:S02]  /*70580*/  PRMT R202, R202, 0x7773, RZ ;  /* 0x00007773caca7816 */ /* 0x000fe400000000ff */
[C---:B0-----:R-:W-:Y:S02]  /*70590*/  PRMT R7, R199.reuse, 0x7772, RZ ;  /* 0x00007772c7077816 */ /* 0x041fe400000000ff */
[----:B------:R-:W-:-:S07]  /*705a0*/  PRMT R199, R199, 0x7773, RZ ;  /* 0x00007773c7c77816 */ /* 0x000fce00000000ff */
[----:B------:R0:W-:Y:S01]  /*705b0*/  @P6 STG.E.U8 desc[UR44][R40.64], R9 ;  /* 0x0000000928006986 */ /* 0x0001e2000c10112c */
[----:B------:R-:W-:-:S03]  /*705c0*/  LOP3.LUT P6, RZ, R249, 0x400, RZ, 0xc0, !PT ;  /* 0x00000400f9ff7812 */ /* 0x000fc600078cc0ff */
[----:B------:R-:W-:Y:S01]  /*705d0*/  @P2 STG.E.U8 desc[UR44][R36.64], R202 ;  /* 0x000000ca24002986 */ /* 0x000fe2000c10112c */
[----:B-1----:R-:W-:-:S03]  /*705e0*/  PRMT R8, R203, 0x7770, RZ ;  /* 0x00007770cb087816 */ /* 0x002fc600000000ff */
[----:B------:R1:W-:Y:S04]  /*705f0*/  @P3 STG.E.U8 desc[UR44][R30.64], R0 ;  /* 0x000000001e003986 */ /* 0x0003e8000c10112c */
[----:B------:R3:W-:Y:S04]  /*70600*/  @P4 STG.E.U8 desc[UR44][R228.64], R10 ;  /* 0x0000000ae4004986 */ /* 0x0007e8000c10112c */
[----:B------:R4:W-:Y:S04]  /*70610*/  @P0 STG.E.U8 desc[UR44][R28.64], R7 ;  /* 0x000000071c000986 */ /* 0x0009e8000c10112c */
[----:B------:R2:W-:Y:S01]  /*70620*/  @P5 STG.E.U8 desc[UR44][R224.64], R199 ;  /* 0x000000c7e0005986 */ /* 0x0005e2000c10112c */
[----:B0-----:R-:W-:-:S03]  /*70630*/  PRMT R9, R203, 0x7771, RZ ;  /* 0x00007771cb097816 */ /* 0x001fc600000000ff */
[----:B-1----:R-:W2:Y:S04]  /*70640*/  LDL.LU.64 R30, [R1+0x3c0] ;  /* 0x0003c000011e7983 */ /* 0x002ea80000300a00 */
[----:B---3--:R-:W3:Y:S04]  /*70650*/  LDL.LU.64 R228, [R1+0x3b8] ;  /* 0x0003b80001e47983 */ /* 0x008ee80000300a00 */
[----:B----4-:R-:W4:Y:S04]  /*70660*/  LDL.LU.64 R28, [R1+0x3b0] ;  /* 0x0003b000011c7983 */ /* 0x010f280000300a00 */
[----:B--2---:R0:W-:Y:S04]  /*70670*/  @P1 STG.E.U8 desc[UR44][R226.64], R8 ;  /* 0x00000008e2001986 */ /* 0x0041e8000c10112c */
[----:B------:R-:W2:Y:S04]  /*70680*/  LDL.LU.64 R224, [R1+0x3a0] ;  /* 0x0003a00001e07983 */ /* 0x000ea80000300a00 */
[----:B------:R1:W-:Y:S04]  /*70690*/  @P6 STG.E.U8 desc[UR44][R204.64], R9 ;  /* 0x00000009cc006986 */ /* 0x0003e8000c10112c */
[----:B0-----:R-:W2:Y:S04]  /*706a0*/  LDL.LU.64 R226, [R1+0x398] ;  /* 0x0003980001e27983 */ /* 0x001ea80000300a00 */
[----:B-1----:R-:W4:Y:S01]  /*706b0*/  LDL.LU.64 R204, [R1+0x2100] ;  /* 0x0021000001cc7983 */ /* 0x002f220000300a00 */
[----:B------:R-:W-:-:S02]  /*706c0*/  LOP3.LUT P2, RZ, R249, 0x200, RZ, 0xc0, !PT ;  /* 0x00000200f9ff7812 */ /* 0x000fc4000784c0ff */
[C---:B------:R-:W-:Y:S02]  /*706d0*/  LOP3.LUT P3, RZ, R249.reuse, 0x100, RZ, 0xc0, !PT ;  /* 0x00000100f9ff7812 */ /* 0x040fe4000786c0ff */
[C---:B------:R-:W-:Y:S02]  /*706e0*/  LOP3.LUT P4, RZ, R249.reuse, 0x80, RZ, 0xc0, !PT ;  /* 0x00000080f9ff7812 */ /* 0x040fe4000788c0ff */
[----:B------:R-:W-:Y:S02]  /*706f0*/  LOP3.LUT P0, RZ, R249, 0x40, RZ, 0xc0, !PT ;  /* 0x00000040f9ff7812 */ /* 0x000fe4000780c0ff */
[C---:B------:R-:W-:Y:S02]  /*70700*/  PRMT R0, R203.reuse, 0x7772, RZ ;  /* 0x00007772cb007816 */ /* 0x040fe400000000ff */
[----:B------:R-:W-:Y:S01]  /*70710*/  PRMT R203, R203, 0x7773, RZ ;  /* 0x00007773cbcb7816 */ /* 0x000fe200000000ff */
[----:B------:R-:W2:Y:S04]  /*70720*/  LDL.LU.64 R60, [R1+0x390] ;  /* 0x00039000013c7983 */ /* 0x000ea80000300a00 */
[----:B------:R-:W2:Y:S04]  /*70730*/  LDL.LU.64 R56, [R1+0x388] ;  /* 0x0003880001387983 */ /* 0x000ea80000300a00 */
[----:B------:R-:W2:Y:S04]  /*70740*/  LDL.LU.64 R42, [R1+0x380] ;  /* 0x00038000012a7983 */ /* 0x000ea80000300a00 */
[----:B------:R-:W2:Y:S04]  /*70750*/  LDL.LU.64 R38, [R1+0x378] ;  /* 0x0003780001267983 */ /* 0x000ea80000300a00 */
[----:B------:R-:W2:Y:S04]  /*70760*/  LDL.LU.64 R40, [R1+0x370] ;  /* 0x0003700001287983 */ /* 0x000ea80000300a00 */
[----:B------:R-:W2:Y:S01]  /*70770*/  LDL.LU.64 R36, [R1+0x368] ;  /* 0x0003680001247983 */ /* 0x000ea20000300a00 */
[----:B------:R-:W-:-:S04]  /*70780*/  LOP3.LUT P5, RZ, R249, 0x10, RZ, 0xc0, !PT ;  /* 0x00000010f9ff7812 */ /* 0x000fc800078ac0ff */
[----:B------:R-:W-:Y:S02]  /*70790*/  P2R R11, PR, RZ, 0x20 ;  /* 0x00000020ff0b7803 */ /* 0x000fe40000000000 */
[----:B------:R-:W-:Y:S01]  /*707a0*/  LOP3.LUT P5, RZ, R249, 0x20, RZ, 0xc0, !PT ;  /* 0x00000020f9ff7812 */ /* 0x000fe200078ac0ff */
[----:B------:R-:W-:Y:S04]  /*707b0*/  @P2 STG.E.U8 desc[UR44][R30.64], R0 ;  /* 0x000000001e002986 */ /* 0x000fe8000c10112c */
[----:B---3--:R-:W-:Y:S01]  /*707c0*/  @P3 STG.E.U8 desc[UR44][R228.64], R203 ;  /* 0x000000cbe4003986 */ /* 0x008fe2000c10112c */
[C---:B----4-:R-:W-:Y:S02]  /*707d0*/  PRMT R7, R204.reuse, 0x7770, RZ ;  /* 0x00007770cc077816 */ /* 0x050fe400000000ff */
[----:B------:R-:W-:-:S03]  /*707e0*/  PRMT R10, R204, 0x7771, RZ ;  /* 0x00007771cc0a7816 */ /* 0x000fc600000000ff */
[----:B------:R-:W-:Y:S04]  /*707f0*/  @P4 STG.E.U8 desc[UR44][R28.64], R7 ;  /* 0x000000071c004986 */ /* 0x000fe8000c10112c */
[----:B------:R0:W-:Y:S04]  /*70800*/  @P0 STG.E.U8 desc[UR44][R208.64], R10 ;  /* 0x0000000ad0000986 */ /* 0x0001e8000c10112c */
[----:B0-----:R-:W3:Y:S01]  /*70810*/  LDL.LU.64 R208, [R1+0x20f8] ;  /* 0x0020f80001d07983 */ /* 0x001ee20000300a00 */
[----:B------:R-:W-:-:S03]  /*70820*/  PRMT R8, R204, 0x7772, RZ ;  /* 0x00007772cc087816 */ /* 0x000fc600000000ff */
[----:B------:R-:W4:Y:S01]  /*70830*/  LDL.LU.64 R30, [R1+0x360] ;  /* 0x00036000011e7983 */ /* 0x000f220000300a00 */
[----:B------:R-:W-:-:S03]  /*70840*/  PRMT R204, R204, 0x7773, RZ ;  /* 0x00007773cccc7816 */ /* 0x000fc600000000ff */
[----:B------:R-:W4:Y:S04]  /*70850*/  LDL.LU.64 R228, [R1+0x358] ;  /* 0x0003580001e47983 */ /* 0x000f280000300a00 */
[----:B--2---:R0:W-:Y:S01]  /*70860*/  @P5 STG.E.U8 desc[UR44][R224.64], R8 ;  /* 0x00000008e0005986 */ /* 0x0041e2000c10112c */
[----:B------:R-:W-:-:S03]  /*70870*/  ISETP.NE.AND P5, PT, R11, RZ, PT ;  /* 0x000000ff0b00720c */ /* 0x000fc60003fa5270 */
[----:B------:R-:W2:Y:S04]  /*70880*/  LDL.LU.64 R28, [R1+0x350] ;  /* 0x00035000011c7983 */ /* 0x000ea80000300a00 */
[----:B0-----:R-:W2:Y:S06]  /*70890*/  LDL.LU.64 R224, [R1+0x348] ;  /* 0x0003480001e07983 */ /* 0x001eac0000300a00 */
[----:B------:R0:W-:Y:S04]  /*708a0*/  @P5 STG.E.U8 desc[UR44][R226.64], R204 ;  /* 0x000000cce2005986 */ /* 0x0001e8000c10112c */
[----:B0-----:R-:W2:Y:S01]  /*708b0*/  LDL.LU.64 R226, [R1+0x340] ;  /* 0x0003400001e27983 */ /* 0x001ea20000300a00 */
[----:B------:R-:W-:-:S04]  /*708c0*/  LOP3.LUT P1, RZ, R250, 0x40000000, RZ, 0xc0, !PT ;  /* 0x40000000faff7812 */ /* 0x000fc8000782c0ff */
[----:B------:R-:W-:Y:S02]  /*708d0*/  P2R R16, PR, RZ, 0x2 ;  /* 0x00000002ff107803 */ /* 0x000fe40000000000 */
        /* <DEDUP_REMOVED lines=8> */
[----:B------:R-:W-:Y:S02]  /*70960*/  LOP3.LUT P1, RZ, R249, 0x8, RZ, 0xc0, !PT ;  /* 0x00000008f9ff7812 */ /* 0x000fe4000782c0ff */
[----:B------:R-:W-:Y:S02]  /*70970*/  PRMT R8, R205, 0x7770, RZ ;  /* 0x00007770cd087816 */ /* 0x000fe400000000ff */
[C---:B------:R-:W-:Y:S02]  /*70980*/  LOP3.LUT P6, RZ, R250.reuse, 0x20000000, RZ, 0xc0, !PT ;  /* 0x20000000faff7812 */ /* 0x040fe400078cc0ff */
[C---:B------:R-:W-:Y:S02]  /*70990*/  LOP3.LUT P2, RZ, R250.reuse, 0x10000000, RZ, 0xc0, !PT ;  /* 0x10000000faff7812 */ /* 0x040fe4000784c0ff */
[----:B------:R-:W-:-:S02]  /*709a0*/  LOP3.LUT P3, RZ, R250, 0x8000000, RZ, 0xc0, !PT ;  /* 0x08000000faff7812 */ /* 0x000fc4000786c0ff */
[C---:B------:R-:W-:Y:S02]  /*709b0*/  LOP3.LUT P4, RZ, R250.reuse, 0x4000000, RZ, 0xc0, !PT ;  /* 0x04000000faff7812 */ /* 0x040fe4000788c0ff */
[C---:B------:R-:W-:Y:S02]  /*709c0*/  LOP3.LUT P0, RZ, R250.reuse, 0x2000000, RZ, 0xc0, !PT ;  /* 0x02000000faff7812 */ /* 0x040fe4000780c0ff */
[----:B------:R-:W-:Y:S02]  /*709d0*/  LOP3.LUT P5, RZ, R250, 0x1000000, RZ, 0xc0, !PT ;  /* 0x01000000faff7812 */ /* 0x000fe400078ac0ff */
[----:B------:R-:W-:Y:S02]  /*709e0*/  PRMT R10, R205, 0x7771, RZ ;  /* 0x00007771cd0a7816 */ /* 0x000fe400000000ff */
[----:B---3--:R-:W-:-:S05]  /*709f0*/  PRMT R0, R208, 0x7770, RZ ;  /* 0x00007770d0007816 */ /* 0x008fca00000000ff */
[----:B------:R0:W-:Y:S01]  /*70a00*/  @P1 STG.E.U8 desc[UR44][R60.64], R0 ;  /* 0x000000003c001986 */ /* 0x0001e2000c10112c */
[----:B------:R-:W-:Y:S02]  /*70a10*/  ISETP.NE.AND P1, PT, R12, RZ, PT ;  /* 0x000000ff0c00720c */ /* 0x000fe40003f25270 */
[C---:B------:R-:W-:Y:S02]  /*70a20*/  PRMT R9, R208.reuse, 0x7771, RZ ;  /* 0x00007771d0097816 */ /* 0x040fe400000000ff */
[----:B------:R-:W-:-:S09]  /*70a30*/  PRMT R7, R208, 0x7772, RZ ;  /* 0x00007772d0077816 */ /* 0x000fd200000000ff */
[----:B------:R-:W-:Y:S01]  /*70a40*/  @P1 STG.E.U8 desc[UR44][R56.64], R9 ;  /* 0x0000000938001986 */ /* 0x000fe2000c10112c */
[----:B------:R-:W-:Y:S02]  /*70a50*/  ISETP.NE.AND P1, PT, R13, RZ, PT ;  /* 0x000000ff0d00720c */ /* 0x000fe40003f25270 */
[----:B------:R-:W-:-:S11]  /*70a60*/  PRMT R208, R208, 0x7773, RZ ;  /* 0x00007773d0d07816 */ /* 0x000fd600000000ff */
[----:B------:R1:W-:Y:S01]  /*70a70*/  @P1 STG.E.U8 desc[UR44][R42.64], R7 ;  /* 0x000000072a001986 */ /* 0x0003e2000c10112c */
[----:B------:R-:W-:-:S13]  /*70a80*/  ISETP.NE.AND P1, PT, R14, RZ, PT ;  /* 0x000000ff0e00720c */ /* 0x000fda0003f25270 */
[----:B------:R-:W-:Y:S01]  /*70a90*/  @P1 STG.E.U8 desc[UR44][R38.64], R208 ;  /* 0x000000d026001986 */ /* 0x000fe2000c10112c */
[----:B------:R-:W-:Y:S02]  /*70aa0*/  ISETP.NE.AND P1, PT, R15, RZ, PT ;  /* 0x000000ff0f00720c */ /* 0x000fe40003f25270 */
[C---:B0-----:R-:W-:Y:S02]  /*70ab0*/  PRMT R0, R205.reuse, 0x7772, RZ ;  /* 0x00007772cd007816 */ /* 0x041fe400000000ff */
[----:B------:R-:W-:-:S09]  /*70ac0*/  PRMT R205, R205, 0x7773, RZ ;  /* 0x00007773cdcd7816 */ /* 0x000fd200000000ff */
[----:B------:R0:W-:Y:S01]  /*70ad0*/  @P1 STG.E.U8 desc[UR44][R40.64], R8 ;  /* 0x0000000828001986 */ /* 0x0001e2000c10112c */
[----:B------:R-:W-:Y:S02]  /*70ae0*/  ISETP.NE.AND P1, PT, R16, RZ, PT ;  /* 0x000000ff1000720c */ /* 0x000fe40003f25270 */
[C---:B-1----:R-:W-:Y:S02]  /*70af0*/  PRMT R7, R209.reuse, 0x7770, RZ ;  /* 0x00007770d1077816 */ /* 0x042fe400000000ff */
[C---:B------:R-:W-:Y:S02]  /*70b00*/  PRMT R9, R209.reuse, 0x7771, RZ ;  /* 0x00007771d1097816 */ /* 0x040fe400000000ff */
[C---:B0-----:R-:W-:Y:S02]  /*70b10*/  PRMT R8, R209.reuse, 0x7772, RZ ;  /* 0x00007772d1087816 */ /* 0x041fe400000000ff */
[----:B------:R-:W-:-:S05]  /*70b20*/  PRMT R209, R209, 0x7773, RZ ;  /* 0x00007773d1d17816 */ /* 0x000fca00000000ff */
[----:B------:R0:W-:Y:S04]  /*70b30*/  @P1 STG.E.U8 desc[UR44][R36.64], R10 ;  /* 0x0000000a24001986 */ /* 0x0001e8000c10112c */
[----:B----4-:R1:W-:Y:S04]  /*70b40*/  @P6 STG.E.U8 desc[UR44][R30.64], R0 ;  /* 0x000000001e006986 */ /* 0x0103e8000c10112c */
[----:B------:R-:W-:Y:S04]  /*70b50*/  @P2 STG.E.U8 desc[UR44][R228.64], R205 ;  /* 0x000000cde4002986 */ /* 0x000fe8000c10112c */
[----:B--2---:R-:W-:Y:S04]  /*70b60*/  @P3 STG.E.U8 desc[UR44][R28.64], R7 ;  /* 0x000000071c003986 */ /* 0x004fe8000c10112c */
[----:B------:R-:W-:Y:S04]  /*70b70*/  @P4 STG.E.U8 desc[UR44][R224.64], R9 ;  /* 0x00000009e0004986 */ /* 0x000fe8000c10112c */
[----:B------:R-:W-:Y:S04]  /*70b80*/  @P0 STG.E.U8 desc[UR44][R226.64], R8 ;  /* 0x00000008e2000986 */ /* 0x000fe8000c10112c */
[----:B------:R2:W-:Y:S04]  /*70b90*/  @P5 STG.E.U8 desc[UR44][R206.64], R209 ;  /* 0x000000d1ce005986 */ /* 0x0005e8000c10112c */
[----:B0-----:R-:W3:Y:S04]  /*70ba0*/  LDL.LU.64 R36, [R1+0x330] ;  /* 0x0003300001247983 */ /* 0x001ee80000300a00 */
[----:B-1----:R-:W4:Y:S04]  /*70bb0*/  LDL.LU.64 R30, [R1+0x320] ;  /* 0x00032000011e7983 */ /* 0x002f280000300a00 */
[----:B--2---:R-:W2:Y:S01]  /*70bc0*/  LDL.LU.64 R206, [R1+0x20f0] ;  /* 0x0020f00001ce7983 */ /* 0x004ea20000300a00 */
[----:B------:R-:W-:-:S02]  /*70bd0*/  LOP3.LUT P1, RZ, R250, 0x800000, RZ, 0xc0, !PT ;  /* 0x00800000faff7812 */ /* 0x000fc4000782c0ff */
[----:B------:R-:W-:Y:S01]  /*70be0*/  LOP3.LUT P2, RZ, R250, 0x400000, RZ, 0xc0, !PT ;  /* 0x00400000faff7812 */ /* 0x000fe2000784c0ff */
[----:B------:R-:W4:Y:S04]  /*70bf0*/  LDL.LU.64 R228, [R1+0x318] ;  /* 0x0003180001e47983 */ /* 0x000f280000300a00 */
[----:B------:R-:W4:Y:S04]  /*70c00*/  LDL.LU.64 R226, [R1+0x310] ;  /* 0x0003100001e27983 */ /* 0x000f280000300a00 */
[----:B------:R-:W4:Y:S04]  /*70c10*/  LDL.LU.64 R28, [R1+0x308] ;  /* 0x00030800011c7983 */ /* 0x000f280000300a00 */
[----:B------:R-:W4:Y:S04]  /*70c20*/  LDL.LU.64 R224, [R1+0x300] ;  /* 0x0003000001e07983 */ /* 0x000f280000300a00 */
[----:B------:R-:W4:Y:S04]  /*70c30*/  LDL.LU.64 R56, [R1+0x2f8] ;  /* 0x0002f80001387983 */ /* 0x000f280000300a00 */
[----:B------:R-:W4:Y:S01]  /*70c40*/  LDL.LU.64 R42, [R1+0x2f0] ;  /* 0x0002f000012a7983 */ /* 0x000f220000300a00 */
[----:B--2---:R-:W-:-:S02]  /*70c50*/  PRMT R0, R206, 0x7770, RZ ;  /* 0x00007770ce007816 */ /* 0x004fc400000000ff */
[----:B------:R-:W-:-:S03]  /*70c60*/  PRMT R10, R206, 0x7771, RZ ;  /* 0x00007771ce0a7816 */ /* 0x000fc600000000ff */
[----:B---3--:R-:W-:Y:S04]  /*70c70*/  @P1 STG.E.U8 desc[UR44][R36.64], R0 ;  /* 0x0000000024001986 */ /* 0x008fe8000c10112c */
[----:B------:R0:W-:Y:S04]  /*70c80*/  @P2 STG.E.U8 desc[UR44][R210.64], R10 ;  /* 0x0000000ad2002986 */ /* 0x0001e8000c10112c */
[----:B0-----:R-:W2:Y:S04]  /*70c90*/  LDL.LU.64 R210, [R1+0x20e8] ;  /* 0x0020e80001d27983 */ /* 0x001ea80000300a00 */
[----:B------:R-:W3:Y:S04]  /*70ca0*/  LDL.LU.64 R38, [R1+0x2e8] ;  /* 0x0002e80001267983 */ /* 0x000ee80000300a00 */
[----:B------:R-:W3:Y:S01]  /*70cb0*/  LDL.LU.64 R40, [R1+0x2e0] ;  /* 0x0002e00001287983 */ /* 0x000ee20000300a00 */
[----:B------:R-:W-:-:S02]  /*70cc0*/  LOP3.LUT P0, RZ, R250, 0x40000, RZ, 0xc0, !PT ;  /* 0x00040000faff7812 */ /* 0x000fc4000780c0ff */
[C---:B------:R-:W-:Y:S02]  /*70cd0*/  LOP3.LUT P3, RZ, R250.reuse, 0x200000, RZ, 0xc0, !PT ;  /* 0x00200000faff7812 */ /* 0x040fe4000786c0ff */
[C---:B------:R-:W-:Y:S01]  /*70ce0*/  LOP3.LUT P4, RZ, R250.reuse, 0x100000, RZ, 0xc0, !PT ;  /* 0x00100000faff7812 */ /* 0x040fe2000788c0ff */
[----:B------:R-:W3:Y:S01]  /*70cf0*/  LDL.LU.64 R36, [R1+0x2d0] ;  /* 0x0002d00001247983 */ /* 0x000ee20000300a00 */
[----:B------:R-:W-:Y:S02]  /*70d00*/  P2R R9, PR, RZ, 0x1 ;  /* 0x00000001ff097803 */ /* 0x000fe40000000000 */
[----:B------:R-:W-:Y:S02]  /*70d10*/  LOP3.LUT P0, RZ, R250, 0x80000, RZ, 0xc0, !PT ;  /* 0x00080000faff7812 */ /* 0x000fe4000780c0ff */
[C---:B------:R-:W-:Y:S02]  /*70d20*/  PRMT R7, R206.reuse, 0x7772, RZ ;  /* 0x00007772ce077816 */ /* 0x040fe400000000ff */
[----:B------:R-:W-:-:S03]  /*70d30*/  PRMT R206, R206, 0x7773, RZ ;  /* 0x00007773cece7816 */ /* 0x000fc600000000ff */
[----:B----4-:R0:W-:Y:S04]  /*70d40*/  @P3 STG.E.U8 desc[UR44][R30.64], R7 ;  /* 0x000000071e003986 */ /* 0x0101e8000c10112c */
[----:B------:R-:W-:Y:S04]  /*70d50*/  @P4 STG.E.U8 desc[UR44][R228.64], R206 ;  /* 0x000000cee4004986 */ /* 0x000fe8000c10112c */
[----:B0-----:R-:W4:Y:S01]  /*70d60*/  LDL.LU.64 R30, [R1+0x2c8] ;  /* 0x0002c800011e7983 */ /* 0x001f220000300a00 */
        /* <DEDUP_REMOVED lines=11> */
[C---:B------:R-:W-:Y:S02]  /*70e20*/  PRMT R7, R207.reuse, 0x7770, RZ ;  /* 0x00007770cf077816 */ /* 0x040fe400000000ff */
[----:B------:R-:W-:Y:S02]  /*70e30*/  PRMT R10, R207, 0x7771, RZ ;  /* 0x00007771cf0a7816 */ /* 0x000fe400000000ff */
[----:B--2---:R-:W-:-:S05]  /*70e40*/  PRMT R8, R210, 0x7770, RZ ;  /* 0x00007770d2087816 */ /* 0x004fca00000000ff */
[----:B------:R0:W-:Y:S04]  /*70e50*/  @P0 STG.E.U8 desc[UR44][R226.64], R8 ;  /* 0x00000008e2000986 */ /* 0x0001e8000c10112c */
[----:B0-----:R-:W2:Y:S01]  /*70e60*/  LDL.LU.64 R226, [R1+0x2c0] ;  /* 0x0002c00001e27983 */ /* 0x001ea20000300a00 */
[----:B------:R-:W-:Y:S02]  /*70e70*/  ISETP.NE.AND P0, PT, R9, RZ, PT ;  /* 0x000000ff0900720c */ /* 0x000fe40003f05270 */
[C---:B------:R-:W-:Y:S02]  /*70e80*/  PRMT R9, R210.reuse, 0x7771, RZ ;  /* 0x00007771d2097816 */ /* 0x040fe400000000ff */
[C---:B------:R-:W-:Y:S02]  /*70e90*/  PRMT R0, R210.reuse, 0x7772, RZ ;  /* 0x00007772d2007816 */ /* 0x040fe400000000ff */
[----:B------:R-:W-:-:S02]  /*70ea0*/  PRMT R210, R210, 0x7773, RZ ;  /* 0x00007773d2d27816 */ /* 0x000fc400000000ff */
[----:B------:R-:W-:Y:S01]  /*70eb0*/  PRMT R8, R207, 0x7772, RZ ;  /* 0x00007772cf087816 */ /* 0x000fe200000000ff */
[----:B------:R-:W2:Y:S04]  /*70ec0*/  LDL.LU.64 R228, [R1+0x2b8] ;  /* 0x0002b80001e47983 */ /* 0x000ea80000300a00 */
[----:B------:R0:W-:Y:S04]  /*70ed0*/  @P0 STG.E.U8 desc[UR44][R28.64], R9 ;  /* 0x000000091c000986 */ /* 0x0001e8000c10112c */
[----:B------:R1:W-:Y:S01]  /*70ee0*/  @P5 STG.E.U8 desc[UR44][R224.64], R0 ;  /* 0x00000000e0005986 */ /* 0x0003e2000c10112c */
[----:B------:R-:W-:-:S02]  /*70ef0*/  ISETP.NE.AND P5, PT, R11, RZ, PT ;  /* 0x000000ff0b00720c */ /* 0x000fc40003fa5270 */
[----:B------:R-:W-:Y:S01]  /*70f00*/  PRMT R207, R207, 0x7773, RZ ;  /* 0x00007773cfcf7816 */ /* 0x000fe200000000ff */
[----:B0-----:R-:W2:Y:S10]  /*70f10*/  LDL.LU.64 R28, [R1+0x2b0] ;  /* 0x0002b000011c7983 */ /* 0x001eb40000300a00 */
[----:B------:R-:W-:Y:S01]  /*70f20*/  @P5 STG.E.U8 desc[UR44][R56.64], R210 ;  /* 0x000000d238005986 */ /* 0x000fe2000c10112c */
[----:B------:R-:W-:-:S03]  /*70f30*/  ISETP.NE.AND P5, PT, R12, RZ, PT ;  /* 0x000000ff0c00720c */ /* 0x000fc60003fa5270 */
[----:B-1----:R-:W2:Y:S10]  /*70f40*/  LDL.LU.64 R224, [R1+0x2a8] ;  /* 0x0002a80001e07983 */ /* 0x002eb40000300a00 */
[----:B------:R-:W-:Y:S01]  /*70f50*/  @P5 STG.E.U8 desc[UR44][R42.64], R7 ;  /* 0x000000072a005986 */ /* 0x000fe2000c10112c */
[----:B------:R-:W-:-:S13]  /*70f60*/  ISETP.NE.AND P5, PT, R13, RZ, PT ;  /* 0x000000ff0d00720c */ /* 0x000fda0003fa5270 */
[----:B---3--:R-:W-:Y:S01]  /*70f70*/  @P5 STG.E.U8 desc[UR44][R38.64], R10 ;  /* 0x0000000a26005986 */ /* 0x008fe2000c10112c */
[----:B------:R-:W-:-:S13]  /*70f80*/  ISETP.NE.AND P5, PT, R14, RZ, PT ;  /* 0x000000ff0e00720c */ /* 0x000fda0003fa5270 */
[----:B------:R-:W-:Y:S01]  /*70f90*/  @P5 STG.E.U8 desc[UR44][R40.64], R8 ;  /* 0x0000000828005986 */ /* 0x000fe2000c10112c */
[----:B------:R-:W-:-:S13]  /*70fa0*/  ISETP.NE.AND P5, PT, R15, RZ, PT ;  /* 0x000000ff0f00720c */ /* 0x000fda0003fa5270 */
[----:B------:R0:W-:Y:S04]  /*70fb0*/  @P5 STG.E.U8 desc[UR44][R212.64], R207 ;  /* 0x000000cfd4005986 */ /* 0x0001e8000c10112c */
[----:B0-----:R-:W3:Y:S01]  /*70fc0*/  LDL.LU.64 R212, [R1+0x20e0] ;  /* 0x0020e00001d47983 */ /* 0x001ee20000300a00 */
[----:B------:R-:W-:-:S04]  /*70fd0*/  LOP3.LUT P6, RZ, R250, 0x400, RZ, 0xc0, !PT ;  /* 0x00000400faff7812 */ /* 0x000fc800078cc0ff */
[----:B------:R-:W-:Y:S02]  /*70fe0*/  P2R R16, PR, RZ, 0x40 ;  /* 0x00000040ff107803 */ /* 0x000fe40000000000 */
[C---:B------:R-:W-:Y:S02]  /*70ff0*/  LOP3.LUT P6, RZ, R250.reuse, 0x800, RZ, 0xc0, !PT ;  /* 0x00000800faff7812 */ /* 0x040fe400078cc0ff */
[C---:B------:R-:W-:Y:S02]  /*71000*/  PRMT R0, R211.reuse, 0x7770, RZ ;  /* 0x00007770d3007816 */ /* 0x040fe400000000ff */
[----:B------:R-:W-:Y:S02]  /*71010*/  LOP3.LUT P2, RZ, R250, 0x200, RZ, 0xc0, !PT ;  /* 0x00000200faff7812 */ /* 0x000fe4000784c0ff */
[----:B------:R-:W-:-:S07]  /*71020*/  PRMT R9, R211, 0x7771, RZ ;  /* 0x00007771d3097816 */ /* 0x000fce00000000ff */
[----:B------:R-:W-:Y:S01]  /*71030*/  @P6 STG.E.U8 desc[UR44][R36.64], R0 ;  /* 0x0000000024006986 */ /* 0x000fe2000c10112c */
[----:B------:R-:W-:Y:S02]  /*71040*/  ISETP.NE.AND P6, PT, R16, RZ, PT ;  /* 0x000000ff1000720c */ /* 0x000fe40003fc5270 */
[----:B------:R-:W-:-:S11]  /*71050*/  PRMT R7, R211, 0x7772, RZ ;  /* 0x00007772d3077816 */ /* 0x000fd600000000ff */
[----:B----4-:R-:W-:Y:S04]  /*71060*/  @P6 STG.E.U8 desc[UR44][R30.64], R9 ;  /* 0x000000091e006986 */ /* 0x010fe8000c10112c */
[----:B--2---:R0:W-:Y:S04]  /*71070*/  @P2 STG.E.U8 desc[UR44][R226.64], R7 ;  /* 0x00000007e2002986 */ /* 0x0041e8000c10112c */
[----:B0-----:R-:W2:Y:S01]  /*71080*/  LDL.LU.64 R226, [R1+0x298] ;  /* 0x0002980001e27983 */ /* 0x001ea20000300a00 */
[C---:B------:R-:W-:Y:S02]  /*71090*/  LOP3.LUT P1, RZ, R250.reuse, 0x100, RZ, 0xc0, !PT ;  /* 0x00000100faff7812 */ /* 0x040fe4000782c0ff */
[----:B------:R-:W-:-:S02]  /*710a0*/  LOP3.LUT P3, RZ, R250, 0x80, RZ, 0xc0, !PT ;  /* 0x00000080faff7812 */ /* 0x000fc4000786c0ff */
[C---:B------:R-:W-:Y:S02]  /*710b0*/  LOP3.LUT P4, RZ, R250.reuse, 0x40, RZ, 0xc0, !PT ;  /* 0x00000040faff7812 */ /* 0x040fe4000788c0ff */
[C---:B------:R-:W-:Y:S02]  /*710c0*/  LOP3.LUT P0, RZ, R250.reuse, 0x20, RZ, 0xc0, !PT ;  /* 0x00000020faff7812 */ /* 0x040fe4000780c0ff */
[----:B------:R-:W-:Y:S01]  /*710d0*/  PRMT R211, R211, 0x7773, RZ ;  /* 0x00007773d3d37816 */ /* 0x000fe200000000ff */
[----:B------:R-:W4:Y:S04]  /*710e0*/  LDL.LU.64 R30, [R1+0x290] ;  /* 0x00029000011e7983 */ /* 0x000f280000300a00 */
[----:B------:R-:W-:Y:S01]  /*710f0*/  @P1 STG.E.U8 desc[UR44][R228.64], R211 ;  /* 0x000000d3e4001986 */ /* 0x000fe2000c10112c */
[----:B------:R-:W-:-:S02]  /*71100*/  LOP3.LUT P5, RZ, R250, 0x10, RZ, 0xc0, !PT ;  /* 0x00000010faff7812 */ /* 0x000fc400078ac0ff */
[C---:B---3--:R-:W-:Y:S02]  /*71110*/  PRMT R8, R212.reuse, 0x7770, RZ ;  /* 0x00007770d4087816 */ /* 0x048fe400000000ff */
[C---:B------:R-:W-:Y:S02]  /*71120*/  PRMT R10, R212.reuse, 0x7771, RZ ;  /* 0x00007771d40a7816 */ /* 0x040fe400000000ff */
[C---:B------:R-:W-:Y:S01]  /*71130*/  PRMT R0, R212.reuse, 0x7772, RZ ;  /* 0x00007772d4007816 */ /* 0x040fe200000000ff */
[----:B------:R-:W-:Y:S04]  /*71140*/  @P3 STG.E.U8 desc[UR44][R28.64], R8 ;  /* 0x000000081c003986 */ /* 0x000fe8000c10112c */
[----:B------:R-:W-:Y:S04]  /*71150*/  @P4 STG.E.U8 desc[UR44][R224.64], R10 ;  /* 0x0000000ae0004986 */ /* 0x000fe8000c10112c */
[----:B------:R0:W-:Y:S04]  /*71160*/  @P0 STG.E.U8 desc[UR44][R216.64], R0 ;  /* 0x00000000d8000986 */ /* 0x0001e8000c10112c */
[----:B0-----:R-:W3:Y:S04]  /*71170*/  LDL.LU.64 R216, [R1+0x20d8] ;  /* 0x0020d80001d87983 */ /* 0x001ee80000300a00 */
[----:B------:R-:W4:Y:S04]  /*71180*/  LDL.LU.64 R228, [R1+0x288] ;  /* 0x0002880001e47983 */ /* 0x000f280000300a00 */
[----:B------:R-:W4:Y:S04]  /*71190*/  LDL.LU.64 R28, [R1+0x280] ;  /* 0x00028000011c7983 */ /* 0x000f280000300a00 */
[----:B------:R-:W4:Y:S04]  /*711a0*/  LDL.LU.64 R38, [R1+0x278] ;  /* 0x0002780001267983 */ /* 0x000f280000300a00 */
[----:B------:R-:W4:Y:S04]  /*711b0*/  LDL.LU.64 R224, [R1+0x270] ;  /* 0x0002700001e07983 */ /* 0x000f280000300a00 */
[----:B------:R-:W4:Y:S01]  /*711c0*/  LDL.LU.64 R40, [R1+0x268] ;  /* 0x0002680001287983 */ /* 0x000f220000300a00 */
[----:B------:R-:W-:-:S05]  /*711d0*/  PRMT R212, R212, 0x7773, RZ ;  /* 0x00007773d4d47816 */ /* 0x000fca00000000ff */
[----:B--2---:R0:W-:Y:S04]  /*711e0*/  @P5 STG.E.U8 desc[UR44][R226.64], R212 ;  /* 0x000000d4e2005986 */ /* 0x0041e8000c10112c */
[----:B0-----:R-:W2:Y:S04]  /*711f0*/  LDL.LU.64 R226, [R1+0x260] ;  /* 0x0002600001e27983 */ /* 0x001ea80000300a00 */
[----:B------:R-:W2:Y:S01]  /*71200*/  LDL.LU.64 R36, [R1+0x258] ;  /* 0x0002580001247983 */ /* 0x000ea20000300a00 */
[----:B------:R-:W-:Y:S02]  /*71210*/  LOP3.LUT P1, RZ, R222, 0x4000000, RZ, 0xc0, !PT ;  /* 0x04000000deff7812 */ /* 0x000fe4000782c0ff */
[----:B------:R-:W-:-:S02]  /*71220*/  LOP3.LUT P4, RZ, R250, 0x1, RZ, 0xc0, !PT ;  /* 0x00000001faff7812 */ /* 0x000fc4000788c0ff */
[----:B------:R-:W-:Y:S02]  /*71230*/  P2R R15, PR, RZ, 0x2 ;  /* 0x00000002ff0f7803 */ /* 0x000fe40000000000 */
[----:B------:R-:W-:Y:S02]  /*71240*/  LOP3.LUT P1, RZ, R222, 0x8000000, RZ, 0xc0, !PT ;  /* 0x08000000deff7812 */ /* 0x000fe4000782c0ff */
[C---:B------:R-:W-:Y:S02]  /*71250*/  LOP3.LUT P2, RZ, R250.reuse, 0x8, RZ, 0xc0, !PT ;  /* 0x00000008faff7812 */ /* 0x040fe4000784c0ff */
[----:B------:R-:W-:Y:S02]  /*71260*/  LOP3.LUT P3, RZ, R250, 0x4, RZ, 0xc0, !PT ;  /* 0x00000004faff7812 */ /* 0x000fe4000786c0ff */
[----:B------:R-:W-:Y:S02]  /*71270*/  P2R R10, PR, RZ, 0x10 ;  /* 0x00000010ff0a7803 */ /* 0x000fe40000000000 */
[----:B------:R-:W-:-:S02]  /*71280*/  P2R R14, PR, RZ, 0x2 ;  /* 0x00000002ff0e7803 */ /* 0x000fc40000000000 */
[----:B------:R-:W-:Y:S02]  /*71290*/  LOP3.LUT P4, RZ, R250, 0x2, RZ, 0xc0, !PT ;  /* 0x00000002faff7812 */ /* 0x000fe4000788c0ff */
        /* <DEDUP_REMOVED lines=8> */
[C---:B---3--:R-:W-:Y:S02]  /*71320*/  PRMT R7, R216.reuse, 0x7770, RZ ;  /* 0x00007770d8077816 */ /* 0x048fe400000000ff */
[C---:B------:R-:W-:Y:S02]  /*71330*/  PRMT R9, R216.reuse, 0x7771, RZ ;  /* 0x00007771d8097816 */ /* 0x040fe400000000ff */
[----:B------:R-:W-:Y:S01]  /*71340*/  PRMT R8, R216, 0x7772, RZ ;  /* 0x00007772d8087816 */ /* 0x000fe200000000ff */
[----:B----4-:R0:W-:Y:S04]  /*71350*/  @P2 STG.E.U8 desc[UR44][R30.64], R7 ;  /* 0x000000071e002986 */ /* 0x0101e8000c10112c */
[----:B------:R1:W-:Y:S04]  /*71360*/  @P3 STG.E.U8 desc[UR44][R228.64], R9 ;  /* 0x00000009e4003986 */ /* 0x0003e8000c10112c */
[----:B------:R3:W-:Y:S01]  /*71370*/  @P4 STG.E.U8 desc[UR44][R28.64], R8 ;  /* 0x000000081c004986 */ /* 0x0007e2000c10112c */
[----:B------:R-:W-:-:S02]  /*71380*/  ISETP.NE.AND P4, PT, R10, RZ, PT ;  /* 0x000000ff0a00720c */ /* 0x000fc40003f85270 */
[----:B------:R-:W-:Y:S02]  /*71390*/  PRMT R216, R216, 0x7773, RZ ;  /* 0x00007773d8d87816 */ /* 0x000fe400000000ff */
[C---:B------:R-:W-:Y:S02]  /*713a0*/  PRMT R10, R213.reuse, 0x7771, RZ ;  /* 0x00007771d50a7816 */ /* 0x040fe400000000ff */
[----:B0-----:R-:W-:Y:S01]  /*713b0*/  PRMT R7, R213, 0x7772, RZ ;  /* 0x00007772d5077816 */ /* 0x001fe200000000ff */
[----:B------:R-:W4:Y:S06]  /*713c0*/  LDL.LU.64 R30, [R1+0x248] ;  /* 0x00024800011e7983 */ /* 0x000f2c0000300a00 */
[----:B------:R-:W-:Y:S04]  /*713d0*/  @P4 STG.E.U8 desc[UR44][R38.64], R216 ;  /* 0x000000d826004986 */ /* 0x000fe8000c10112c */
[----:B------:R0:W-:Y:S01]  /*713e0*/  @P1 STG.E.U8 desc[UR44][R224.64], R0 ;  /* 0x00000000e0001986 */ /* 0x0001e2000c10112c */
[----:B------:R-:W-:-:S03]  /*713f0*/  ISETP.NE.AND P1, PT, R11, RZ, PT ;  /* 0x000000ff0b00720c */ /* 0x000fc60003f25270 */
[----:B-1----:R-:W4:Y:S01]  /*71400*/  LDL.LU.64 R228, [R1+0x240] ;  /* 0x0002400001e47983 */ /* 0x002f220000300a00 */
[----:B------:R-:W-:-:S03]  /*71410*/  PRMT R213, R213, 0x7773, RZ ;  /* 0x00007773d5d57816 */ /* 0x000fc600000000ff */
[----:B---3--:R-:W3:Y:S01]  /*71420*/  LDL.LU.64 R28, [R1+0x238] ;  /* 0x00023800011c7983 */ /* 0x008ee20000300a00 */
[----:B------:R-:W-:-:S03]  /*71430*/  PRMT R8, R217, 0x7770, RZ ;  /* 0x00007770d9087816 */ /* 0x000fc600000000ff */
[----:B0-----:R-:W3:Y:S04]  /*71440*/  LDL.LU.64 R224, [R1+0x228] ;  /* 0x0002280001e07983 */ /* 0x001ee80000300a00 */
[----:B------:R-:W-:Y:S01]  /*71450*/  @P1 STG.E.U8 desc[UR44][R40.64], R10 ;  /* 0x0000000a28001986 */ /* 0x000fe2000c10112c */
[----:B------:R-:W-:-:S13]  /*71460*/  ISETP.NE.AND P1, PT, R12, RZ, PT ;  /* 0x000000ff0c00720c */ /* 0x000fda0003f25270 */
[----:B--2---:R0:W-:Y:S01]  /*71470*/  @P1 STG.E.U8 desc[UR44][R226.64], R7 ;  /* 0x00000007e2001986 */ /* 0x0041e2000c10112c */
[----:B------:R-:W-:-:S03]  /*71480*/  ISETP.NE.AND P1, PT, R13, RZ, PT ;  /* 0x000000ff0d00720c */ /* 0x000fc60003f25270 */
[----:B0-----:R-:W2:Y:S10]  /*71490*/  LDL.LU.64 R226, [R1+0x218] ;  /* 0x0002180001e27983 */ /* 0x001eb40000300a00 */
[----:B------:R-:W-:Y:S01]  /*714a0*/  @P1 STG.E.U8 desc[UR44][R36.64], R213 ;  /* 0x000000d524001986 */ /* 0x000fe2000c10112c */
[----:B------:R-:W-:-:S13]  /*714b0*/  ISETP.NE.AND P1, PT, R14, RZ, PT ;  /* 0x000000ff0e00720c */ /* 0x000fda0003f25270 */
[----:B------:R0:W-:Y:S04]  /*714c0*/  @P1 STG.E.U8 desc[UR44][R214.64], R8 ;  /* 0x00000008d6001986 */ /* 0x0001e8000c10112c */
[----:B0-----:R-:W2:Y:S01]  /*714d0*/  LDL.LU.64 R214, [R1+0x20d0] ;  /* 0x0020d00001d67983 */ /* 0x001ea20000300a00 */
[----:B------:R-:W-:Y:S02]  /*714e0*/  LOP3.LUT P5, RZ, R222, 0x800000, RZ, 0xc0, !PT ;  /* 0x00800000deff7812 */ /* 0x000fe400078ac0ff */
[----:B------:R-:W-:Y:S02]  /*714f0*/  ISETP.NE.AND P1, PT, R15, RZ, PT ;  /* 0x000000ff0f00720c */ /* 0x000fe40003f25270 */
[C---:B------:R-:W-:Y:S02]  /*71500*/  PRMT R9, R217.reuse, 0x7771, RZ ;  /* 0x00007771d9097816 */ /* 0x040fe400000000ff */
[----:B------:R-:W-:-:S02]  /*71510*/  PRMT R0, R217, 0x7772, RZ ;  /* 0x00007772d9007816 */ /* 0x000fc400000000ff */
[----:B------:R-:W-:Y:S02]  /*71520*/  P2R R17, PR, RZ, 0x20 ;  /* 0x00000020ff117803 */ /* 0x000fe40000000000 */
[C---:B------:R-:W-:Y:S01]  /*71530*/  LOP3.LUT P5, RZ, R222.reuse, 0x1000000, RZ, 0xc0, !PT ;  /* 0x01000000deff7812 */ /* 0x040fe200078ac0ff */
[----:B------:R-:W2:Y:S03]  /*71540*/  LDL.LU.64 R36, [R1+0x208] ;  /* 0x0002080001247983 */ /* 0x000ea60000300a00 */
[----:B------:R-:W-:Y:S02]  /*71550*/  P2R R16, PR, RZ, 0x20 ;  /* 0x00000020ff107803 */ /* 0x000fe40000000000 */
[----:B------:R-:W-:Y:S02]  /*71560*/  LOP3.LUT P5, RZ, R222, 0x2000000, RZ, 0xc0, !PT ;  /* 0x02000000deff7812 */ /* 0x000fe400078ac0ff */
[----:B------:R-:W-:Y:S01]  /*71570*/  PRMT R217, R217, 0x7773, RZ ;  /* 0x00007773d9d97816 */ /* 0x000fe200000000ff */
[----:B----4-:R0:W-:Y:S10]  /*71580*/  @P1 STG.E.U8 desc[UR44][R30.64], R9 ;  /* 0x000000091e001986 */ /* 0x0101f4000c10112c */
[----:B------:R1:W-:Y:S01]  /*71590*/  @P5 STG.E.U8 desc[UR44][R228.64], R0 ;  /* 0x00000000e4005986 */ /* 0x0003e2000c10112c */
[----:B------:R-:W-:-:S03]  /*715a0*/  ISETP.NE.AND P5, PT, R16, RZ, PT ;  /* 0x000000ff1000720c */ /* 0x000fc60003fa5270 */
[----:B0-----:R-:W4:Y:S04]  /*715b0*/  LDL.LU.64 R30, [R1+0x200] ;  /* 0x00020000011e7983 */ /* 0x001f280000300a00 */
[----:B-1----:R-:W4:Y:S06]  /*715c0*/  LDL.LU.64 R228, [R1+0x1f8] ;  /* 0x0001f80001e47983 */ /* 0x002f2c0000300a00 */
[----:B---3--:R-:W-:Y:S01]  /*715d0*/  @P5 STG.E.U8 desc[UR44][R28.64], R217 ;  /* 0x000000d91c005986 */ /* 0x008fe2000c10112c */
[----:B------:R-:W-:-:S02]  /*715e0*/  ISETP.NE.AND P5, PT, R17, RZ, PT ;  /* 0x000000ff1100720c */ /* 0x000fc40003fa5270 */
[----:B--2---:R-:W-:-:S11]  /*715f0*/  PRMT R7, R214, 0x7770, RZ ;  /* 0x00007770d6077816 */ /* 0x004fd600000000ff */
[----:B------:R0:W-:Y:S04]  /*71600*/  @P5 STG.E.U8 desc[UR44][R218.64], R7 ;  /* 0x00000007da005986 */ /* 0x0001e8000c10112c */
[----:B0-----:R-:W2:Y:S01]  /*71610*/  LDL.LU.64 R218, [R1+0x20c8] ;  /* 0x0020c80001da7983 */ /* 0x001ea20000300a00 */
[C---:B------:R-:W-:Y:S02]  /*71620*/  LOP3.LUT P2, RZ, R222.reuse, 0x400000, RZ, 0xc0, !PT ;  /* 0x00400000deff7812 */ /* 0x040fe4000784c0ff */
[----:B------:R-:W-:Y:S02]  /*71630*/  LOP3.LUT P0, RZ, R222, 0x200000, RZ, 0xc0, !PT ;  /* 0x00200000deff7812 */ /* 0x000fe4000780c0ff */
[C---:B------:R-:W-:Y:S02]  /*71640*/  PRMT R10, R214.reuse, 0x7771, RZ ;  /* 0x00007771d60a7816 */ /* 0x040fe400000000ff */
[----:B------:R-:W-:Y:S01]  /*71650*/  PRMT R8, R214, 0x7772, RZ ;  /* 0x00007772d6087816 */ /* 0x000fe200000000ff */
[----:B------:R-:W3:Y:S06]  /*71660*/  LDL.LU.64 R28, [R1+0x1f0] ;  /* 0x0001f000011c7983 */ /* 0x000eec0000300a00 */
[----:B------:R-:W-:Y:S04]  /*71670*/  @P2 STG.E.U8 desc[UR44][R224.64], R10 ;  /* 0x0000000ae0002986 */ /* 0x000fe8000c10112c */
[----:B------:R0:W-:Y:S04]  /*71680*/  @P0 STG.E.U8 desc[UR44][R4.64], R8 ;  /* 0x0000000804000986 */ /* 0x0001e8000c10112c */
[----:B0-----:R-:W4:Y:S01]  /*71690*/  LDL.LU.64 R4, [R1+0x20c0] ;  /* 0x0020c00001047983 */ /* 0x001f220000300a00 */
[----:B------:R-:W-:-:S02]  /*716a0*/  LOP3.LUT P6, RZ, R222, 0x100000, RZ, 0xc0, !PT ;  /* 0x00100000deff7812 */ /* 0x000fc400078cc0ff */
[----:B------:R-:W-:Y:S02]  /*716b0*/  LOP3.LUT P3, RZ, R222, 0x80000, RZ, 0xc0, !PT ;  /* 0x00080000deff7812 */ /* 0x000fe4000786c0ff */
[----:B------:R-:W-:Y:S01]  /*716c0*/  PRMT R214, R214, 0x7773, RZ ;  /* 0x00007773d6d67816 */ /* 0x000fe200000000ff */
[----:B------:R-:W3:Y:S08]  /*716d0*/  LDL.LU.64 R224, [R1+0x1e8] ;  /* 0x0001e80001e07983 */ /* 0x000ef00000300a00 */
[----:B------:R-:W-:Y:S01]  /*716e0*/  @P6 STG.E.U8 desc[UR44][R226.64], R214 ;  /* 0x000000d6e2006986 */ /* 0x000fe2000c10112c */
[----:B--2---:R-:W-:-:S05]  /*716f0*/  PRMT R0, R218, 0x7770, RZ ;  /* 0x00007770da007816 */ /* 0x004fca00000000ff */
[----:B------:R0:W-:Y:S04]  /*71700*/  @P3 STG.E.U8 desc[UR44][R2.64], R0 ;  /* 0x0000000002003986 */ /* 0x0001e8000c10112c */
[----:B0-----:R-:W2:Y:S04]  /*71710*/  LDL.LU.64 R2, [R1+0x20b8] ;  /* 0x0020b80001027983 */ /* 0x001ea80000300a00 */
[----:B------:R-:W3:Y:S01]  /*71720*/  LDL.LU.64 R226, [R1+0x1e0] ;  /* 0x0001e00001e27983 */ /* 0x000ee20000300a00 */
[----:B------:R-:W-:-:S03]  /*71730*/  LOP3.LUT P4, RZ, R222, 0x4000, RZ, 0xc0, !PT ;  /* 0x00004000deff7812 */ /* 0x000fc6000788c0ff */
[----:B------:R-:W3:Y:S01]  /*71740*/  LDL.LU.64 R40, [R1+0x1d8] ;  /* 0x0001d80001287983 */ /* 0x000ee20000300a00 */
[----:B----4-:R-:W-:Y:S02]  /*71750*/  ISETP.LT.AND P6, PT, R5, UR4, !P4 ;  /* 0x0000000405007c0c */ /* 0x010fe4000e7c1270 */
[C---:B------:R-:W-:Y:S01]  /*71760*/  PRMT R9, R218.reuse, 0x7771, RZ ;  /* 0x00007771da097816 */ /* 0x040fe200000000ff */
[----:B------:R-:W-:Y:S01]  /*71770*/  ULDC UR4, c[0x0][0x228] ;  /* 0x00008a0000047ab9 */ /* 0x000fe20000000800 */
[----:B------:R-:W-:-:S09]  /*71780*/  PRMT R7, R218, 0x7772, RZ ;  /* 0x00007772da077816 */ /* 0x000fd200000000ff */
[----:B------:R0:W-:Y:S01]  /*71790*/  @P6 STG.E.U8 desc[UR44][R36.64], R9 ;  /* 0x0000000924006986 */ /* 0x0001e2000c10112c */
[----:B------:R-:W-:Y:S01]  /*717a0*/  ISETP.LT.AND P6, PT, R4, UR4, !P4 ;  /* 0x0000000404007c0c */ /* 0x000fe2000e7c1270 */
[----:B------:R-:W-:Y:S02]  /*717b0*/  ULDC UR4, c[0x0][0x228] ;  /* 0x00008a0000047ab9 */ /* 0x000fe40000000800 */
[----:B0-----:R-:W4:Y:S10]  /*717c0*/  LDL.LU.64 R36, [R1+0x1d0] ;  /* 0x0001d00001247983 */ /* 0x001f340000300a00 */
[----:B------:R0:W-:Y:S01]  /*717d0*/  @P6 STG.E.U8 desc[UR44][R30.64], R7 ;  /* 0x000000071e006986 */ /* 0x0001e2000c10112c */
[----:B------:R-:W-:-:S02]  /*717e0*/  PRMT R218, R218, 0x7773, RZ ;  /* 0x00007773dada7816 */ /* 0x000fc400000000ff */
[----:B------:R-:W-:Y:S01]  /*717f0*/  LOP3.LUT P1, RZ, R222, 0x8000, RZ, 0xc0, !PT ;  /* 0x00008000deff7812 */ /* 0x000fe2000782c0ff */
[----:B0-----:R-:W4:Y:S01]  /*71800*/  LDL.LU.64 R30, [R1+0x1c8] ;  /* 0x0001c800011e7983 */ /* 0x001f220000300a00 */
[C---:B------:R-:W-:Y:S02]  /*71810*/  PRMT R0, R215.reuse, 0x7770, RZ ;  /* 0x00007770d7007816 */ /* 0x040fe400000000ff */
[C---:B------:R-:W-:Y:S02]  /*71820*/  PRMT R8, R215.reuse, 0x7771, RZ ;  /* 0x00007771d7087816 */ /* 0x040fe400000000ff */
[----:B------:R-:W-:Y:S02]  /*71830*/  PRMT R7, R215, 0x7772, RZ ;  /* 0x00007772d7077816 */ /* 0x000fe400000000ff */
[----:B--2---:R-:W-:Y:S01]  /*71840*/  ISETP.LT.AND P6, PT, R3, UR4, !P4 ;  /* 0x0000000403007c0c */ /* 0x004fe2000e7c1270 */
[----:B------:R-:W-:-:S12]  /*71850*/  ULDC UR4, c[0x0][0x228] ;  /* 0x00008a0000047ab9 */ /* 0x000fd80000000800 */
[----:B------:R0:W-:Y:S01]  /*71860*/  @P6 STG.E.U8 desc[UR44][R228.64], R218 ;  /* 0x000000dae4006986 */ /* 0x0001e2000c10112c */
[----:B------:R-:W-:Y:S01]  /*71870*/  ISETP.LT.AND P6, PT, R2, UR4, !P1 ;  /* 0x0000000402007c0c */ /* 0x000fe2000cfc1270 */
[----:B------:R-:W-:Y:S02]  /*71880*/  ULDC UR4, c[0x0][0x228] ;  /* 0x00008a0000047ab9 */ /* 0x000fe40000000800 */
[----:B0-----:R-:W2:Y:S10]  /*71890*/  LDL.LU.64 R228, [R1+0x1c0] ;  /* 0x0001c00001e47983 */ /* 0x001eb40000300a00 */
[----:B---3--:R0:W-:Y:S01]  /*718a0*/  @P6 STG.E.U8 desc[UR44][R28.64], R0 ;  /* 0x000000001c006986 */ /* 0x0081e2000c10112c */
[----:B------:R-:W-:Y:S01]  /*718b0*/  ISETP.LT.AND P6, PT, R5, UR4, !P1 ;  /* 0x0000000405007c0c */ /* 0x000fe2000cfc1270 */
[----:B------:R-:W-:-:S02]  /*718c0*/  ULDC UR4, c[0x0][0x228] ;  /* 0x00008a0000047ab9 */ /* 0x000fc40000000800 */
[----:B0-----:R-:W3:Y:S04]  /*718d0*/  LDL.LU.64 R28, [R1+0x1b8] ;  /* 0x0001b800011c7983 */ /* 0x001ee80000300a00 */
[----:B------:R-:W3:Y:S06]  /*718e0*/  LDL.LU R251, [R1+0xb0] ;  /* 0x0000b00001fb7983 */ /* 0x000eec0000300800 */
[----:B------:R0:W-:Y:S01]  /*718f0*/  @P6 STG.E.U8 desc[UR44][R224.64], R8 ;  /* 0x00000008e0006986 */ /* 0x0001e2000c10112c */
[----:B------:R-:W-:Y:S01]  /*71900*/  ISETP.LT.AND P6, PT, R4, UR4, !P1 ;  /* 0x0000000404007c0c */ /* 0x000fe2000cfc1270 */
[----:B------:R-:W-:-:S02]  /*71910*/  ULDC UR4, c[0x0][0x228] ;  /* 0x00008a0000047ab9 */ /* 0x000fc40000000800 */
[----:B0-----:R-:W3:Y:S10]  /*71920*/  LDL.LU.64 R224, [R1+0x1b0] ;  /* 0x0001b00001e07983 */ /* 0x001ef40000300a00 */
[----:B------:R0:W-:Y:S04]  /*71930*/  @P6 STG.E.U8 desc[UR44][R226.64], R7 ;  /* 0x00000007e2006986 */ /* 0x0001e8000c10112c */
[----:B0-----:R-:W3:Y:S01]  /*71940*/  LDL.LU.64 R226, [R1+0x1a8] ;  /* 0x0001a80001e27983 */ /* 0x001ee20000300a00 */
[----:B------:R-:W-:-:S02]  /*71950*/  ISETP.LT.AND P6, PT, R3, UR4, !P1 ;  /* 0x0000000403007c0c */ /* 0x000fc4000cfc1270 */
[----:B------:R-:W-:Y:S02]  /*71960*/  PRMT R215, R215, 0x7773, RZ ;  /* 0x00007773d7d77816 */ /* 0x000fe400000000ff */
[----:B------:R-:W-:Y:S01]  /*71970*/  LOP3.LUT P3, RZ, R222, 0x10000, RZ, 0xc0, !PT ;  /* 0x00010000deff7812 */ /* 0x000fe2000786c0ff */
[----:B------:R-:W-:Y:S01]  /*71980*/  ULDC UR4, c[0x0][0x228] ;  /* 0x00008a0000047ab9 */ /* 0x000fe20000000800 */
[----:B------:R-:W-:-:S07]  /*71990*/  PRMT R0, R219, 0x7770, RZ ;  /* 0x00007770db007816 */ /* 0x000fce00000000ff */
[----:B------:R-:W-:Y:S01]  /*719a0*/  @P6 STG.E.U8 desc[UR44][R40.64], R215 ;  /* 0x000000d728006986 */ /* 0x000fe2000c10112c */
[----:B------:R-:W-:Y:S01]  /*719b0*/  ISETP.LT.AND P6, PT, R2, UR4, !P3 ;  /* 0x0000000402007c0c */ /* 0x000fe2000dfc1270 */
[----:B------:R-:W-:Y:S01]  /*719c0*/  ULDC UR4, c[0x0][0x228] ;  /* 0x00008a0000047ab9 */ /* 0x000fe20000000800 */
[----:B------:R-:W-:-:S11]  /*719d0*/  PRMT R8, R219, 0x7771, RZ ;  /* 0x00007771db087816 */ /* 0x000fd600000000ff */
[----:B----4-:R0:W-:Y:S01]  /*719e0*/  @P6 STG.E.U8 desc[UR44][R36.64], R0 ;  /* 0x0000000024006986 */ /* 0x0101e2000c10112c */
[----:B------:R-:W-:Y:S01]  /*719f0*/  ISETP.LT.AND P6, PT, R5, UR4, !P3 ;  /* 0x0000000405007c0c */ /* 0x000fe2000dfc1270 */
[----:B------:R-:W-:Y:S02]  /*71a00*/  ULDC UR4, c[0x0][0x228] ;  /* 0x00008a0000047ab9 */ /* 0x000fe40000000800 */
[----:B0-----:R-:W4:Y:S10]  /*71a10*/  LDL.LU.64 R36, [R1+0x1a0] ;  /* 0x0001a00001247983 */ /* 0x001f340000300a00 */
[----:B------:R0:W-:Y:S01]  /*71a20*/  @P6 STG.E.U8 desc[UR44][R30.64], R8 ;  /* 0x000000081e006986 */ /* 0x0001e2000c10112c */
[----:B------:R-:W-:-:S02]  /*71a30*/  ISETP.LT.AND P6, PT, R4, UR4, !P3 ;  /* 0x0000000404007c0c */ /* 0x000fc4000dfc1270 */
[C---:B------:R-:W-:Y:S01]  /*71a40*/  PRMT R7, R219.reuse, 0x7772, RZ ;  /* 0x00007772db077816 */ /* 0x040fe200000000ff */
[----:B------:R-:W-:Y:S01]  /*71a50*/  ULDC UR4, c[0x0][0x228] ;  /* 0x00008a0000047ab9 */ /* 0x000fe20000000800 */
[----:B------:R-:W-:Y:S01]  /*71a60*/  LOP3.LUT P4, RZ, R222, 0x20000, RZ, 0xc0, !PT ;  /* 0x00020000deff7812 */ /* 0x000fe2000788c0ff */
[----:B------:R-:W1:Y:S04]  /*71a70*/  LDS.128 R8, [R6] ;  /* 0x0000000006087984 */ /* 0x000e680000000c00 */
[----:B0-----:R-:W4:Y:S01]  /*71a80*/  LDL.LU.64 R30, [R1+0x198] ;  /* 0x00019800011e7983 */ /* 0x001f220000300a00 */
[----:B------:R-:W-:-:S03]  /*71a90*/  PRMT R219, R219, 0x7773, RZ ;  /* 0x00007773dbdb7816 */ /* 0x000fc600000000ff */
[----:B--2---:R0:W-:Y:S01]  /*71aa0*/  @P6 STG.E.U8 desc[UR44][R228.64], R7 ;  /* 0x00000007e4006986 */ /* 0x0041e2000c10112c */
[----:B------:R-:W-:Y:S01]  /*71ab0*/  ISETP.LT.AND P6, PT, R3, UR4, !P3 ;  /* 0x0000000403007c0c */ /* 0x000fe2000dfc1270 */
[----:B------:R-:W-:Y:S02]  /*71ac0*/  ULDC UR4, c[0x0][0x228] ;  /* 0x00008a0000047ab9 */ /* 0x000fe40000000800 */
[----:B0-----:R-:W2:Y:S10]  /*71ad0*/  LDL.LU.64 R228, [R1+0x190] ;  /* 0x0001900001e47983 */ /* 0x001eb40000300a00 */
[----:B---3--:R0:W-:Y:S01]  /*71ae0*/  @P6 STG.E.U8 desc[UR44][R28.64], R219 ;  /* 0x000000db1c006986 */ /* 0x0081e2000c10112c */
[----:B------:R-:W-:-:S02]  /*71af0*/  ISETP.LT.AND P6, PT, R2, UR4, !P4 ;  /* 0x0000000402007c0c */ /* 0x000fc4000e7c1270 */
[----:B------:R-:W-:Y:S01]  /*71b00*/  PRMT R0, R251, 0x7770, RZ ;  /* 0x00007770fb007816 */ /* 0x000fe200000000ff */
[----:B------:R-:W-:Y:S01]  /*71b10*/  ULDC UR4, c[0x0][0x228] ;  /* 0x00008a0000047ab9 */ /* 0x000fe20000000800 */
[----:B0-----:R-:W3:Y:S09]  /*71b20*/  LDL.LU.64 R28, [R1+0x188] ;  /* 0x00018800011c7983 */ /* 0x001ef20000300a00 */
[----:B------:R0:W-:Y:S01]  /*71b30*/  @P6 STG.E.U8 desc[UR44][R224.64], R0 ;  /* 0x00000000e0006986 */ /* 0x0001e2000c10112c */
[----:B------:R-:W-:-:S02]  /*71b40*/  ISETP.LT.AND P6, PT, R5, UR4, !P4 ;  /* 0x0000000405007c0c */ /* 0x000fc4000e7c1270 */
[----:B------:R-:W-:Y:S01]  /*71b50*/  PRMT R12, R251, 0x7771, RZ ;  /* 0x00007771fb0c7816 */ /* 0x000fe200000000ff */
[----:B------:R-:W-:Y:S01]  /*71b60*/  ULDC UR4, c[0x0][0x228] ;  /* 0x00008a0000047ab9 */ /* 0x000fe20000000800 */
[----:B0-----:R-:W3:Y:S09]  /*71b70*/  LDL.LU.64 R224, [R1+0x180] ;  /* 0x0001800001e07983 */ /* 0x001ef20000300a00 */
[----:B------:R0:W-:Y:S04]  /*71b80*/  @P6 STG.E.U8 desc[UR44][R226.64], R12 ;  /* 0x0000000ce2006986 */ /* 0x0001e8000c10112c */
[----:B0-----:R-:W3:Y:S01]  /*71b90*/  LDL.LU.64 R226, [R1+0x178] ;  /* 0x0001780001e27983 */ /* 0x001ee20000300a00 */
[----:B------:R-:W-:-:S02]  /*71ba0*/  ISETP.LT.AND P6, PT, R4, UR4, !P4 ;  /* 0x0000000404007c0c */ /* 0x000fc4000e7c1270 */
[C---:B------:R-:W-:Y:S01]  /*71bb0*/  PRMT R7, R251.reuse, 0x7772, RZ ;  /* 0x00007772fb077816 */ /* 0x040fe200000000ff */
[----:B------:R-:W-:Y:S01]  /*71bc0*/  ULDC UR4, c[0x0][0x228] ;  /* 0x00008a0000047ab9 */ /* 0x000fe20000000800 */
[----:B------:R-:W-:Y:S02]  /*71bd0*/  PRMT R0, R251, 0x7773, RZ ;  /* 0x00007773fb007816 */ /* 0x000fe400000000ff */
[----:B------:R-:W-:Y:S01]  /*71be0*/  LOP3.LUT P1, RZ, R222, 0x40000, RZ, 0xc0, !PT ;  /* 0x00040000deff7812 */ /* 0x000fe2000782c0ff */
[----:B------:R-:W3:Y:S06]  /*71bf0*/  LDL.LU R252, [R1+0xb4] ;  /* 0x0000b40001fc7983 */ /* 0x000eec0000300800 */
[----:B----4-:R0:W-:Y:S01]  /*71c00*/  @P6 STG.E.U8 desc[UR44][R36.64], R7 ;  /* 0x0000000724006986 */ /* 0x0101e2000c10112c */
[----:B------:R-:W-:Y:S01]  /*71c10*/  ISETP.LT.AND P6, PT, R3, UR4, !P4 ;  /* 0x0000000403007c0c */ /* 0x000fe2000e7c1270 */
[----:B------:R-:W-:Y:S01]  /*71c20*/  ULDC UR4, c[0x0][0x228] ;  /* 0x00008a0000047ab9 */ /* 0x000fe20000000800 */
[----:B-1----:R-:W-:Y:S01]  /*71c30*/  PRMT R12, R8, 0x7770, RZ ;  /* 0x00007770080c7816 */ /* 0x002fe200000000ff */
[----:B0-----:R-:W4:Y:S10]  /*71c40*/  LDL.LU.64 R36, [R1+0x170] ;  /* 0x0001700001247983 */ /* 0x001f340000300a00 */
[----:B------:R0:W-:Y:S01]  /*71c50*/  @P6 STG.E.U8 desc[UR44][R30.64], R0 ;  /* 0x000000001e006986 */ /* 0x0001e2000c10112c */
[----:B------:R-:W-:Y:S01]  /*71c60*/  ISETP.LT.AND P6, PT, R2, UR4, !P1 ;  /* 0x0000000402007c0c */ /* 0x000fe2000cfc1270 */
[----:B------:R-:W-:Y:S01]  /*71c70*/  ULDC UR4, c[0x0][0x228] ;  /* 0x00008a0000047ab9 */ /* 0x000fe20000000800 */
[C---:B------:R-:W-:Y:S01]  /*71c80*/  PRMT R7, R8.reuse, 0x7771, RZ ;  /* 0x0000777108077816 */ /* 0x040fe200000000ff */
[----:B0-----:R-:W4:Y:S01]  /*71c90*/  LDL.LU.64 R30, [R1+0x168] ;  /* 0x00016800011e7983 */ /* 0x001f220000300a00 */
[----:B------:R-:W-:-:S02]  /*71ca0*/  PRMT R0, R8, 0x7772, RZ ;  /* 0x0000777208007816 */ /* 0x000fc400000000ff */
[----:B------:R-:W-:-:S07]  /*71cb0*/  PRMT R8, R8, 0x7773, RZ ;  /* 0x0000777308087816 */ /* 0x000fce00000000ff */
[----:B--2---:R0:W-:Y:S01]  /*71cc0*/  @P6 STG.E.U8 desc[UR44][R228.64], R12 ;  /* 0x0000000ce4006986 */ /* 0x0041e2000c10112c */
[----:B------:R-:W-:Y:S01]  /*71cd0*/  ISETP.LT.AND P6, PT, R5, UR4, !P1 ;  /* 0x0000000405007c0c */ /* 0x000fe2000cfc1270 */
[----:B------:R-:W-:Y:S02]  /*71ce0*/  ULDC UR4, c[0x0][0x228] ;  /* 0x00008a0000047ab9 */ /* 0x000fe40000000800 */
[----:B0-----:R-:W2:Y:S10]  /*71cf0*/  LDL.LU.64 R228, [R1+0x160] ;  /* 0x0001600001e47983 */ /* 0x001eb40000300a00 */
[----:B---3--:R0:W-:Y:S01]  /*71d00*/  @P6 STG.E.U8 desc[UR44][R28.64], R7 ;  /* 0x000000071c006986 */ /* 0x0081e2000c10112c */
[----:B------:R-:W-:Y:S01]  /*71d10*/  ISETP.LT.AND P6, PT, R4, UR4, !P1 ;  /* 0x0000000404007c0c */ /* 0x000fe2000cfc1270 */
[----:B------:R-:W-:-:S02]  /*71d20*/  ULDC UR4, c[0x0][0x228] ;  /* 0x00008a0000047ab9 */ /* 0x000fc40000000800 */
[----:B0-----:R-:W3:Y:S10]  /*71d30*/  LDL.LU.64 R28, [R1+0x158] ;  /* 0x00015800011c7983 */ /* 0x001ef40000300a00 */
[----:B------:R0:W-:Y:S01]  /*71d40*/  @P6 STG.E.U8 desc[UR44][R224.64], R0 ;  /* 0x00000000e0006986 */ /* 0x0001e2000c10112c */
[----:B------:R-:W-:-:S02]  /*71d50*/  ISETP.LT.AND P6, PT, R3, UR4, !P1 ;  /* 0x0000000403007c0c */ /* 0x000fc4000cfc1270 */
[----:B------:R-:W-:Y:S01]  /*71d60*/  LOP3.LUT P5, RZ, R221, 0x40000000, RZ, 0xc0, !PT ;  /* 0x40000000ddff7812 */ /* 0x000fe200078ac0ff */
[----:B------:R-:W-:Y:S01]  /*71d70*/  ULDC UR4, c[0x0][0x228] ;  /* 0x00008a0000047ab9 */ /* 0x000fe20000000800 */
[----:B0-----:R-:W3:Y:S09]  /*71d80*/  LDL.LU.64 R224, [R1+0x150] ;  /* 0x0001500001e07983 */ /* 0x001ef20000300a00 */
[----:B------:R0:W-:Y:S04]  /*71d90*/  @P6 STG.E.U8 desc[UR44][R226.64], R8 ;  /* 0x00000008e2006986 */ /* 0x0001e8000c10112c */
[----:B0-----:R-:W3:Y:S01]  /*71da0*/  LDL.LU.64 R226, [R1+0x148] ;  /* 0x0001480001e27983 */ /* 0x001ee20000300a00 */
[----:B------:R-:W-:-:S02]  /*71db0*/  ISETP.LT.AND P6, PT, R2, UR4, !P5 ;  /* 0x0000000402007c0c */ /* 0x000fc4000efc1270 */
[C---:B------:R-:W-:Y:S01]  /*71dc0*/  PRMT R6, R252.reuse, 0x7770, RZ ;  /* 0x00007770fc067816 */ /* 0x040fe200000000ff */
[----:B------:R-:W-:Y:S01]  /*71dd0*/  ULDC UR4, c[0x0][0x228] ;  /* 0x00008a0000047ab9 */ /* 0x000fe20000000800 */
[C---:B------:R-:W-:Y:S02]  /*71de0*/  PRMT R0, R252.reuse, 0x7771, RZ ;  /* 0x00007771fc007816 */ /* 0x040fe400000000ff */
[----:B------:R-:W-:Y:S01]  /*71df0*/  PRMT R7, R252, 0x7772, RZ ;  /* 0x00007772fc077816 */ /* 0x000fe200000000ff */
[----:B------:R-:W3:Y:S06]  /*71e00*/  LDL.LU.64 R40, [R1+0x140] ;  /* 0x0001400001287983 */ /* 0x000eec0000300a00 */
[----:B----4-:R0:W-:Y:S01]  /*71e10*/  @P6 STG.E.U8 desc[UR44][R36.64], R6 ;  /* 0x0000000624006986 */ /* 0x0101e2000c10112c */
[----:B------:R-:W-:Y:S01]  /*71e20*/  ISETP.LT.AND P6, PT, R5, UR4, !P5 ;  /* 0x0000000405007c0c */ /* 0x000fe2000efc1270 */
[----:B------:R-:W-:Y:S01]  /*71e30*/  ULDC UR4, c[0x0][0x228] ;  /* 0x00008a0000047ab9 */ /* 0x000fe20000000800 */
[----:B------:R-:W-:Y:S01]  /*71e40*/  LOP3.LUT P2, RZ, R221, 0x20000000, RZ, 0xc0, !PT ;  /* 0x20000000ddff7812 */ /* 0x000fe2000784c0ff */
[----:B0-----:R-:W4:Y:S10]  /*71e50*/  LDL.LU.64 R36, [R1+0x138] ;  /* 0x0001380001247983 */ /* 0x001f340000300a00 */
[----:B------:R0:W-:Y:S01]  /*71e60*/  @P6 STG.E.U8 desc[UR44][R30.64], R0 ;  /* 0x000000001e006986 */ /* 0x0001e2000c10112c */
[----:B------:R-:W-:Y:S01]  /*71e70*/  ISETP.LT.AND P6, PT, R4, UR4, !P5 ;  /* 0x0000000404007c0c */ /* 0x000fe2000efc1270 */
[----:B------:R-:W-:-:S02]  /*71e80*/  ULDC UR4, c[0x0][0x228] ;  /* 0x00008a0000047ab9 */ /* 0x000fc40000000800 */
[----:B------:R-:W-:Y:S02]  /*71e90*/  ISETP.LT.AND P5, PT, R3, UR4, !P5 ;  /* 0x0000000403007c0c */ /* 0x000fe4000efa1270 */
[----:B------:R-:W-:Y:S01]  /*71ea0*/  PRMT R6, R252, 0x7773, RZ ;  /* 0x00007773fc067816 */ /* 0x000fe200000000ff */
[----:B------:R-:W-:Y:S01]  /*71eb0*/  ULDC UR4, c[0x0][0x228] ;  /* 0x00008a0000047ab9 */ /* 0x000fe20000000800 */
[----:B0-----:R-:W4:Y:S04]  /*71ec0*/  LDL.LU.64 R30, [R1+0x130] ;  /* 0x00013000011e7983 */ /* 0x001f280000300a00 */
[----:B------:R-:W4:Y:S01]  /*71ed0*/  LDL.LU R251, [R1+0xb8] ;  /* 0x0000b80001fb7983 */ /* 0x000f220000300800 */
[C---:B------:R-:W-:Y:S02]  /*71ee0*/  PRMT R8, R9.reuse, 0x7770, RZ ;  /* 0x0000777009087816 */ /* 0x040fe400000000ff */
[----:B------:R-:W-:Y:S01]  /*71ef0*/  PRMT R0, R9, 0x7771, RZ ;  /* 0x0000777109007816 */ /* 0x000fe200000000ff */
[----:B--2---:R0:W-:Y:S01]  /*71f00*/  @P6 STG.E.U8 desc[UR44][R228.64], R7 ;  /* 0x00000007e4006986 */ /* 0x0041e2000c10112c */
[----:B------:R-:W-:Y:S01]  /*71f10*/  ISETP.LT.AND P6, PT, R2, UR4, !P2 ;  /* 0x0000000402007c0c */ /* 0x000fe2000d7c1270 */
[----:B------:R-:W-:-:S02]  /*71f20*/  ULDC UR4, c[0x0][0x228] ;  /* 0x00008a0000047ab9 */ /* 0x000fc40000000800 */
[----:B0-----:R-:W2:Y:S04]  /*71f30*/  LDL.LU.64 R228, [R1+0x128] ;  /* 0x0001280001e47983 */ /* 0x001ea80000300a00 */
[----:B---3--:R0:W-:Y:S01]  /*71f40*/  @P5 STG.E.U8 desc[UR44][R28.64], R6 ;  /* 0x000000061c005986 */ /* 0x0081e2000c10112c */
[----:B------:R-:W-:Y:S01]  /*71f50*/  ISETP.LT.AND P5, PT, R5, UR4, !P2 ;  /* 0x0000000405007c0c */ /* 0x000fe2000d7a1270 */
[----:B------:R-:W-:Y:S02]  /*71f60*/  ULDC UR4, c[0x0][0x228] ;  /* 0x00008a0000047ab9 */ /* 0x000fe40000000800 */
[----:B0-----:R-:W3:Y:S04]  /*71f70*/  LDL.LU.64 R28, [R1+0x120] ;  /* 0x00012000011c7983 */ /* 0x001ee80000300a00 */
[----:B------:R0:W-:Y:S04]  /*71f80*/  @P6 STG.E.U8 desc[UR44][R224.64], R8 ;  /* 0x00000008e0006986 */ /* 0x0001e8000c10112c */
[----:B0-----:R-:W3:Y:S04]  /*71f90*/  LDL.LU.64 R224, [R1+0x118] ;  /* 0x0001180001e07983 */ /* 0x001ee80000300a00 */
[----:B------:R0:W-:Y:S04]  /*71fa0*/  @P5 STG.E.U8 desc[UR44][R226.64], R0 ;  /* 0x00000000e2005986 */ /* 0x0001e8000c10112c */
[----:B0-----:R-:W3:Y:S01]  /*71fb0*/  LDL.LU.64 R226, [R1+0x110] ;  /* 0x0001100001e27983 */ /* 0x001ee20000300a00 */
[----:B------:R-:W-:-:S02]  /*71fc0*/  ISETP.LT.AND P6, PT, R4, UR4, !P2 ;  /* 0x0000000404007c0c */ /* 0x000fc4000d7c1270 */
[----:B------:R-:W-:Y:S02]  /*71fd0*/  ISETP.LT.AND P2, PT, R3, UR5, !P2 ;  /* 0x0000000503007c0c */ /* 0x000fe4000d741270 */
[----:B------:R-:W-:Y:S01]  /*71fe0*/  LOP3.LUT P0, RZ, R221, 0x10000000, RZ, 0xc0, !PT ;  /* 0x10000000ddff7812 */ /* 0x000fe2000780c0ff */
[----:B------:R-:W-:Y:S01]  /*71ff0*/  ULDC UR4, c[0x0][0x228] ;  /* 0x00008a0000047ab9 */ /* 0x000fe20000000800 */
[C---:B------:R-:W-:Y:S01]  /*72000*/  PRMT R7, R9.reuse, 0x7772, RZ ;  /* 0x0000777209077816 */ /* 0x040fe200000000ff */
[----:B------:R-:W3:Y:S01]  /*72010*/  LDL.LU.64 R56, [R1+0x108] ;  /* 0x0001080001387983 */ /* 0x000ee20000300a00 */
[----:B------:R-:W-:Y:S02]  /*72020*/  ISETP.LT.AND P5, PT, R2, UR4, !P0 ;  /* 0x0000000402007c0c */ /* 0x000fe4000c7a1270 */
[----:B------:R-:W-:Y:S01]  /*72030*/  PRMT R9, R9, 0x7773, RZ ;  /* 0x0000777309097816 */ /* 0x000fe200000000ff */
[----:B------:R-:W3:Y:S04]  /*72040*/  LDL.LU.64 R42, [R1+0x100] ;  /* 0x00010000012a7983 */ /* 0x000ee80000300a00 */
[----:B------:R-:W3:Y:S01]  /*72050*/  LDL.LU R252, [R1+0xbc] ;  /* 0x0000bc0001fc7983 */ /* 0x000ee20000300800 */
[----:B------:R-:W-:Y:S01]  /*72060*/  ULDC UR4, c[0x0][0x228] ;  /* 0x00008a0000047ab9 */ /* 0x000fe20000000800 */
[----:B------:R-:W-:-:S02]  /*72070*/  ULDC UR5, c[0x0][0x228] ;  /* 0x00008a0000057ab9 */ /* 0x000fc40000000800 */
[----:B------:R-:W3:Y:S04]  /*72080*/  LDL.LU.64 R38, [R1+0xf8] ;  /* 0x0000f80001267983 */ /* 0x000ee80000300a00 */
[----:B------:R0:W-:Y:S01]  /*72090*/  @P6 STG.E.U8 desc[UR44][R40.64], R7 ;  /* 0x0000000728006986 */ /* 0x0001e2000c10112c */
[----:B------:R-:W-:Y:S02]  /*720a0*/  LOP3.LUT P3, RZ, R221, 0x8000000, RZ, 0xc0, !PT ;  /* 0x08000000ddff7812 */ /* 0x000fe4000786c0ff */
[----:B------:R-:W-:Y:S01]  /*720b0*/  ISETP.LT.AND P6, PT, R4, UR5, !P0 ;  /* 0x0000000504007c0c */ /* 0x000fe2000c7c1270 */
[----:B------:R-:W-:Y:S01]  /*720c0*/  ULDC UR5, c[0x0][0x228] ;  /* 0x00008a0000057ab9 */ /* 0x000fe20000000800 */
[----:B0-----:R-:W3:Y:S04]  /*720d0*/  LDL.LU.64 R40, [R1+0xf0] ;  /* 0x0000f00001287983 */ /* 0x001ee80000300a00 */
[----:B----4-:R0:W-:Y:S01]  /*720e0*/  @P2 STG.E.U8 desc[UR44][R36.64], R9 ;  /* 0x0000000924002986 */ /* 0x0101e2000c10112c */
[----:B------:R-:W-:Y:S01]  /*720f0*/  ISETP.LT.AND P2, PT, R5, UR4, !P0 ;  /* 0x0000000405007c0c */ /* 0x000fe2000c741270 */
[----:B------:R-:W-:-:S02]  /*72100*/  ULDC UR4, c[0x0][0x228] ;  /* 0x00008a0000047ab9 */ /* 0x000fc40000000800 */
[----:B------:R-:W-:Y:S01]  /*72110*/  ISETP.LT.AND P0, PT, R3, UR4, !P0 ;  /* 0x0000000403007c0c */ /* 0x000fe2000c701270 */
[----:B------:R-:W-:Y:S01]  /*72120*/  ULDC UR4, c[0x0][0x228] ;  /* 0x00008a0000047ab9 */ /* 0x000fe20000000800 */
[----:B0-----:R-:W4:Y:S01]  /*72130*/  LDL.LU.64 R36, [R1+0xe8] ;  /* 0x0000e80001247983 */ /* 0x001f220000300a00 */
[----:B------:R-:W-:-:S05]  /*72140*/  PRMT R0, R251, 0x7770, RZ ;  /* 0x00007770fb007816 */ /* 0x000fca00000000ff */
[----:B------:R0:W-:Y:S01]  /*72150*/  @P5 STG.E.U8 desc[UR44][R30.64], R0 ;  /* 0x000000001e005986 */ /* 0x0001e2000c10112c */
[----:B------:R-:W-:Y:S02]  /*72160*/  ISETP.LT.AND P5, PT, R2, UR4, !P3 ;  /* 0x0000000402007c0c */ /* 0x000fe4000dfa1270 */
[C---:B------:R-:W-:Y:S02]  /*72170*/  PRMT R6, R251.reuse, 0x7771, RZ ;  /* 0x00007771fb067816 */ /* 0x040fe400000000ff */
[C---:B------:R-:W-:Y:S02]  /*72180*/  PRMT R7, R251.reuse, 0x7772, RZ ;  /* 0x00007772fb077816 */ /* 0x040fe400000000ff */
[----:B------:R-:W-:Y:S01]  /*72190*/  PRMT R8, R251, 0x7773, RZ ;  /* 0x00007773fb087816 */ /* 0x000fe200000000ff */
[----:B------:R-:W-:Y:S01]  /*721a0*/  ULDC UR4, c[0x0][0x228] ;  /* 0x00008a0000047ab9 */ /* 0x000fe20000000800 */
[----:B0-----:R-:W-:Y:S01]  /*721b0*/  PRMT R0, R10, 0x7770, RZ ;  /* 0x000077700a007816 */ /* 0x001fe200000000ff */
[----:B------:R-:W4:Y:S04]  /*721c0*/  LDL.LU.64 R30, [R1+0xe0] ;  /* 0x0000e000011e7983 */ /* 0x000f280000300a00 */
[----:B--2---:R0:W-:Y:S04]  /*721d0*/  @P2 STG.E.U8 desc[UR44][R228.64], R6 ;  /* 0x00000006e4002986 */ /* 0x0041e8000c10112c */
[----:B0-----:R-:W2:Y:S04]  /*721e0*/  LDL.LU.64 R228, [R1+0xd8] ;  /* 0x0000d80001e47983 */ /* 0x001ea80000300a00 */
[----:B---3--:R0:W-:Y:S04]  /*721f0*/  @P6 STG.E.U8 desc[UR44][R28.64], R7 ;  /* 0x000000071c006986 */ /* 0x0081e8000c10112c */
[----:B0-----:R-:W3:Y:S04]  /*72200*/  LDL.LU.64 R28, [R1+0xd0] ;  /* 0x0000d000011c7983 */ /* 0x001ee80000300a00 */
[----:B------:R0:W-:Y:S04]  /*72210*/  @P0 STG.E.U8 desc[UR44][R224.64], R8 ;  /* 0x00000008e0000986 */ /* 0x0001e8000c10112c */
[----:B0-----:R-:W3:Y:S04]  /*72220*/  LDL.LU.64 R224, [R1+0xc8] ;  /* 0x0000c80001e07983 */ /* 0x001ee80000300a00 */
[----:B------:R0:W-:Y:S04]  /*72230*/  @P5 STG.E.U8 desc[UR44][R226.64], R0 ;  /* 0x00000000e2005986 */ /* 0x0001e8000c10112c */
[----:B0-----:R-:W3:Y:S01]  /*72240*/  LDL.LU.64 R226, [R1+0xc0] ;  /* 0x0000c00001e27983 */ /* 0x001ee20000300a00 */
[----:B------:R-:W-:-:S02]  /*72250*/  LOP3.LUT P1, RZ, R221, 0x2000000, RZ, 0xc0, !PT ;  /* 0x02000000ddff7812 */ /* 0x000fc4000782c0ff */
[----:B------:R-:W-:Y:S02]  /*72260*/  ISETP.LT.AND P2, PT, R5, UR4, !P3 ;  /* 0x0000000405007c0c */ /* 0x000fe4000df41270 */
[----:B------:R-:W-:Y:S01]  /*72270*/  ISETP.LT.AND P0, PT, R4, UR5, !P3 ;  /* 0x0000000504007c0c */ /* 0x000fe2000df01270 */
[----:B------:R-:W-:Y:S01]  /*72280*/  ULDC UR4, c[0x0][0x228] ;  /* 0x00008a0000047ab9 */ /* 0x000fe20000000800 */
[----:B------:R-:W-:Y:S01]  /*72290*/  ULDC UR5, c[0x0][0x228] ;  /* 0x00008a0000057ab9 */ /* 0x000fe20000000800 */
[----:B------:R-:W-:Y:S02]  /*722a0*/  ISETP.LT.AND P3, PT, R3, UR4, !P3 ;  /* 0x0000000403007c0c */ /* 0x000fe4000df61270 */
[----:B------:R-:W-:Y:S02]  /*722b0*/  ISETP.LT.AND P6, PT, R2, UR5, !P1 ;  /* 0x0000000502007c0c */ /* 0x000fe4000cfc1270 */
[C---:B------:R-:W-:Y:S02]  /*722c0*/  PRMT R6, R10.reuse, 0x7771, RZ ;  /* 0x000077710a067816 */ /* 0x040fe400000000ff */
[----:B------:R-:W-:-:S02]  /*722d0*/  PRMT R7, R10, 0x7772, RZ ;  /* 0x000077720a077816 */ /* 0x000fc400000000ff */
[----:B------:R-:W-:Y:S02]  /*722e0*/  PRMT R10, R10, 0x7773, RZ ;  /* 0x000077730a0a7816 */ /* 0x000fe400000000ff */
[----:B------:R-:W-:Y:S02]  /*722f0*/  LOP3.LUT P4, RZ, R221, 0x4000000, RZ, 0xc0, !PT ;  /* 0x04000000ddff7812 */ /* 0x000fe4000788c0ff */
[----:B------:R-:W-:Y:S01]  /*72300*/  PRMT R0, R252, 0x7770, RZ ;  /* 0x00007770fc007816 */ /* 0x000fe200000000ff */
[----:B------:R-:W-:Y:S01]  /*72310*/  ULDC UR4, c[0x0][0x228] ;  /* 0x00008a0000047ab9 */ /* 0x000fe20000000800 */
[----:B------:R-:W-:Y:S01]  /*72320*/  ULDC UR5, c[0x0][0x228] ;  /* 0x00008a0000057ab9 */ /* 0x000fe20000000800 */
[----:B------:R-:W-:Y:S04]  /*72330*/  @P2 STG.E.U8 desc[UR44][R56.64], R6 ;  /* 0x0000000638002986 */ /* 0x000fe8000c10112c */
[----:B------:R-:W-:Y:S01]  /*72340*/  @P0 STG.E.U8 desc[UR44][R42.64], R7 ;  /* 0x000000072a000986 */ /* 0x000fe2000c10112c */
[----:B------:R-:W-:-:S02]  /*72350*/  ISETP.LT.AND P0, PT, R5, UR4, !P1 ;  /* 0x0000000405007c0c */ /* 0x000fc4000cf01270 */
[----:B------:R-:W-:Y:S01]  /*72360*/  ISETP.LT.AND P2, PT, R5, UR5, !P4 ;  /* 0x0000000505007c0c */ /* 0x000fe2000e741270 */
[----:B------:R-:W-:Y:S01]  /*72370*/  @P3 STG.E.U8 desc[UR44][R38.64], R10 ;  /* 0x0000000a26003986 */ /* 0x000fe2000c10112c */
[----:B------:R-:W-:-:S03]  /*72380*/  ULDC UR4, c[0x0][0x228] ;  /* 0x00008a0000047ab9 */ /* 0x000fc60000000800 */
[----:B------:R0:W-:Y:S01]  /*72390*/  @P6 STG.E.U8 desc[UR44][R40.64], R0 ;  /* 0x0000000028006986 */ /* 0x0001e2000c10112c */
[----:B------:R-:W-:Y:S01]  /*723a0*/  ULDC UR5, c[0x0][0x228] ;  /* 0x00008a0000057ab9 */ /* 0x000fe20000000800 */
[----:B------:R-:W-:Y:S02]  /*723b0*/  ISETP.LT.AND P6, PT, R4, UR4, !P1 ;  /* 0x0000000404007c0c */ /* 0x000fe4000cfc1270 */
[----:B------:R-:W-:Y:S02]  /*723c0*/  ISETP.LT.AND P5, PT, R2, UR6, !P4 ;  /* 0x0000000602007c0c */ /* 0x000fe4000e7a1270 */
[C---:B------:R-:W-:Y:S01]  /*723d0*/  ISETP.LT.AND P1, PT, R3.reuse, UR5, !P1 ;  /* 0x0000000503007c0c */ /* 0x040fe2000cf21270 */
[----:B------:R-:W-:Y:S02]  /*723e0*/  ULDC UR6, c[0x0][0x228] ;  /* 0x00008a0000067ab9 */ /* 0x000fe40000000800 */
[----:B------:R-:W-:Y:S02]  /*723f0*/  ISETP.LT.AND P3, PT, R4, UR6, !P4 ;  /* 0x0000000604007c0c */ /* 0x000fe4000e761270 */
[----:B------:R-:W-:-:S02]  /*72400*/  ISETP.LT.AND P4, PT, R3, UR6, !P4 ;  /* 0x0000000603007c0c */ /* 0x000fc4000e781270 */
[C---:B------:R-:W-:Y:S02]  /*72410*/  PRMT R2, R252.reuse, 0x7771, RZ ;  /* 0x00007771fc027816 */ /* 0x040fe400000000ff */
[C---:B------:R-:W-:Y:S02]  /*72420*/  PRMT R3, R252.reuse, 0x7772, RZ ;  /* 0x00007772fc037816 */ /* 0x040fe400000000ff */
[----:B------:R-:W-:Y:S02]  /*72430*/  PRMT R4, R252, 0x7773, RZ ;  /* 0x00007773fc047816 */ /* 0x000fe400000000ff */
[C---:B0-----:R-:W-:Y:S02]  /*72440*/  PRMT R0, R11.reuse, 0x7770, RZ ;  /* 0x000077700b007816 */ /* 0x041fe400000000ff */
[C---:B------:R-:W-:Y:S02]  /*72450*/  PRMT R5, R11.reuse, 0x7771, RZ ;  /* 0x000077710b057816 */ /* 0x040fe400000000ff */
[C---:B------:R-:W-:Y:S01]  /*72460*/  PRMT R6, R11.reuse, 0x7772, RZ ;  /* 0x000077720b067816 */ /* 0x040fe200000000ff */
[----:B----4-:R0:W-:Y:S01]  /*72470*/  @P0 STG.E.U8 desc[UR44][R36.64], R2 ;  /* 0x0000000224000986 */ /* 0x0101e2000c10112c */
[----:B------:R-:W-:-:S03]  /*72480*/  PRMT R11, R11, 0x7773, RZ ;  /* 0x000077730b0b7816 */ /* 0x000fc600000000ff */
[----:B------:R0:W-:Y:S04]  /*72490*/  @P6 STG.E.U8 desc[UR44][R30.64], R3 ;  /* 0x000000031e006986 */ /* 0x0001e8000c10112c */
[----:B--2---:R0:W-:Y:S04]  /*724a0*/  @P1 STG.E.U8 desc[UR44][R228.64], R4 ;  /* 0x00000004e4001986 */ /* 0x0041e8000c10112c */
[----:B---3--:R0:W-:Y:S04]  /*724b0*/  @P5 STG.E.U8 desc[UR44][R28.64], R0 ;  /* 0x000000001c005986 */ /* 0x0081e8000c10112c */
[----:B------:R0:W-:Y:S04]  /*724c0*/  @P2 STG.E.U8 desc[UR44][R224.64], R5 ;  /* 0x00000005e0002986 */ /* 0x0001e8000c10112c */
[----:B------:R0:W-:Y:S01]  /*724d0*/  @P3 STG.E.U8 desc[UR44][R226.64], R6 ;  /* 0x00000006e2003986 */ /* 0x0001e2000c10112c */
[----:B------:R-:W-:Y:S05]  /*724e0*/  @!P4 EXIT ;  /* 0x000000000000c94d */ /* 0x000fea0003800000 */
[----:B0-----:R-:W2:Y:S04]  /*724f0*/  LDL.LU.64 R226, [R1+0x50] ;  /* 0x0000500001e27983 */ /* 0x001ea80000300a00 */
[----:B--2---:R-:W-:Y:S01]  /*72500*/  STG.E.U8 desc[UR44][R226.64], R11 ;  /* 0x0000000be2007986 */ /* 0x004fe2000c10112c */
[----:B------:R-:W-:Y:S05]  /*72510*/  EXIT ;  /* 0x000000000000794d */ /* 0x000fea0003800000 */
.L_x_2:
[----:B------:R-:W-:-:S00]  /*72520*/  BRA `(.L_x_2) ;  /* 0xfffffffc00fc7947 */ /* 0x000fc0000383ffff */
[----:B------:R-:W-:-:S00]  /*72530*/  NOP ;  /* 0x0000000000007918 */ /* 0x000fc00000000000 */
        /* <DEDUP_REMOVED lines=12> */
.L_x_3:


//--------------------- .nv.shared.matmul_kernel  --------------------------
	.section	.nv.shared.matmul_kernel,"aw",@nobits
	.sectionflags	@""
	.align	16
	.zero		1024


//--------------------- .nv.shared.reserved.0     --------------------------
	.section	.nv.shared.reserved.0,"aw",@nobits
	.weak		__nv_reservedSMEM_offset_0_alias
	.size		__nv_reservedSMEM_offset_0_alias, 0, 0
	.other		__nv_reservedSMEM_offset_0_alias,@"STO_CUDA_RESERVED_SHARED STV_DEFAULT"
__nv_reservedSMEM_offset_0_alias:
	.zero		0


//--------------------- .nv.constant0.matmul_kernel --------------------------
	.section	.nv.constant0.matmul_kernel,"a",@progbits
	.sectionflags	@""
	.align	4
.nv.constant0.matmul_kernel:
	.zero		608


//--------------------- SYMBOLS --------------------------

	.type		.nv.reservedSmem.offset0,@object
	.size		.nv.reservedSmem.offset0,0x4
